	.target	sm_90a

	.elftype	@"ET_EXEC"


//--------------------- .note.nv.tkinfo           --------------------------
	.section	.note.nv.tkinfo,"",@"SHT_NOTE"
	.sectionflags	@"SHF_NOTE_NV_TKINFO"
	.tkinfo
        /*0018*/ 	.word	0x00000002
        /*0030*/ 	.string	""
        /*0030*/ 	.string	"ptxas"
        /*0030*/ 	.string	"Cuda compilation tools, release 13.0, V13.0.88"
        /*0030*/ 	.string	"Build cuda_13.0.r13.0/compiler.36424714_0"
        /*0030*/ 	.string	"-v  -suppress-debug-info  -lineinfo  -arch sm_90a "



//--------------------- .note.nv.cuinfo           --------------------------
	.section	.note.nv.cuinfo,"",@"SHT_NOTE"
	.sectionflags	@"SHF_NOTE_NV_CUINFO"
        /*0018*/ 	.short	0x0002
        /*001a*/ 	.short	0x005a
        /*001c*/ 	.short	0x0082
	.zero		2


//--------------------- .nv.info                  --------------------------
	.section	.nv.info,"",@"SHT_CUDA_INFO"
	.align	4


	//----- nvinfo : EIATTR_REGCOUNT
	.align		4
        /*0000*/ 	.byte	0x04, 0x2f
        /*0002*/ 	.short	(.L_1 - .L_0)
	.align		4
.L_0:
        /*0004*/ 	.word	index@(matmul_kernel)
        /*0008*/ 	.word	0x000000ff


	//----- nvinfo : EIATTR_FRAME_SIZE
	.align		4
.L_1:
        /*000c*/ 	.byte	0x04, 0x11
        /*000e*/ 	.short	(.L_3 - .L_2)
	.align		4
.L_2:
        /*0010*/ 	.word	index@(matmul_kernel)
        /*0014*/ 	.word	0x00002150


	//----- nvinfo : EIATTR_MIN_STACK_SIZE
	.align		4
.L_3:
        /*0018*/ 	.byte	0x04, 0x12
        /*001a*/ 	.short	(.L_5 - .L_4)
	.align		4
.L_4:
        /*001c*/ 	.word	index@(matmul_kernel)
        /*0020*/ 	.word	0x00002150
.L_5:


//--------------------- .nv.compat                --------------------------
	.section	.nv.compat,"",@"SHT_CUDA_COMPAT_INFO"
	.align	4
        /*0000*/ 	.byte	0x02, 0x09, 0x01, 0x00, 0x02, 0x02, 0x04, 0x00, 0x02, 0x05, 0x05, 0x00, 0x03, 0x07, 0x01, 0x01
        /*0010*/ 	.byte	0x02, 0x03, 0x00, 0x00, 0x02, 0x06, 0x01, 0x00, 0x04, 0x0b, 0x08, 0x00, 0x00, 0x00, 0x00, 0x00
        /*0020*/ 	.byte	0x00, 0x00, 0x00, 0x00


//--------------------- .nv.info.matmul_kernel    --------------------------
	.section	.nv.info.matmul_kernel,"",@"SHT_CUDA_INFO"
	.sectionflags	@""
	.align	4


	//----- nvinfo : EIATTR_CUDA_API_VERSION
	.align		4
        /*0000*/ 	.byte	0x04, 0x37
        /*0002*/ 	.short	(.L_7 - .L_6)
.L_6:
        /*0004*/ 	.word	0x00000082


	//----- nvinfo : EIATTR_KPARAM_INFO
	.align		4
.L_7:
        /*0008*/ 	.byte	0x04, 0x17
        /*000a*/ 	.short	(.L_9 - .L_8)
.L_8:
        /*000c*/ 	.word	0x00000000
        /*0010*/ 	.short	0x000d
        /*0012*/ 	.short	0x0048
        /*0014*/ 	.byte	0x00, 0xf4, 0x21, 0x00


	//----- nvinfo : EIATTR_KPARAM_INFO
	.align		4
.L_9:
        /*0018*/ 	.byte	0x04, 0x17
        /*001a*/ 	.short	(.L_11 - .L_10)
.L_10:
        /*001c*/ 	.word	0x00000000
        /*0020*/ 	.short	0x000c
        /*0022*/ 	.short	0x0040
        /*0024*/ 	.byte	0x00, 0xf4, 0x21, 0x00


	//----- nvinfo : EIATTR_KPARAM_INFO
	.align		4
.L_11:
        /*0028*/ 	.byte	0x04, 0x17
        /*002a*/ 	.short	(.L_13 - .L_12)
.L_12:
        /*002c*/ 	.word	0x00000000
        /*0030*/ 	.short	0x000b
        /*0032*/ 	.short	0x0038
        /*0034*/ 	.byte	0x00, 0xf0, 0x11, 0x00


	//----- nvinfo : EIATTR_KPARAM_INFO
	.align		4
.L_13:
        /*0038*/ 	.byte	0x04, 0x17
        /*003a*/ 	.short	(.L_15 - .L_14)
.L_14:
        /*003c*/ 	.word	0x00000000
        /*0040*/ 	.short	0x000a
        /*0042*/ 	.short	0x0034
        /*0044*/ 	.byte	0x00, 0xf0, 0x11, 0x00


	//----- nvinfo : EIATTR_KPARAM_INFO
	.align		4
.L_15:
        /*0048*/ 	.byte	0x04, 0x17
        /*004a*/ 	.short	(.L_17 - .L_16)
.L_16:
        /*004c*/ 	.word	0x00000000
        /*0050*/ 	.short	0x0009
        /*0052*/ 	.short	0x0030
        /*0054*/ 	.byte	0x00, 0xf0, 0x11, 0x00


	//----- nvinfo : EIATTR_KPARAM_INFO
	.align		4
.L_17:
        /*0058*/ 	.byte	0x04, 0x17
        /*005a*/ 	.short	(.L_19 - .L_18)
.L_18:
        /*005c*/ 	.word	0x00000000
        /*0060*/ 	.short	0x0008
        /*0062*/ 	.short	0x002c
        /*0064*/ 	.byte	0x00, 0xf0, 0x11, 0x00


	//----- nvinfo : EIATTR_KPARAM_INFO
	.align		4
.L_19:
        /*0068*/ 	.byte	0x04, 0x17
        /*006a*/ 	.short	(.L_21 - .L_20)
.L_20:
        /*006c*/ 	.word	0x00000000
        /*0070*/ 	.short	0x0007
        /*0072*/ 	.short	0x0028
        /*0074*/ 	.byte	0x00, 0xf0, 0x11, 0x00


	//----- nvinfo : EIATTR_KPARAM_INFO
	.align		4
.L_21:
        /*0078*/ 	.byte	0x04, 0x17
        /*007a*/ 	.short	(.L_23 - .L_22)
.L_22:
        /*007c*/ 	.word	0x00000000
        /*0080*/ 	.short	0x0006
        /*0082*/ 	.short	0x0024
        /*0084*/ 	.byte	0x00, 0xf0, 0x11, 0x00


	//----- nvinfo : EIATTR_KPARAM_INFO
	.align		4
.L_23:
        /*0088*/ 	.byte	0x04, 0x17
        /*008a*/ 	.short	(.L_25 - .L_24)
.L_24:
        /*008c*/ 	.word	0x00000000
        /*0090*/ 	.short	0x0005
        /*0092*/ 	.short	0x0020
        /*0094*/ 	.byte	0x00, 0xf0, 0x11, 0x00


	//----- nvinfo : EIATTR_KPARAM_INFO
	.align		4
.L_25:
        /*0098*/ 	.byte	0x04, 0x17
        /*009a*/ 	.short	(.L_27 - .L_26)
.L_26:
        /*009c*/ 	.word	0x00000000
        /*00a0*/ 	.short	0x0004
        /*00a2*/ 	.short	0x001c
        /*00a4*/ 	.byte	0x00, 0xf0, 0x11, 0x00


	//----- nvinfo : EIATTR_KPARAM_INFO
	.align		4
.L_27:
        /*00a8*/ 	.byte	0x04, 0x17
        /*00aa*/ 	.short	(.L_29 - .L_28)
.L_28:
        /*00ac*/ 	.word	0x00000000
        /*00b0*/ 	.short	0x0003
        /*00b2*/ 	.short	0x0018
        /*00b4*/ 	.byte	0x00, 0xf0, 0x11, 0x00


	//----- nvinfo : EIATTR_KPARAM_INFO
	.align		4
.L_29:
        /*00b8*/ 	.byte	0x04, 0x17
        /*00ba*/ 	.short	(.L_31 - .L_30)
.L_30:
        /*00bc*/ 	.word	0x00000000
        /*00c0*/ 	.short	0x0002
        /*00c2*/ 	.short	0x0010
        /*00c4*/ 	.byte	0x00, 0xf4, 0x21, 0x00


	//----- nvinfo : EIATTR_KPARAM_INFO
	.align		4
.L_31:
        /*00c8*/ 	.byte	0x04, 0x17
        /*00ca*/ 	.short	(.L_33 - .L_32)
.L_32:
        /*00cc*/ 	.word	0x00000000
        /*00d0*/ 	.short	0x0001
        /*00d2*/ 	.short	0x0008
        /*00d4*/ 	.byte	0x00, 0xf4, 0x21, 0x00


	//----- nvinfo : EIATTR_KPARAM_INFO
	.align		4
.L_33:
        /*00d8*/ 	.byte	0x04, 0x17
        /*00da*/ 	.short	(.L_35 - .L_34)
.L_34:
        /*00dc*/ 	.word	0x00000000
        /*00e0*/ 	.short	0x0000
        /*00e2*/ 	.short	0x0000
        /*00e4*/ 	.byte	0x00, 0xf4, 0x21, 0x00


	//----- nvinfo : EIATTR_SPARSE_MMA_MASK
	.align		4
.L_35:
        /*00e8*/ 	.byte	0x03, 0x50
        /*00ea*/ 	.short	0x0000


	//----- nvinfo : EIATTR_MAXREG_COUNT
	.align		4
        /*00ec*/ 	.byte	0x03, 0x1b
        /*00ee*/ 	.short	0x00ff


	//----- nvinfo : EIATTR_NUM_BARRIERS
	.align		4
        /*00f0*/ 	.byte	0x02, 0x4c
        /*00f2*/ 	.byte	0x01
	.zero		1


	//----- nvinfo : EIATTR_ANNOTATIONS
	.align		4
        /*00f4*/ 	.byte	0x04, 0x55
        /*00f6*/ 	.short	(.L_37 - .L_36)


	//   ....[0]....
.L_36:
        /*00f8*/ 	.word	0x00000001
        /*00fc*/ 	.byte	0x20, 0x09, 0x00, 0x00, 0x01, 0x00, 0x00, 0x00, 0xa0, 0x09, 0x00, 0x00, 0x01, 0x00, 0x00, 0x00
        /* <DEDUP_REMOVED lines=4015> */
        /*fbfc*/ 	.byte	0x90, 0x47, 0x05, 0x00


	//----- nvinfo : EIATTR_MERCURY_ISA_VERSION
	.align		4
.L_37:
        /*fc00*/ 	.byte	0x03, 0x5f
        /*fc02*/ 	.short	0x0101


	//----- nvinfo : EIATTR_EXIT_INSTR_OFFSETS
	.align		4
        /*fc04*/ 	.byte	0x04, 0x1c
        /*fc06*/ 	.short	(.L_39 - .L_38)


	//   ....[0]....
.L_38:
        /*fc08*/ 	.word	0x0005d870


	//   ....[1]....
        /*fc0c*/ 	.word	0x0005d8a0


	//----- nvinfo : EIATTR_REQNTID
	.align		4
.L_39:
        /*fc10*/ 	.byte	0x04, 0x10
        /*fc12*/ 	.short	(.L_41 - .L_40)
.L_40:
        /*fc14*/ 	.word	0x00000080
        /*fc18*/ 	.word	0x00000001
        /*fc1c*/ 	.word	0x00000001


	//----- nvinfo : EIATTR_CBANK_PARAM_SIZE
	.align		4
.L_41:
        /*fc20*/ 	.byte	0x03, 0x19
        /*fc22*/ 	.short	0x0050


	//----- nvinfo : EIATTR_PARAM_CBANK
	.align		4
        /*fc24*/ 	.byte	0x04, 0x0a
        /*fc26*/ 	.short	(.L_43 - .L_42)
	.align		4
.L_42:
        /*fc28*/ 	.word	index@(.nv.constant0.matmul_kernel)
        /*fc2c*/ 	.short	0x0210
        /*fc2e*/ 	.short	0x0050


	//----- nvinfo : EIATTR_SW_WAR
	.align		4
.L_43:
        /*fc30*/ 	.byte	0x04, 0x36
        /*fc32*/ 	.short	(.L_45 - .L_44)
.L_44:
        /*fc34*/ 	.word	0x00000008
.L_45:


//--------------------- .nv.callgraph             --------------------------
	.section	.nv.callgraph,"",@"SHT_CUDA_CALLGRAPH"
	.align	4
	.sectionentsize	8
	.align		4
        /*0000*/ 	.word	0x00000000
	.align		4
        /*0004*/ 	.word	0xffffffff
	.align		4
        /*0008*/ 	.word	0x00000000
	.align		4
        /*000c*/ 	.word	0xfffffffe
	.align		4
        /*0010*/ 	.word	0x00000000
	.align		4
        /*0014*/ 	.word	0xfffffffd
	.align		4
        /*0018*/ 	.word	0x00000000
	.align		4
        /*001c*/ 	.word	0xfffffffc


//--------------------- .text.matmul_kernel       --------------------------
	.section	.text.matmul_kernel,"ax",@progbits
	.align	128
        .global         matmul_kernel
        .type           matmul_kernel,@function
        .size           matmul_kernel,(.L_x_3 - matmul_kernel)
        .other          matmul_kernel,@"STO_CUDA_ENTRY STV_DEFAULT"
matmul_kernel:
.text.matmul_kernel:
[----:B------:R-:W0:Y:S08]  /*0000*/  LDC R1, c[0x0][0x28] ;  /* 0x00000a00ff017b82 */ /* 0x000e300000000800 */
[----:B------:R-:W1:Y:S01]  /*0010*/  LDC.64 R4, c[0x0][0x228] ;  /* 0x00008a00ff047b82 */ /* 0x000e620000000a00 */
[----:B------:R-:W2:Y:S01]  /*0020*/  S2R R7, SR_CTAID.X ;  /* 0x0000000000077919 */ /* 0x000ea20000002500 */
[----:B0-----:R-:W-:Y:S01]  /*0030*/  VIADD R1, R1, 0xffffdeb0 ;  /* 0xffffdeb001017836 */ /* 0x001fe20000000000 */
[----:B------:R-:W-:Y:S01]  /*0040*/  UMOV UR4, 0x400 ;  /* 0x0000040000047882 */ /* 0x000fe20000000000 */
[----:B------:R-:W-:Y:S01]  /*0050*/  ULDC.64 UR56, c[0x0][0x208] ;  /* 0x0000820000387ab9 */ /* 0x000fe20000000a00 */
[----:B------:R-:W0:Y:S01]  /*0060*/  S2R R116, SR_TID.X ;  /* 0x0000000000747919 */ /* 0x000e220000002100 */
[----:B------:R-:W-:-:S02]  /*0070*/  CS2R R108, SRZ ;  /* 0x00000000006c7805 */ /* 0x000fc4000001ff00 */
[----:B------:R-:W-:Y:S01]  /*0080*/  CS2R R110, SRZ ;  /* 0x00000000006e7805 */ /* 0x000fe2000001ff00 */
[----:B------:R-:W3:Y:S01]  /*0090*/  S2UR UR5, SR_CgaCtaId ;  /* 0x00000000000579c3 */ /* 0x000ee20000008800 */
[----:B------:R-:W-:Y:S02]  /*00a0*/  CS2R R152, SRZ ;  /* 0x0000000000987805 */ /* 0x000fe4000001ff00 */
[----:B------:R-:W-:Y:S02]  /*00b0*/  CS2R R154, SRZ ;  /* 0x00000000009a7805 */ /* 0x000fe4000001ff00 */
[----:B------:R-:W-:Y:S02]  /*00c0*/  CS2R R100, SRZ ;  /* 0x0000000000647805 */ /* 0x000fe4000001ff00 */
[----:B------:R-:W-:Y:S02]  /*00d0*/  CS2R R102, SRZ ;  /* 0x0000000000667805 */ /* 0x000fe4000001ff00 */
[----:B------:R-:W-:-:S02]  /*00e0*/  CS2R R92, SRZ ;  /* 0x00000000005c7805 */ /* 0x000fc4000001ff00 */
[----:B------:R-:W-:Y:S02]  /*00f0*/  CS2R R94, SRZ ;  /* 0x00000000005e7805 */ /* 0x000fe4000001ff00 */
        /* <DEDUP_REMOVED lines=8> */
[----:B------:R-:W-:Y:S01]  /*0180*/  CS2R R52, SRZ ;  /* 0x0000000000347805 */ /* 0x000fe2000001ff00 */
[----:B-1----:R-:W-:Y:S01]  /*0190*/  VIADD R0, R5, 0x1ff ;  /* 0x000001ff05007836 */ /* 0x002fe20000000000 */
[----:B------:R-:W-:Y:S02]  /*01a0*/  CS2R R54, SRZ ;  /* 0x0000000000367805 */ /* 0x000fe4000001ff00 */
[----:B------:R-:W-:-:S02]  /*01b0*/  CS2R R44, SRZ ;  /* 0x00000000002c7805 */ /* 0x000fc4000001ff00 */
[----:B------:R-:W-:Y:S02]  /*01c0*/  CS2R R46, SRZ ;  /* 0x00000000002e7805 */ /* 0x000fe4000001ff00 */
[----:B------:R-:W-:Y:S02]  /*01d0*/  CS2R R36, SRZ ;  /* 0x0000000000247805 */ /* 0x000fe4000001ff00 */
[----:B------:R-:W-:Y:S02]  /*01e0*/  SHF.R.S32.HI R3, RZ, 0x1f, R0 ;  /* 0x0000001fff037819 */ /* 0x000fe40000011400 */
[----:B------:R-:W-:Y:S02]  /*01f0*/  CS2R R38, SRZ ;  /* 0x0000000000267805 */ /* 0x000fe4000001ff00 */
[----:B------:R-:W-:Y:S01]  /*0200*/  CS2R R28, SRZ ;  /* 0x00000000001c7805 */ /* 0x000fe2000001ff00 */
[----:B---3--:R-:W-:Y:S01]  /*0210*/  ULEA UR4, UR5, UR4, 0x18 ;  /* 0x0000000405047291 */ /* 0x008fe2000f8ec03f */
[----:B------:R-:W-:-:S02]  /*0220*/  LEA.HI R3, R3, R0, RZ, 0x9 ;  /* 0x0000000003037211 */ /* 0x000fc400078f48ff */
[----:B------:R-:W-:Y:S02]  /*0230*/  CS2R R30, SRZ ;  /* 0x00000000001e7805 */ /* 0x000fe4000001ff00 */
[----:B--2---:R-:W-:Y:S02]  /*0240*/  IABS R10, R7 ;  /* 0x00000007000a7213 */ /* 0x004fe40000000000 */
[----:B------:R-:W-:Y:S02]  /*0250*/  CS2R R16, SRZ ;  /* 0x0000000000107805 */ /* 0x000fe4000001ff00 */
[----:B------:R-:W-:Y:S02]  /*0260*/  SHF.R.S32.HI R3, RZ, 0x9, R3 ;  /* 0x00000009ff037819 */ /* 0x000fe40000011403 */
[----:B------:R-:W-:Y:S02]  /*0270*/  CS2R R18, SRZ ;  /* 0x0000000000127805 */ /* 0x000fe4000001ff00 */
[----:B------:R-:W-:-:S02]  /*0280*/  CS2R R14, SRZ ;  /* 0x00000000000e7805 */ /* 0x000fc4000001ff00 */
[----:B------:R-:W-:Y:S02]  /*0290*/  CS2R R20, SRZ ;  /* 0x0000000000147805 */ /* 0x000fe4000001ff00 */
[----:B------:R-:W-:Y:S01]  /*02a0*/  CS2R R22, SRZ ;  /* 0x0000000000167805 */ /* 0x000fe2000001ff00 */
[----:B------:R-:W-:Y:S01]  /*02b0*/  IMAD.SHL.U32 R6, R3, 0x4, RZ ;  /* 0x0000000403067824 */ /* 0x000fe200078e00ff */
[----:B------:R-:W-:Y:S02]  /*02c0*/  CS2R R24, SRZ ;  /* 0x0000000000187805 */ /* 0x000fe4000001ff00 */
[----:B------:R-:W-:Y:S02]  /*02d0*/  CS2R R26, SRZ ;  /* 0x00000000001a7805 */ /* 0x000fe4000001ff00 */
[----:B------:R-:W-:Y:S02]  /*02e0*/  CS2R R32, SRZ ;  /* 0x0000000000207805 */ /* 0x000fe4000001ff00 */
[----:B------:R-:W-:-:S02]  /*02f0*/  CS2R R34, SRZ ;  /* 0x0000000000227805 */ /* 0x000fc4000001ff00 */
[-C--:B------:R-:W-:Y:S02]  /*0300*/  IABS R9, R6.reuse ;  /* 0x0000000600097213 */ /* 0x080fe40000000000 */
[----:B------:R-:W-:Y:S02]  /*0310*/  CS2R R40, SRZ ;  /* 0x0000000000287805 */ /* 0x000fe4000001ff00 */
[----:B------:R-:W-:Y:S02]  /*0320*/  IABS R12, R6 ;  /* 0x00000006000c7213 */ /* 0x000fe40000000000 */
[----:B------:R-:W-:Y:S01]  /*0330*/  CS2R R42, SRZ ;  /* 0x00000000002a7805 */ /* 0x000fe2000001ff00 */
[----:B------:R-:W1:Y:S01]  /*0340*/  I2F.RP R0, R9 ;  /* 0x0000000900007306 */ /* 0x000e620000209400 */
        /* <DEDUP_REMOVED lines=13> */
[----:B------:R-:W-:Y:S01]  /*0420*/  CS2R R98, SRZ ;  /* 0x0000000000627805 */ /* 0x000fe2000001ff00 */
[----:B-1----:R-:W1:Y:S01]  /*0430*/  MUFU.RCP R0, R0 ;  /* 0x0000000000007308 */ /* 0x002e620000001000 */
        /* <DEDUP_REMOVED lines=11> */
[----:B------:R-:W-:Y:S01]  /*04f0*/  CS2R R146, SRZ ;  /* 0x0000000000927805 */ /* 0x000fe2000001ff00 */
[----:B-1----:R-:W-:Y:S02]  /*0500*/  VIADD R2, R0, 0xffffffe ;  /* 0x0ffffffe00027836 */ /* 0x002fe40000000000 */
[----:B------:R-:W-:-:S02]  /*0510*/  IMAD.MOV R0, RZ, RZ, -R12 ;  /* 0x000000ffff007224 */ /* 0x000fc400078e0a0c */
[----:B------:R1:W2:Y:S02]  /*0520*/  F2I.FTZ.U32.TRUNC.NTZ R3, R2 ;  /* 0x0000000200037305 */ /* 0x0002a4000021f000 */
[----:B-1----:R-:W-:Y:S02]  /*0530*/  IMAD.MOV.U32 R2, RZ, RZ, RZ ;  /* 0x000000ffff027224 */ /* 0x002fe400078e00ff */
[----:B--2---:R-:W-:-:S04]  /*0540*/  IMAD.MOV R8, RZ, RZ, -R3 ;  /* 0x000000ffff087224 */ /* 0x004fc800078e0a03 */
[----:B------:R-:W-:Y:S02]  /*0550*/  IMAD R11, R8, R9, RZ ;  /* 0x00000009080b7224 */ /* 0x000fe400078e02ff */
[----:B------:R-:W-:Y:S02]  /*0560*/  IMAD.MOV.U32 R8, RZ, RZ, R10 ;  /* 0x000000ffff087224 */ /* 0x000fe400078e000a */
[----:B------:R-:W-:-:S06]  /*0570*/  IMAD.HI.U32 R3, R3, R11, R2 ;  /* 0x0000000b03037227 */ /* 0x000fcc00078e0002 */
[----:B------:R-:W-:-:S04]  /*0580*/  IMAD.HI.U32 R3, R3, R8, RZ ;  /* 0x0000000803037227 */ /* 0x000fc800078e00ff */
[----:B------:R-:W-:-:S05]  /*0590*/  IMAD R0, R3, R0, R8 ;  /* 0x0000000003007224 */ /* 0x000fca00078e0208 */
[----:B------:R-:W-:-:S13]  /*05a0*/  ISETP.GT.U32.AND P1, PT, R9, R0, PT ;  /* 0x000000000900720c */ /* 0x000fda0003f24070 */
[----:B------:R-:W-:Y:S02]  /*05b0*/  @!P1 IMAD.IADD R0, R0, 0x1, -R9 ;  /* 0x0000000100009824 */ /* 0x000fe400078e0a09 */
[----:B------:R-:W-:Y:S01]  /*05c0*/  @!P1 VIADD R3, R3, 0x1 ;  /* 0x0000000103039836 */ /* 0x000fe20000000000 */
[----:B------:R-:W-:Y:S02]  /*05d0*/  ISETP.NE.AND P1, PT, R6, RZ, PT ;  /* 0x000000ff0600720c */ /* 0x000fe40003f25270 */
[----:B------:R-:W-:Y:S02]  /*05e0*/  ISETP.GE.U32.AND P0, PT, R0, R9, PT ;  /* 0x000000090000720c */ /* 0x000fe40003f06070 */
[----:B------:R-:W-:-:S04]  /*05f0*/  LOP3.LUT R0, R7, R6, RZ, 0x3c, !PT ;  /* 0x0000000607007212 */ /* 0x000fc800078e3cff */
[----:B------:R-:W-:Y:S01]  /*0600*/  ISETP.GE.AND P2, PT, R0, RZ, PT ;  /* 0x000000ff0000720c */ /* 0x000fe20003f46270 */
[----:B------:R-:W-:-:S06]  /*0610*/  VIADD R0, R4, 0x3f ;  /* 0x0000003f04007836 */ /* 0x000fcc0000000000 */
[----:B------:R-:W-:-:S04]  /*0620*/  @P0 VIADD R3, R3, 0x1 ;  /* 0x0000000103030836 */ /* 0x000fc80000000000 */
[----:B------:R-:W-:Y:S01]  /*0630*/  IMAD.MOV.U32 R2, RZ, RZ, R3 ;  /* 0x000000ffff027224 */ /* 0x000fe200078e0003 */
[----:B------:R-:W-:-:S03]  /*0640*/  SHF.R.S32.HI R3, RZ, 0x1f, R0 ;  /* 0x0000001fff037819 */ /* 0x000fc60000011400 */
[----:B------:R-:W-:Y:S01]  /*0650*/  @!P2 IMAD.MOV R2, RZ, RZ, -R2 ;  /* 0x000000ffff02a224 */ /* 0x000fe200078e0a02 */
[----:B------:R-:W-:Y:S02]  /*0660*/  @!P1 LOP3.LUT R2, RZ, R6, RZ, 0x33, !PT ;  /* 0x00000006ff029212 */ /* 0x000fe400078e33ff */
[----:B------:R-:W-:-:S03]  /*0670*/  LEA.HI R3, R3, R0, RZ, 0x6 ;  /* 0x0000000003037211 */ /* 0x000fc600078f30ff */
[----:B------:R-:W-:Y:S02]  /*0680*/  IMAD.SHL.U32 R8, R2, 0x4, RZ ;  /* 0x0000000402087824 */ /* 0x000fe400078e00ff */
[----:B------:R-:W-:-:S03]  /*0690*/  IMAD.MOV R2, RZ, RZ, -R2 ;  /* 0x000000ffff027224 */ /* 0x000fc600078e0a02 */
[----:B------:R-:W-:Y:S01]  /*06a0*/  LEA.HI.SX32 R3, R3, -R8, 0x1a ;  /* 0x8000000803037211 */ /* 0x000fe200078fd2ff */
[----:B------:R-:W-:-:S03]  /*06b0*/  IMAD R6, R6, R2, R7 ;  /* 0x0000000206067224 */ /* 0x000fc600078e0207 */
[----:B------:R-:W-:Y:S02]  /*06c0*/  VIMNMX R13, R3, 0x4, PT ;  /* 0x00000004030d7848 */ /* 0x000fe40003fe0100 */
[----:B------:R-:W-:Y:S02]  /*06d0*/  IABS R11, R6 ;  /* 0x00000006000b7213 */ /* 0x000fe40000000000 */
[----:B------:R-:W-:-:S04]  /*06e0*/  IABS R9, R13 ;  /* 0x0000000d00097213 */ /* 0x000fc80000000000 */
[----:B------:R-:W1:Y:S08]  /*06f0*/  I2F.RP R0, R9 ;  /* 0x0000000900007306 */ /* 0x000e700000209400 */
[----:B-1----:R-:W1:Y:S02]  /*0700*/  MUFU.RCP R0, R0 ;  /* 0x0000000000007308 */ /* 0x002e640000001000 */
[----:B-1----:R-:W-:-:S06]  /*0710*/  VIADD R3, R0, 0xffffffe ;  /* 0x0ffffffe00037836 */ /* 0x002fcc0000000000 */
[----:B------:R-:W1:Y:S02]  /*0720*/  F2I.FTZ.U32.TRUNC.NTZ R3, R3 ;  /* 0x0000000300037305 */ /* 0x000e64000021f000 */
[----:B-1----:R-:W-:-:S04]  /*0730*/  IMAD.MOV R10, RZ, RZ, -R3 ;  /* 0x000000ffff0a7224 */ /* 0x002fc800078e0a03 */
[----:B------:R-:W-:Y:S01]  /*0740*/  IMAD.MOV.U32 R2, RZ, RZ, R10 ;  /* 0x000000ffff027224 */ /* 0x000fe200078e000a */
[----:B------:R-:W-:-:S03]  /*0750*/  IABS R10, R13 ;  /* 0x0000000d000a7213 */ /* 0x000fc60000000000 */
[----:B------:R-:W-:Y:S02]  /*0760*/  IMAD R7, R2, R9, RZ ;  /* 0x0000000902077224 */ /* 0x000fe400078e02ff */
[----:B------:R-:W-:Y:S02]  /*0770*/  IMAD.MOV.U32 R2, RZ, RZ, RZ ;  /* 0x000000ffff027224 */ /* 0x000fe400078e00ff */
[----:B------:R-:W-:Y:S02]  /*0780*/  IMAD.MOV R0, RZ, RZ, -R10 ;  /* 0x000000ffff007224 */ /* 0x000fe400078e0a0a */
[----:B------:R-:W-:Y:S02]  /*0790*/  IMAD.HI.U32 R2, R3, R7, R2 ;  /* 0x0000000703027227 */ /* 0x000fe400078e0002 */
[----:B------:R-:W1:Y:S04]  /*07a0*/  LDC R3, c[0x0][0x230] ;  /* 0x00008c00ff037b82 */ /* 0x000e680000000800 */
[----:B------:R-:W-:-:S04]  /*07b0*/  IMAD.HI.U32 R2, R2, R11, RZ ;  /* 0x0000000b02027227 */ /* 0x000fc800078e00ff */
[----:B------:R-:W-:Y:S01]  /*07c0*/  IMAD R0, R2, R0, R11 ;  /* 0x0000000002007224 */ /* 0x000fe200078e020b */
[----:B------:R-:W-:-:S04]  /*07d0*/  CS2R R10, SRZ ;  /* 0x00000000000a7805 */ /* 0x000fc8000001ff00 */
[----:B------:R-:W-:Y:S01]  /*07e0*/  ISETP.GT.U32.AND P1, PT, R9, R0, PT ;  /* 0x000000000900720c */ /* 0x000fe20003f24070 */
[----:B-1----:R-:W-:-:S12]  /*07f0*/  VIADD R117, R3, 0x7f ;  /* 0x0000007f03757836 */ /* 0x002fd80000000000 */
[----:B------:R-:W-:Y:S02]  /*0800*/  @!P1 IMAD.IADD R0, R0, 0x1, -R9 ;  /* 0x0000000100009824 */ /* 0x000fe400078e0a09 */
[----:B------:R-:W-:Y:S01]  /*0810*/  @!P1 VIADD R2, R2, 0x1 ;  /* 0x0000000102029836 */ /* 0x000fe20000000000 */
[----:B------:R-:W-:Y:S02]  /*0820*/  ISETP.NE.AND P1, PT, R13, RZ, PT ;  /* 0x000000ff0d00720c */ /* 0x000fe40003f25270 */
[----:B------:R-:W-:Y:S02]  /*0830*/  ISETP.GE.U32.AND P0, PT, R0, R9, PT ;  /* 0x000000090000720c */ /* 0x000fe40003f06070 */
[----:B------:R-:W-:-:S04]  /*0840*/  LOP3.LUT R0, R6, R13, RZ, 0x3c, !PT ;  /* 0x0000000d06007212 */ /* 0x000fc800078e3cff */
[----:B------:R-:W-:-:S07]  /*0850*/  ISETP.GE.AND P2, PT, R0, RZ, PT ;  /* 0x000000ff0000720c */ /* 0x000fce0003f46270 */
[----:B------:R-:W-:Y:S01]  /*0860*/  @P0 VIADD R2, R2, 0x1 ;  /* 0x0000000102020836 */ /* 0x000fe20000000000 */
[----:B------:R-:W-:-:S05]  /*0870*/  ISETP.GE.AND P0, PT, R117, 0x80, PT ;  /* 0x000000807500780c */ /* 0x000fca0003f06270 */
[----:B------:R-:W-:Y:S01]  /*0880*/  @!P2 IMAD.MOV R2, RZ, RZ, -R2 ;  /* 0x000000ffff02a224 */ /* 0x000fe200078e0a02 */
[----:B------:R-:W-:-:S05]  /*0890*/  @!P1 LOP3.LUT R2, RZ, R13, RZ, 0x33, !PT ;  /* 0x0000000dff029212 */ /* 0x000fca00078e33ff */
[----:B------:R-:W-:Y:S02]  /*08a0*/  IMAD.MOV R0, RZ, RZ, -R2 ;  /* 0x000000ffff007224 */ /* 0x000fe400078e0a02 */
[----:B------:R-:W-:Y:S02]  /*08b0*/  IMAD.SHL.U32 R2, R2, 0x200, RZ ;  /* 0x0000020002027824 */ /* 0x000fe400078e00ff */
[----:B------:R-:W-:Y:S01]  /*08c0*/  IMAD R0, R13, R0, R6 ;  /* 0x000000000d007224 */ /* 0x000fe200078e0206 */
[----:B0-----:R-:W-:Y:S02]  /*08d0*/  LOP3.LUT R6, R116, 0x3f, RZ, 0xc0, !PT ;  /* 0x0000003f74067812 */ /* 0x001fe400078ec0ff */
[----:B------:R-:W-:Y:S01]  /*08e0*/  CS2R R12, SRZ ;  /* 0x00000000000c7805 */ /* 0x000fe2000001ff00 */
[----:B------:R-:W-:Y:S01]  /*08f0*/  IMAD.IADD R0, R8, 0x1, R0 ;  /* 0x0000000108007824 */ /* 0x000fe200078e0200 */
[----:B------:R-:W-:-:S03]  /*0900*/  CS2R R8, SRZ ;  /* 0x0000000000087805 */ /* 0x000fc6000001ff00 */
[----:B------:R-:W-:-:S05]  /*0910*/  IMAD R116, R0, 0x40, R6 ;  /* 0x0000004000747824 */ /* 0x000fca00078e0206 */
[----:B------:R0:W-:Y:S01]  /*0920*/  STL [R1+0x194c], R116 ;  /* 0x00194c7401007387 */ /* 0x0001e20000100800 */
[----:B------:R-:W-:Y:S05]  /*0930*/  @!P0 BRA `(.L_x_0) ;  /* 0x0000053c00848947 */ /* 0x000fea0003800000 */
[----:B------:R-:W-:Y:S01]  /*0940*/  IABS R10, R4 ;  /* 0x00000004000a7213 */ /* 0x000fe20000000000 */
[C---:B------:R-:W-:Y:S01]  /*0950*/  VIADD R13, R2.reuse, 0x1fd ;  /* 0x000001fd020d7836 */ /* 0x040fe20000000000 */
[----:B------:R-:W-:Y:S01]  /*0960*/  IABS R168, R5 ;  /* 0x0000000500a87213 */ /* 0x000fe20000000000 */
[----:B------:R-:W-:Y:S01]  /*0970*/  VIADD R14, R2, 0x1fc ;  /* 0x000001fc020e7836 */ /* 0x000fe20000000000 */
[----:B------:R-:W1:Y:S01]  /*0980*/  I2F.RP R0, R10 ;  /* 0x0000000a00007306 */ /* 0x000e620000209400 */
[----:B------:R-:W-:Y:S01]  /*0990*/  IABS R12, R116 ;  /* 0x00000074000c7213 */ /* 0x000fe20000000000 */
[----:B------:R2:W-:Y:S01]  /*09a0*/  STL [R1+0x1a38], R5 ;  /* 0x001a380501007387 */ /* 0x0005e20000100800 */
[----:B------:R-:W-:Y:S01]  /*09b0*/  ISETP.GE.AND P3, PT, R116, RZ, PT ;  /* 0x000000ff7400720c */ /* 0x000fe20003f66270 */
[C---:B------:R-:W-:Y:S01]  /*09c0*/  VIADD R15, R2.reuse, 0x1fa ;  /* 0x000001fa020f7836 */ /* 0x040fe20000000000 */
[----:B------:R-:W-:Y:S01]  /*09d0*/  ULDC UR9, c[0x0][0x238] ;  /* 0x00008e0000097ab9 */ /* 0x000fe20000000800 */
[C---:B------:R-:W-:Y:S01]  /*09e0*/  VIADD R16, R2.reuse, 0x1f9 ;  /* 0x000001f902107836 */ /* 0x040fe20000000000 */
[----:B------:R-:W-:Y:S01]  /*09f0*/  ULDC UR58, c[0x0][0x23c] ;  /* 0x00008f00003a7ab9 */ /* 0x000fe20000000800 */
[----:B------:R-:W3:Y:S01]  /*0a00*/  I2F.RP R3, R168 ;  /* 0x000000a800037306 */ /* 0x000ee20000209400 */
[C---:B------:R-:W-:Y:S01]  /*0a10*/  VIADD R18, R2.reuse, 0x1f4 ;  /* 0x000001f402127836 */ /* 0x040fe20000000000 */
[----:B------:R-:W-:Y:S01]  /*0a20*/  ULDC.64 UR6, c[0x0][0x218] ;  /* 0x0000860000067ab9 */ /* 0x000fe20000000a00 */
[C---:B------:R-:W-:Y:S01]  /*0a30*/  VIADD R20, R2.reuse, 0x1f3 ;  /* 0x000001f302147836 */ /* 0x040fe20000000000 */
[----:B------:R-:W-:Y:S01]  /*0a40*/  ULDC UR5, c[0x0][0x234] ;  /* 0x00008d0000057ab9 */ /* 0x000fe20000000800 */
[C---:B------:R-:W-:Y:S01]  /*0a50*/  VIADD R22, R2.reuse, 0x1f2 ;  /* 0x000001f202167836 */ /* 0x040fe20000000000 */
[----:B------:R-:W-:Y:S01]  /*0a60*/  IABS R17, R18 ;  /* 0x0000001200117213 */ /* 0x000fe20000000000 */
[C---:B------:R-:W-:Y:S01]  /*0a70*/  VIADD R23, R2.reuse, 0x1f1 ;  /* 0x000001f102177836 */ /* 0x040fe20000000000 */
[----:B-1----:R-:W1:Y:S01]  /*0a80*/  MUFU.RCP R0, R0 ;  /* 0x0000000000007308 */ /* 0x002e620000001000 */
[----:B------:R-:W-:Y:S01]  /*0a90*/  IABS R19, R20 ;  /* 0x0000001400137213 */ /* 0x000fe20000000000 */
[C---:B------:R-:W-:Y:S01]  /*0aa0*/  VIADD R24, R2.reuse, 0x1f0 ;  /* 0x000001f002187836 */ /* 0x040fe20000000000 */
[----:B------:R-:W-:Y:S01]  /*0ab0*/  IABS R21, R22 ;  /* 0x0000001600157213 */ /* 0x000fe20000000000 */
[C---:B------:R-:W-:Y:S01]  /*0ac0*/  VIADD R26, R2.reuse, 0x1ef ;  /* 0x000001ef021a7836 */ /* 0x040fe20000000000 */
[----:B------:R-:W-:Y:S01]  /*0ad0*/  ULDC UR8, c[0x0][0x240] ;  /* 0x0000900000087ab9 */ /* 0x000fe20000000800 */
[----:B------:R-:W-:-:S02]  /*0ae0*/  VIADD R29, R2, 0x1ed ;  /* 0x000001ed021d7836 */ /* 0x000fc40000000000 */
[----:B---3--:R-:W3:Y:S01]  /*0af0*/  MUFU.RCP R3, R3 ;  /* 0x0000000300037308 */ /* 0x008ee20000001000 */
[C---:B------:R-:W-:Y:S02]  /*0b00*/  VIADD R28, R2.reuse, 0x1ee ;  /* 0x000001ee021c7836 */ /* 0x040fe40000000000 */
[C---:B------:R-:W-:Y:S01]  /*0b10*/  VIADD R30, R2.reuse, 0x1ec ;  /* 0x000001ec021e7836 */ /* 0x040fe20000000000 */
[----:B------:R-:W-:Y:S01]  /*0b20*/  IABS R25, R29 ;  /* 0x0000001d00197213 */ /* 0x000fe20000000000 */
[C---:B------:R-:W-:Y:S02]  /*0b30*/  VIADD R32, R2.reuse, 0x1e7 ;  /* 0x000001e702207836 */ /* 0x040fe40000000000 */
[----:B------:R-:W-:Y:S01]  /*0b40*/  VIADD R34, R2, 0x1e4 ;  /* 0x000001e402227836 */ /* 0x000fe20000000000 */
[----:B------:R-:W-:Y:S01]  /*0b50*/  IABS R27, R30 ;  /* 0x0000001e001b7213 */ /* 0x000fe20000000000 */
[----:B-1----:R-:W-:Y:S01]  /*0b60*/  VIADD R6, R0, 0xffffffe ;  /* 0x0ffffffe00067836 */ /* 0x002fe20000000000 */
[----:B------:R-:W-:Y:S01]  /*0b70*/  IABS R31, R32 ;  /* 0x00000020001f7213 */ /* 0x000fe20000000000 */
[C---:B------:R-:W-:Y:S01]  /*0b80*/  VIADD R38, R2.reuse, 0x1e2 ;  /* 0x000001e202267836 */ /* 0x040fe20000000000 */
[----:B------:R-:W-:Y:S01]  /*0b90*/  IABS R35, R34 ;  /* 0x0000002200237213 */ /* 0x000fe20000000000 */
[----:B------:R1:W4:Y:S01]  /*0ba0*/  F2I.FTZ.U32.TRUNC.NTZ R7, R6 ;  /* 0x0000000600077305 */ /* 0x000322000021f000 */
[----:B------:R-:W-:-:S02]  /*0bb0*/  VIADD R40, R2, 0x1e1 ;  /* 0x000001e102287836 */ /* 0x000fc40000000000 */
[C---:B------:R-:W-:Y:S01]  /*0bc0*/  VIADD R42, R2.reuse, 0x1e0 ;  /* 0x000001e0022a7836 */ /* 0x040fe20000000000 */
[----:B------:R-:W-:Y:S01]  /*0bd0*/  IABS R37, R38 ;  /* 0x0000002600257213 */ /* 0x000fe20000000000 */
[----:B---3--:R-:W-:Y:S01]  /*0be0*/  VIADD R8, R3, 0xffffffe ;  /* 0x0ffffffe03087836 */ /* 0x008fe20000000000 */
[----:B------:R-:W-:Y:S01]  /*0bf0*/  IABS R39, R40 ;  /* 0x0000002800277213 */ /* 0x000fe20000000000 */
[C---:B------:R-:W-:Y:S01]  /*0c00*/  VIADD R44, R2.reuse, 0x1df ;  /* 0x000001df022c7836 */ /* 0x040fe20000000000 */
[----:B------:R-:W-:Y:S01]  /*0c10*/  IABS R41, R42 ;  /* 0x0000002a00297213 */ /* 0x000fe20000000000 */
[----:B------:R3:W0:Y:S01]  /*0c20*/  F2I.FTZ.U32.TRUNC.NTZ R9, R8 ;  /* 0x0000000800097305 */ /* 0x000622000021f000 */
[----:B-1----:R-:W-:Y:S02]  /*0c30*/  IMAD.MOV.U32 R6, RZ, RZ, RZ ;  /* 0x000000ffff067224 */ /* 0x002fe400078e00ff */
[C---:B------:R-:W-:Y:S02]  /*0c40*/  VIADD R45, R2.reuse, 0x1de ;  /* 0x000001de022d7836 */ /* 0x040fe40000000000 */
[----:B------:R-:W-:-:S02]  /*0c50*/  VIADD R47, R2, 0x1dc ;  /* 0x000001dc022f7836 */ /* 0x000fc40000000000 */
[--C-:B----4-:R-:W-:Y:S02]  /*0c60*/  IMAD.MOV R11, RZ, RZ, -R7.reuse ;  /* 0x000000ffff0b7224 */ /* 0x110fe400078e0a07 */
[----:B---3--:R-:W-:Y:S01]  /*0c70*/  IMAD.MOV.U32 R8, RZ, RZ, RZ ;  /* 0x000000ffff087224 */ /* 0x008fe200078e00ff */
[----:B------:R-:W-:Y:S01]  /*0c80*/  IABS R43, R47 ;  /* 0x0000002f002b7213 */ /* 0x000fe20000000000 */
[----:B------:R-:W-:Y:S02]  /*0c90*/  IMAD R11, R11, R10, RZ ;  /* 0x0000000a0b0b7224 */ /* 0x000fe400078e02ff */
[----:B------:R-:W-:Y:S02]  /*0ca0*/  VIADD R46, R2, 0x1dd ;  /* 0x000001dd022e7836 */ /* 0x000fe40000000000 */
[----:B------:R-:W-:-:S04]  /*0cb0*/  IMAD.HI.U32 R7, R7, R11, R6 ;  /* 0x0000000b07077227 */ /* 0x000fc800078e0006 */
[----:B0-----:R-:W-:Y:S02]  /*0cc0*/  IMAD.MOV R3, RZ, RZ, -R9 ;  /* 0x000000ffff037224 */ /* 0x001fe400078e0a09 */
[----:B------:R-:W-:-:S04]  /*0cd0*/  IMAD.HI.U32 R7, R7, R12, RZ ;  /* 0x0000000c07077227 */ /* 0x000fc800078e00ff */
[----:B------:R-:W-:Y:S02]  /*0ce0*/  IMAD R3, R3, R168, RZ ;  /* 0x000000a803037224 */ /* 0x000fe400078e02ff */
[----:B------:R-:W-:Y:S02]  /*0cf0*/  IMAD.MOV R7, RZ, RZ, -R7 ;  /* 0x000000ffff077224 */ /* 0x000fe400078e0a07 */
[----:B------:R-:W-:Y:S01]  /*0d00*/  IMAD.HI.U32 R0, R9, R3, R8 ;  /* 0x0000000309007227 */ /* 0x000fe200078e0008 */
[----:B------:R-:W-:-:S03]  /*0d10*/  IABS R9, R13 ;  /* 0x0000000d00097213 */ /* 0x000fc60000000000 */
[----:B------:R-:W-:Y:S02]  /*0d20*/  IMAD R3, R10, R7, R12 ;  /* 0x000000070a037224 */ /* 0x000fe400078e020c */
[C---:B------:R-:W-:Y:S02]  /*0d30*/  VIADD R11, R2.reuse, 0x1ff ;  /* 0x000001ff020b7836 */ /* 0x040fe40000000000 */
[----:B------:R-:W-:Y:S01]  /*0d40*/  VIADD R12, R2, 0x1fe ;  /* 0x000001fe020c7836 */ /* 0x000fe20000000000 */
[----:B------:R-:W-:Y:S01]  /*0d50*/  ISETP.GT.U32.AND P1, PT, R10, R3, PT ;  /* 0x000000030a00720c */ /* 0x000fe20003f24070 */
[C---:B------:R-:W-:Y:S01]  /*0d60*/  VIADD R50, R2.reuse, 0x1d4 ;  /* 0x000001d402327836 */ /* 0x040fe20000000000 */
[----:B------:R-:W-:Y:S01]  /*0d70*/  IABS R233, R11 ;  /* 0x0000000b00e97213 */ /* 0x000fe20000000000 */
[C---:B------:R-:W-:Y:S01]  /*0d80*/  VIADD R52, R2.reuse, 0x1d3 ;  /* 0x000001d302347836 */ /* 0x040fe20000000000 */
[----:B------:R-:W-:Y:S01]  /*0d90*/  IABS R95, R12 ;  /* 0x0000000c005f7213 */ /* 0x000fe20000000000 */
[----:B------:R-:W-:Y:S01]  /*0da0*/  VIADD R54, R2, 0x1d2 ;  /* 0x000001d202367836 */ /* 0x000fe20000000000 */
[----:B------:R-:W-:Y:S01]  /*0db0*/  ISETP.GE.AND P2, PT, R12, RZ, PT ;  /* 0x000000ff0c00720c */ /* 0x000fe20003f46270 */
[----:B------:R-:W-:Y:S01]  /*0dc0*/  IMAD.HI.U32 R6, R0, R233, RZ ;  /* 0x000000e900067227 */ /* 0x000fe200078e00ff */
[----:B------:R-:W-:-:S02]  /*0dd0*/  ISETP.GE.AND P0, PT, R11, RZ, PT ;  /* 0x000000ff0b00720c */ /* 0x000fc40003f06270 */
[----:B------:R-:W-:Y:S01]  /*0de0*/  IABS R11, R14 ;  /* 0x0000000e000b7213 */ /* 0x000fe20000000000 */
[----:B------:R-:W-:Y:S01]  /*0df0*/  IMAD.MOV R7, RZ, RZ, -R6 ;  /* 0x000000ffff077224 */ /* 0x000fe200078e0a06 */
[----:B------:R-:W-:Y:S01]  /*0e00*/  IABS R51, R50 ;  /* 0x0000003200337213 */ /* 0x000fe20000000000 */
[----:B------:R-:W-:Y:S01]  /*0e10*/  IMAD.HI.U32 R6, R0, R95, RZ ;  /* 0x0000005f00067227 */ /* 0x000fe200078e00ff */
[----:B------:R-:W-:-:S03]  /*0e20*/  IABS R53, R52 ;  /* 0x0000003400357213 */ /* 0x000fc60000000000 */
[----:B------:R-:W-:Y:S01]  /*0e30*/  @!P1 IMAD.IADD R3, R3, 0x1, -R10 ;  /* 0x0000000103039824 */ /* 0x000fe200078e0a0a */
[----:B------:R-:W-:Y:S01]  /*0e40*/  ISETP.GE.AND P1, PT, R13, RZ, PT ;  /* 0x000000ff0d00720c */ /* 0x000fe20003f26270 */
[----:B------:R-:W-:Y:S01]  /*0e50*/  IMAD.MOV R8, RZ, RZ, -R6 ;  /* 0x000000ffff087224 */ /* 0x000fe200078e0a06 */
[----:B------:R-:W-:Y:S01]  /*0e60*/  IABS R13, R16 ;  /* 0x00000010000d7213 */ /* 0x000fe20000000000 */
[----:B------:R-:W-:Y:S01]  /*0e70*/  IMAD R233, R168, R7, R233 ;  /* 0x00000007a8e97224 */ /* 0x000fe200078e02e9 */
[----:B------:R-:W-:Y:S01]  /*0e80*/  ISETP.GT.U32.AND P6, PT, R10, R3, PT ;  /* 0x000000030a00720c */ /* 0x000fe20003fc4070 */
[----:B------:R-:W-:Y:S02]  /*0e90*/  IMAD R95, R168, R8, R95 ;  /* 0x00000008a85f7224 */ /* 0x000fe400078e025f */
[----:B------:R-:W-:Y:S01]  /*0ea0*/  IMAD.HI.U32 R7, R0, R9, RZ ;  /* 0x0000000900077227 */ /* 0x000fe200078e00ff */
[C---:B------:R-:W-:Y:S02]  /*0eb0*/  ISETP.GT.U32.AND P5, PT, R168.reuse, R233, PT ;  /* 0x000000e9a800720c */ /* 0x040fe40003fa4070 */
[----:B------:R-:W-:Y:S01]  /*0ec0*/  ISETP.GT.U32.AND P4, PT, R168, R95, PT ;  /* 0x0000005fa800720c */ /* 0x000fe20003f84070 */
[----:B------:R-:W-:-:S02]  /*0ed0*/  IMAD.MOV R7, RZ, RZ, -R7 ;  /* 0x000000ffff077224 */ /* 0x000fc400078e0a07 */
[----:B------:R-:W-:Y:S02]  /*0ee0*/  VIADD R12, R2, 0x1fb ;  /* 0x000001fb020c7836 */ /* 0x000fe40000000000 */
[----:B------:R-:W-:Y:S02]  /*0ef0*/  IMAD R7, R168, R7, R9 ;  /* 0x00000007a8077224 */ /* 0x000fe400078e0209 */
[----:B------:R-:W-:Y:S01]  /*0f00*/  @!P6 IMAD.IADD R3, R3, 0x1, -R10 ;  /* 0x000000010303e824 */ /* 0x000fe200078e0a0a */
[----:B------:R-:W-:Y:S01]  /*0f10*/  IABS R9, R12 ;  /* 0x0000000c00097213 */ /* 0x000fe20000000000 */
[----:B------:R-:W-:Y:S01]  /*0f20*/  IMAD.HI.U32 R6, R0, R11, RZ ;  /* 0x0000000b00067227 */ /* 0x000fe200078e00ff */
[----:B------:R-:W-:-:S03]  /*0f30*/  ISETP.NE.AND P6, PT, R4, RZ, PT ;  /* 0x000000ff0400720c */ /* 0x000fc60003fc5270 */
[----:B--2---:R-:W-:Y:S02]  /*0f40*/  IMAD.MOV.U32 R5, RZ, RZ, R3 ;  /* 0x000000ffff057224 */ /* 0x004fe400078e0003 */
[----:B------:R-:W-:Y:S02]  /*0f50*/  @!P4 IMAD.IADD R95, R95, 0x1, -R168 ;  /* 0x000000015f5fc824 */ /* 0x000fe400078e0aa8 */
[----:B------:R-:W-:Y:S01]  /*0f60*/  @!P3 IMAD.MOV R5, RZ, RZ, -R5 ;  /* 0x000000ffff05b224 */ /* 0x000fe200078e0a05 */
[----:B------:R-:W-:Y:S01]  /*0f70*/  ISETP.GT.U32.AND P3, PT, R168, R7, PT ;  /* 0x00000007a800720c */ /* 0x000fe20003f64070 */
[----:B------:R-:W-:Y:S01]  /*0f80*/  IMAD.HI.U32 R3, R0, R9, RZ ;  /* 0x0000000900037227 */ /* 0x000fe200078e00ff */
[----:B------:R-:W-:-:S03]  /*0f90*/  ISETP.GT.U32.AND P4, PT, R168, R95, PT ;  /* 0x0000005fa800720c */ /* 0x000fc60003f84070 */
[----:B------:R-:W-:Y:S01]  /*0fa0*/  @!P5 IMAD.IADD R233, R233, 0x1, -R168 ;  /* 0x00000001e9e9d824 */ /* 0x000fe200078e0aa8 */
[----:B------:R-:W-:Y:S01]  /*0fb0*/  @!P6 LOP3.LUT R5, RZ, R4, RZ, 0x33, !PT ;  /* 0x00000004ff05e212 */ /* 0x000fe200078e33ff */
[----:B------:R-:W-:Y:S02]  /*0fc0*/  IMAD.MOV R6, RZ, RZ, -R6 ;  /* 0x000000ffff067224 */ /* 0x000fe400078e0a06 */
[----:B------:R-:W-:Y:S01]  /*0fd0*/  IMAD.MOV R3, RZ, RZ, -R3 ;  /* 0x000000ffff037224 */ /* 0x000fe200078e0a03 */
[C---:B------:R-:W-:Y:S01]  /*0fe0*/  ISETP.GT.U32.AND P5, PT, R168.reuse, R233, PT ;  /* 0x000000e9a800720c */ /* 0x040fe20003fa4070 */
[C---:B------:R-:W-:Y:S01]  /*0ff0*/  IMAD R6, R168.reuse, R6, R11 ;  /* 0x00000006a8067224 */ /* 0x040fe200078e020b */
[----:B------:R-:W-:Y:S01]  /*1000*/  IABS R11, R15 ;  /* 0x0000000f000b7213 */ /* 0x000fe20000000000 */
[C---:B------:R-:W-:Y:S01]  /*1010*/  IMAD R3, R168.reuse, R3, R9 ;  /* 0x00000003a8037224 */ /* 0x040fe200078e0209 */
[----:B------:R0:W-:Y:S01]  /*1020*/  STL [R1+0x290], R5 ;  /* 0x0002900501007387 */ /* 0x0001e20000100800 */
[--C-:B------:R-:W-:Y:S01]  /*1030*/  @!P3 IMAD.IADD R7, R7, 0x1, -R168.reuse ;  /* 0x000000010707b824 */ /* 0x100fe200078e0aa8 */
[C---:B------:R-:W-:Y:S01]  /*1040*/  ISETP.GT.U32.AND P6, PT, R168.reuse, R6, PT ;  /* 0x00000006a800720c */ /* 0x040fe20003fc4070 */
[----:B------:R-:W-:Y:S01]  /*1050*/  @!P4 IMAD.IADD R95, R95, 0x1, -R168 ;  /* 0x000000015f5fc824 */ /* 0x000fe200078e0aa8 */
[----:B------:R-:W-:Y:S01]  /*1060*/  ISETP.GT.U32.AND P3, PT, R168, R3, PT ;  /* 0x00000003a800720c */ /* 0x000fe20003f64070 */
[----:B------:R-:W-:Y:S01]  /*1070*/  IMAD.HI.U32 R4, R0, R11, RZ ;  /* 0x0000000b00047227 */ /* 0x000fe200078e00ff */
[----:B------:R-:W-:-:S03]  /*1080*/  ISETP.GT.U32.AND P4, PT, R168, R7, PT ;  /* 0x00000007a800720c */ /* 0x000fc60003f84070 */
[----:B------:R-:W-:Y:S01]  /*1090*/  @!P5 IMAD.IADD R233, R233, 0x1, -R168 ;  /* 0x00000001e9e9d824 */ /* 0x000fe200078e0aa8 */
[----:B------:R-:W-:Y:S01]  /*10a0*/  ISETP.GE.AND P5, PT, R14, RZ, PT ;  /* 0x000000ff0e00720c */ /* 0x000fe20003fa6270 */
[----:B------:R-:W-:Y:S02]  /*10b0*/  VIADD R14, R2, 0x1f8 ;  /* 0x000001f8020e7836 */ /* 0x000fe40000000000 */
[----:B------:R-:W-:-:S03]  /*10c0*/  IMAD.HI.U32 R8, R0, R13, RZ ;  /* 0x0000000d00087227 */ /* 0x000fc600078e00ff */
[----:B------:R-:W-:Y:S01]  /*10d0*/  IABS R10, R14 ;  /* 0x0000000e000a7213 */ /* 0x000fe20000000000 */
[--C-:B------:R-:W-:Y:S01]  /*10e0*/  @!P6 IMAD.IADD R6, R6, 0x1, -R168.reuse ;  /* 0x000000010606e824 */ /* 0x100fe200078e0aa8 */
[----:B------:R-:W-:Y:S01]  /*10f0*/  ISETP.GE.AND P6, PT, R12, RZ, PT ;  /* 0x000000ff0c00720c */ /* 0x000fe20003fc6270 */
[----:B------:R-:W-:Y:S02]  /*1100*/  @!P3 IMAD.IADD R3, R3, 0x1, -R168 ;  /* 0x000000010303b824 */ /* 0x000fe400078e0aa8 */
[----:B------:R-:W-:Y:S01]  /*1110*/  IMAD.MOV R4, RZ, RZ, -R4 ;  /* 0x000000ffff047224 */ /* 0x000fe200078e0a04 */
[----:B------:R-:W-:Y:S01]  /*1120*/  ISETP.GT.U32.AND P3, PT, R168, R6, PT ;  /* 0x00000006a800720c */ /* 0x000fe20003f64070 */
[----:B------:R-:W-:Y:S02]  /*1130*/  IMAD.MOV R9, RZ, RZ, -R8 ;  /* 0x000000ffff097224 */ /* 0x000fe400078e0a08 */
[----:B------:R-:W-:Y:S02]  /*1140*/  VIADD R12, R2, 0x1f7 ;  /* 0x000001f7020c7836 */ /* 0x000fe40000000000 */
[----:B------:R-:W-:Y:S01]  /*1150*/  @!P4 IMAD.IADD R7, R7, 0x1, -R168 ;  /* 0x000000010707c824 */ /* 0x000fe200078e0aa8 */
[C---:B------:R-:W-:Y:S01]  /*1160*/  ISETP.GT.U32.AND P4, PT, R168.reuse, R3, PT ;  /* 0x00000003a800720c */ /* 0x040fe20003f84070 */
[----:B------:R-:W-:-:S02]  /*1170*/  IMAD R8, R168, R4, R11 ;  /* 0x00000004a8087224 */ /* 0x000fc400078e020b */
[----:B------:R-:W-:Y:S02]  /*1180*/  IMAD.MOV.U32 R11, RZ, RZ, R10 ;  /* 0x000000ffff0b7224 */ /* 0x000fe400078e000a */
[----:B------:R-:W-:Y:S01]  /*1190*/  IMAD R9, R168, R9, R13 ;  /* 0x00000009a8097224 */ /* 0x000fe200078e020d */
[----:B------:R-:W-:Y:S01]  /*11a0*/  IABS R13, R12 ;  /* 0x0000000c000d7213 */ /* 0x000fe20000000000 */
[----:B------:R-:W-:-:S04]  /*11b0*/  IMAD.HI.U32 R10, R0, R11, RZ ;  /* 0x0000000b000a7227 */ /* 0x000fc800078e00ff */
[----:B------:R-:W-:Y:S01]  /*11c0*/  @!P0 IMAD.MOV R233, RZ, RZ, -R233 ;  /* 0x000000ffffe98224 */ /* 0x000fe200078e0ae9 */
[----:B------:R-:W-:Y:S01]  /*11d0*/  ISETP.GT.U32.AND P0, PT, R168, R8, PT ;  /* 0x00000008a800720c */ /* 0x000fe20003f04070 */
[----:B------:R-:W-:Y:S02]  /*11e0*/  IMAD.MOV.U32 R4, RZ, RZ, R7 ;  /* 0x000000ffff047224 */ /* 0x000fe400078e0007 */
[----:B------:R-:W-:Y:S01]  /*11f0*/  IMAD.HI.U32 R7, R0, R13, RZ ;  /* 0x0000000d00077227 */ /* 0x000fe200078e00ff */
[----:B------:R-:W-:Y:S03]  /*1200*/  STL [R1+0x1a34], R233 ;  /* 0x001a34e901007387 */ /* 0x000fe60000100800 */
[----:B------:R-:W-:Y:S02]  /*1210*/  IMAD.MOV R10, RZ, RZ, -R10 ;  /* 0x000000ffff0a7224 */ /* 0x000fe400078e0a0a */
[----:B------:R-:W-:Y:S01]  /*1220*/  @!P2 IMAD.MOV R95, RZ, RZ, -R95 ;  /* 0x000000ffff5fa224 */ /* 0x000fe200078e0a5f */
[----:B------:R-:W-:Y:S01]  /*1230*/  ISETP.GT.U32.AND P2, PT, R168, R9, PT ;  /* 0x00000009a800720c */ /* 0x000fe20003f44070 */
[----:B------:R-:W-:-:S02]  /*1240*/  IMAD.MOV R7, RZ, RZ, -R7 ;  /* 0x000000ffff077224 */ /* 0x000fc400078e0a07 */
[--C-:B------:R-:W-:Y:S01]  /*1250*/  @!P3 IMAD.IADD R6, R6, 0x1, -R168.reuse ;  /* 0x000000010606b824 */ /* 0x100fe200078e0aa8 */
[----:B------:R-:W-:Y:S01]  /*1260*/  ISETP.GE.AND P3, PT, R16, RZ, PT ;  /* 0x000000ff1000720c */ /* 0x000fe20003f66270 */
[----:B------:R-:W-:Y:S01]  /*1270*/  @!P4 IMAD.IADD R3, R3, 0x1, -R168 ;  /* 0x000000010303c824 */ /* 0x000fe200078e0aa8 */
[----:B------:R-:W-:Y:S01]  /*1280*/  ISETP.GE.AND P4, PT, R14, RZ, PT ;  /* 0x000000ff0e00720c */ /* 0x000fe20003f86270 */
[C---:B------:R-:W-:Y:S01]  /*1290*/  IMAD R10, R168.reuse, R10, R11 ;  /* 0x0000000aa80a7224 */ /* 0x040fe200078e020b */
[----:B------:R-:W-:Y:S01]  /*12a0*/  STL [R1+0x1a3c], R95 ;  /* 0x001a3c5f01007387 */ /* 0x000fe20000100800 */
[C---:B------:R-:W-:Y:S02]  /*12b0*/  IMAD R11, R168.reuse, R7, R13 ;  /* 0x00000007a80b7224 */ /* 0x040fe400078e020d */
[----:B------:R-:W-:Y:S02]  /*12c0*/  IMAD.MOV.U32 R7, RZ, RZ, R3 ;  /* 0x000000ffff077224 */ /* 0x000fe400078e0003 */
[----:B------:R-:W-:Y:S01]  /*12d0*/  @!P5 IMAD.MOV R6, RZ, RZ, -R6 ;  /* 0x000000ffff06d224 */ /* 0x000fe200078e0a06 */
[----:B------:R-:W-:Y:S01]  /*12e0*/  ISETP.GT.U32.AND P5, PT, R168, R10, PT ;  /* 0x0000000aa800720c */ /* 0x000fe20003fa4070 */
[----:B------:R-:W-:-:S02]  /*12f0*/  @!P0 IMAD.IADD R8, R8, 0x1, -R168 ;  /* 0x0000000108088824 */ /* 0x000fc400078e0aa8 */
[----:B------:R-:W-:Y:S01]  /*1300*/  @!P6 IMAD.MOV R7, RZ, RZ, -R7 ;  /* 0x000000ffff07e224 */ /* 0x000fe200078e0a07 */
[C---:B------:R-:W-:Y:S01]  /*1310*/  ISETP.GT.U32.AND P6, PT, R168.reuse, R11, PT ;  /* 0x0000000ba800720c */ /* 0x040fe20003fc4070 */
[----:B------:R-:W-:Y:S01]  /*1320*/  @!P2 IMAD.IADD R9, R9, 0x1, -R168 ;  /* 0x000000010909a824 */ /* 0x000fe200078e0aa8 */
[----:B------:R-:W-:Y:S01]  /*1330*/  ISETP.GT.U32.AND P0, PT, R168, R8, PT ;  /* 0x00000008a800720c */ /* 0x000fe20003f04070 */
[C---:B------:R-:W-:Y:S02]  /*1340*/  VIADD R14, R2.reuse, 0x1f6 ;  /* 0x000001f6020e7836 */ /* 0x040fe40000000000 */
[----:B------:R-:W-:Y:S01]  /*1350*/  VIADD R16, R2, 0x1f5 ;  /* 0x000001f502107836 */ /* 0x000fe20000000000 */
[----:B------:R-:W-:Y:S01]  /*1360*/  ISETP.GT.U32.AND P2, PT, R168, R9, PT ;  /* 0x00000009a800720c */ /* 0x000fe20003f44070 */
[----:B------:R-:W-:Y:S01]  /*1370*/  @!P1 IMAD.MOV R4, RZ, RZ, -R4 ;  /* 0x000000ffff049224 */ /* 0x000fe200078e0a04 */
[----:B------:R-:W-:Y:S01]  /*1380*/  IABS R13, R14 ;  /* 0x0000000e000d7213 */ /* 0x000fe20000000000 */
[--C-:B------:R-:W-:Y:S01]  /*1390*/  @!P5 IMAD.IADD R10, R10, 0x1, -R168.reuse ;  /* 0x000000010a0ad824 */ /* 0x100fe200078e0aa8 */
[----:B------:R-:W-:Y:S01]  /*13a0*/  ISETP.GE.AND P1, PT, R15, RZ, PT ;  /* 0x000000ff0f00720c */ /* 0x000fe20003f26270 */
[----:B------:R-:W-:Y:S01]  /*13b0*/  VIADD R56, R2, 0x1d1 ;  /* 0x000001d102387836 */ /* 0x000fe20000000000 */
[----:B------:R-:W-:Y:S01]  /*13c0*/  IABS R15, R16 ;  /* 0x00000010000f7213 */ /* 0x000fe20000000000 */
[--C-:B------:R-:W-:Y:S01]  /*13d0*/  @!P6 IMAD.IADD R11, R11, 0x1, -R168.reuse ;  /* 0x000000010b0be824 */ /* 0x100fe200078e0aa8 */
[----:B------:R-:W-:Y:S01]  /*13e0*/  ISETP.GT.U32.AND P5, PT, R168, R10, PT ;  /* 0x0000000aa800720c */ /* 0x000fe20003fa4070 */
[----:B------:R-:W-:Y:S01]  /*13f0*/  IMAD.HI.U32 R3, R0, R13, RZ ;  /* 0x0000000d00037227 */ /* 0x000fe200078e00ff */
[----:B------:R-:W-:Y:S02]  /*1400*/  STL [R1+0x1a40], R4 ;  /* 0x001a400401007387 */ /* 0x000fe40000100800 */
[----:B------:R-:W-:Y:S01]  /*1410*/  ISETP.GT.U32.AND P6, PT, R168, R11, PT ;  /* 0x0000000ba800720c */ /* 0x000fe20003fc4070 */
[--C-:B------:R-:W-:Y:S01]  /*1420*/  @!P0 IMAD.IADD R8, R8, 0x1, -R168.reuse ;  /* 0x0000000108088824 */ /* 0x100fe200078e0aa8 */
[----:B------:R-:W-:Y:S01]  /*1430*/  ISETP.GE.AND P0, PT, R12, RZ, PT ;  /* 0x000000ff0c00720c */ /* 0x000fe20003f06270 */
[----:B------:R-:W-:Y:S01]  /*1440*/  IMAD.HI.U32 R12, R0, R15, RZ ;  /* 0x0000000f000c7227 */ /* 0x000fe200078e00ff */
[----:B------:R-:W-:Y:S03]  /*1450*/  STL [R1+0x1a44], R6 ;  /* 0x001a440601007387 */ /* 0x000fe60000100800 */
[----:B------:R-:W-:Y:S01]  /*1460*/  IMAD.MOV R3, RZ, RZ, -R3 ;  /* 0x000000ffff037224 */ /* 0x000fe200078e0a03 */
[----:B------:R-:W-:Y:S01]  /*1470*/  STL [R1+0x1a48], R7 ;  /* 0x001a480701007387 */ /* 0x000fe20000100800 */
[----:B------:R-:W-:Y:S01]  /*1480*/  @!P2 IMAD.IADD R9, R9, 0x1, -R168 ;  /* 0x000000010909a824 */ /* 0x000fe200078e0aa8 */
[----:B------:R-:W-:Y:S01]  /*1490*/  ISETP.GE.AND P2, PT, R14, RZ, PT ;  /* 0x000000ff0e00720c */ /* 0x000fe20003f46270 */
[----:B------:R-:W-:-:S02]  /*14a0*/  IMAD.MOV R14, RZ, RZ, -R12 ;  /* 0x000000ffff0e7224 */ /* 0x000fc400078e0a0c */
[C---:B------:R-:W-:Y:S02]  /*14b0*/  IMAD R12, R168.reuse, R3, R13 ;  /* 0x00000003a80c7224 */ /* 0x040fe400078e020d */
[----:B------:R-:W-:Y:S02]  /*14c0*/  IMAD R13, R168, R14, R15 ;  /* 0x0000000ea80d7224 */ /* 0x000fe400078e020f */
[--C-:B------:R-:W-:Y:S01]  /*14d0*/  @!P5 IMAD.IADD R10, R10, 0x1, -R168.reuse ;  /* 0x000000010a0ad824 */ /* 0x100fe200078e0aa8 */
[C---:B------:R-:W-:Y:S01]  /*14e0*/  ISETP.GT.U32.AND P5, PT, R168.reuse, R12, PT ;  /* 0x0000000ca800720c */ /* 0x040fe20003fa4070 */
[----:B------:R-:W-:Y:S01]  /*14f0*/  @!P6 IMAD.IADD R11, R11, 0x1, -R168 ;  /* 0x000000010b0be824 */ /* 0x000fe200078e0aa8 */
[----:B------:R-:W-:Y:S01]  /*1500*/  ISETP.GT.U32.AND P6, PT, R168, R13, PT ;  /* 0x0000000da800720c */ /* 0x000fe20003fc4070 */
[----:B------:R-:W-:-:S04]  /*1510*/  IMAD.HI.U32 R3, R0, R17, RZ ;  /* 0x0000001100037227 */ /* 0x000fc800078e00ff */
[----:B------:R-:W-:Y:S02]  /*1520*/  IMAD.MOV R3, RZ, RZ, -R3 ;  /* 0x000000ffff037224 */ /* 0x000fe400078e0a03 */
[----:B------:R-:W-:-:S04]  /*1530*/  IMAD.HI.U32 R15, R0, R21, RZ ;  /* 0x00000015000f7227 */ /* 0x000fc800078e00ff */
[--C-:B------:R-:W-:Y:S02]  /*1540*/  @!P5 IMAD.IADD R12, R12, 0x1, -R168.reuse ;  /* 0x000000010c0cd824 */ /* 0x100fe400078e0aa8 */
[C---:B------:R-:W-:Y:S01]  /*1550*/  IMAD R14, R168.reuse, R3, R17 ;  /* 0x00000003a80e7224 */ /* 0x040fe200078e0211 */
[----:B------:R-:W-:Y:S01]  /*1560*/  IABS R17, R23 ;  /* 0x0000001700117213 */ /* 0x000fe20000000000 */
[----:B------:R-:W-:Y:S01]  /*1570*/  @!P6 IMAD.IADD R13, R13, 0x1, -R168 ;  /* 0x000000010d0de824 */ /* 0x000fe200078e0aa8 */
[----:B------:R-:W-:Y:S01]  /*1580*/  ISETP.GT.U32.AND P6, PT, R168, R12, PT ;  /* 0x0000000ca800720c */ /* 0x000fe20003fc4070 */
[----:B------:R-:W-:Y:S01]  /*1590*/  IMAD.HI.U32 R3, R0, R19, RZ ;  /* 0x0000001300037227 */ /* 0x000fe200078e00ff */
[----:B------:R-:W-:-:S03]  /*15a0*/  ISETP.GT.U32.AND P5, PT, R168, R14, PT ;  /* 0x0000000ea800720c */ /* 0x000fc60003fa4070 */
[----:B------:R-:W-:Y:S02]  /*15b0*/  IMAD.MOV R3, RZ, RZ, -R3 ;  /* 0x000000ffff037224 */ /* 0x000fe400078e0a03 */
[----:B------:R-:W-:Y:S01]  /*15c0*/  @!P1 IMAD.MOV R8, RZ, RZ, -R8 ;  /* 0x000000ffff089224 */ /* 0x000fe200078e0a08 */
[----:B------:R-:W-:Y:S01]  /*15d0*/  ISETP.GE.AND P1, PT, R16, RZ, PT ;  /* 0x000000ff1000720c */ /* 0x000fe20003f26270 */
[----:B------:R-:W-:Y:S02]  /*15e0*/  IMAD.MOV R16, RZ, RZ, -R15 ;  /* 0x000000ffff107224 */ /* 0x000fe400078e0a0f */
[C---:B------:R-:W-:Y:S01]  /*15f0*/  IMAD R15, R168.reuse, R3, R19 ;  /* 0x00000003a80f7224 */ /* 0x040fe200078e0213 */
[----:B------:R-:W-:Y:S01]  /*1600*/  IABS R3, R24 ;  /* 0x0000001800037213 */ /* 0x000fe20000000000 */
[----:B------:R-:W-:Y:S01]  /*1610*/  IMAD.MOV.U32 R19, RZ, RZ, R17 ;  /* 0x000000ffff137224 */ /* 0x000fe200078e0011 */
[----:B------:R-:W-:Y:S01]  /*1620*/  STL [R1+0x1a4c], R8 ;  /* 0x001a4c0801007387 */ /* 0x000fe20000100800 */
[----:B------:R-:W-:-:S02]  /*1630*/  IMAD R16, R168, R16, R21 ;  /* 0x00000010a8107224 */ /* 0x000fc400078e0215 */
[----:B------:R-:W-:Y:S01]  /*1640*/  @!P6 IMAD.IADD R12, R12, 0x1, -R168 ;  /* 0x000000010c0ce824 */ /* 0x000fe200078e0aa8 */
[----:B------:R-:W-:Y:S01]  /*1650*/  ISETP.GT.U32.AND P6, PT, R168, R15, PT ;  /* 0x0000000fa800720c */ /* 0x000fe20003fc4070 */
[----:B------:R-:W-:Y:S02]  /*1660*/  IMAD.MOV.U32 R21, RZ, RZ, R3 ;  /* 0x000000ffff157224 */ /* 0x000fe400078e0003 */
[----:B------:R-:W-:-:S04]  /*1670*/  IMAD.HI.U32 R3, R0, R19, RZ ;  /* 0x0000001300037227 */ /* 0x000fc800078e00ff */
[----:B------:R-:W-:-:S04]  /*1680*/  IMAD.HI.U32 R17, R0, R21, RZ ;  /* 0x0000001500117227 */ /* 0x000fc800078e00ff */
[----:B------:R-:W-:Y:S02]  /*1690*/  IMAD.MOV R3, RZ, RZ, -R3 ;  /* 0x000000ffff037224 */ /* 0x000fe400078e0a03 */
[----:B------:R-:W-:Y:S01]  /*16a0*/  @!P3 IMAD.MOV R9, RZ, RZ, -R9 ;  /* 0x000000ffff09b224 */ /* 0x000fe200078e0a09 */
[----:B------:R-:W-:Y:S01]  /*16b0*/  ISETP.GE.AND P3, PT, R18, RZ, PT ;  /* 0x000000ff1200720c */ /* 0x000fe20003f66270 */
[----:B------:R-:W-:Y:S02]  /*16c0*/  IMAD.MOV R18, RZ, RZ, -R17 ;  /* 0x000000ffff127224 */ /* 0x000fe400078e0a11 */
[----:B------:R-:W-:Y:S01]  /*16d0*/  @!P4 IMAD.MOV R10, RZ, RZ, -R10 ;  /* 0x000000ffff0ac224 */ /* 0x000fe200078e0a0a */
[C---:B------:R-:W-:Y:S01]  /*16e0*/  ISETP.GT.U32.AND P4, PT, R168.reuse, R13, PT ;  /* 0x0000000da800720c */ /* 0x040fe20003f84070 */
[C---:B------:R-:W-:Y:S01]  /*16f0*/  IMAD R17, R168.reuse, R3, R19 ;  /* 0x00000003a8117224 */ /* 0x040fe200078e0213 */
[----:B------:R-:W-:Y:S01]  /*1700*/  IABS R19, R26 ;  /* 0x0000001a00137213 */ /* 0x000fe20000000000 */
[----:B------:R-:W-:Y:S01]  /*1710*/  @!P6 IMAD.IADD R15, R15, 0x1, -R168 ;  /* 0x000000010f0fe824 */ /* 0x000fe200078e0aa8 */
[----:B------:R-:W-:Y:S01]  /*1720*/  STL [R1+0x1a50], R9 ;  /* 0x001a500901007387 */ /* 0x000fe20000100800 */
[----:B------:R-:W-:Y:S01]  /*1730*/  @!P2 IMAD.MOV R12, RZ, RZ, -R12 ;  /* 0x000000ffff0ca224 */ /* 0x000fe200078e0a0c */
[----:B------:R-:W-:Y:S01]  /*1740*/  ISETP.GT.U32.AND P6, PT, R168, R17, PT ;  /* 0x00000011a800720c */ /* 0x000fe20003fc4070 */
[----:B------:R-:W-:Y:S01]  /*1750*/  @!P5 IMAD.IADD R14, R14, 0x1, -R168 ;  /* 0x000000010e0ed824 */ /* 0x000fe200078e0aa8 */
[----:B------:R-:W-:Y:S01]  /*1760*/  ISETP.GT.U32.AND P2, PT, R168, R16, PT ;  /* 0x00000010a800720c */ /* 0x000fe20003f44070 */
[----:B------:R-:W-:-:S03]  /*1770*/  IMAD.HI.U32 R3, R0, R19, RZ ;  /* 0x0000001300037227 */ /* 0x000fc600078e00ff */
[----:B------:R-:W-:Y:S01]  /*1780*/  ISETP.GT.U32.AND P5, PT, R168, R14, PT ;  /* 0x0000000ea800720c */ /* 0x000fe20003fa4070 */
[--C-:B------:R-:W-:Y:S01]  /*1790*/  @!P4 IMAD.IADD R13, R13, 0x1, -R168.reuse ;  /* 0x000000010d0dc824 */ /* 0x100fe200078e0aa8 */
[----:B------:R-:W-:Y:S01]  /*17a0*/  ISETP.GE.AND P4, PT, R22, RZ, PT ;  /* 0x000000ff1600720c */ /* 0x000fe20003f86270 */
[C---:B------:R-:W-:Y:S02]  /*17b0*/  IMAD R18, R168.reuse, R18, R21 ;  /* 0x00000012a8127224 */ /* 0x040fe400078e0215 */
[----:B------:R-:W-:Y:S01]  /*17c0*/  @!P1 IMAD.MOV R13, RZ, RZ, -R13 ;  /* 0x000000ffff0d9224 */ /* 0x000fe200078e0a0d */
[----:B------:R-:W-:Y:S01]  /*17d0*/  ISETP.GT.U32.AND P1, PT, R168, R15, PT ;  /* 0x0000000fa800720c */ /* 0x000fe20003f24070 */
[--C-:B------:R-:W-:Y:S02]  /*17e0*/  @!P6 IMAD.IADD R17, R17, 0x1, -R168.reuse ;  /* 0x000000011111e824 */ /* 0x100fe400078e0aa8 */
[----:B------:R-:W-:Y:S02]  /*17f0*/  IMAD.MOV R3, RZ, RZ, -R3 ;  /* 0x000000ffff037224 */ /* 0x000fe400078e0a03 */
[----:B------:R-:W-:Y:S01]  /*1800*/  @!P2 IMAD.IADD R16, R16, 0x1, -R168 ;  /* 0x000000011010a824 */ /* 0x000fe200078e0aa8 */
[C---:B------:R-:W-:Y:S01]  /*1810*/  ISETP.GT.U32.AND P6, PT, R168.reuse, R17, PT ;  /* 0x00000011a800720c */ /* 0x040fe20003fc4070 */
[----:B------:R-:W-:-:S02]  /*1820*/  IMAD R19, R168, R3, R19 ;  /* 0x00000003a8137224 */ /* 0x000fc400078e0213 */
[--C-:B------:R-:W-:Y:S01]  /*1830*/  @!P5 IMAD.IADD R14, R14, 0x1, -R168.reuse ;  /* 0x000000010e0ed824 */ /* 0x100fe200078e0aa8 */
[C---:B------:R-:W-:Y:S01]  /*1840*/  ISETP.GT.U32.AND P2, PT, R168.reuse, R16, PT ;  /* 0x00000010a800720c */ /* 0x040fe20003f44070 */
[----:B------:R-:W-:Y:S01]  /*1850*/  @!P0 IMAD.MOV R11, RZ, RZ, -R11 ;  /* 0x000000ffff0b8224 */ /* 0x000fe200078e0a0b */
[----:B------:R-:W-:Y:S01]  /*1860*/  ISETP.GE.AND P5, PT, R23, RZ, PT ;  /* 0x000000ff1700720c */ /* 0x000fe20003fa6270 */
[--C-:B------:R-:W-:Y:S01]  /*1870*/  @!P1 IMAD.IADD R15, R15, 0x1, -R168.reuse ;  /* 0x000000010f0f9824 */ /* 0x100fe200078e0aa8 */
[----:B------:R-:W-:Y:S01]  /*1880*/  ISETP.GT.U32.AND P1, PT, R168, R18, PT ;  /* 0x00000012a800720c */ /* 0x000fe20003f24070 */
[----:B------:R-:W-:Y:S01]  /*1890*/  IMAD.HI.U32 R21, R0, R27, RZ ;  /* 0x0000001b00157227 */ /* 0x000fe200078e00ff */
[----:B------:R-:W-:Y:S02]  /*18a0*/  IABS R23, R28 ;  /* 0x0000001c00177213 */ /* 0x000fe40000000000 */
[----:B------:R-:W-:Y:S01]  /*18b0*/  ISETP.GE.AND P0, PT, R20, RZ, PT ;  /* 0x000000ff1400720c */ /* 0x000fe20003f06270 */
[----:B------:R-:W-:Y:S01]  /*18c0*/  @!P6 IMAD.IADD R17, R17, 0x1, -R168 ;  /* 0x000000011111e824 */ /* 0x000fe200078e0aa8 */
[----:B------:R-:W-:Y:S01]  /*18d0*/  ISETP.GT.U32.AND P6, PT, R168, R19, PT ;  /* 0x00000013a800720c */ /* 0x000fe20003fc4070 */
[----:B------:R-:W-:-:S04]  /*18e0*/  IMAD.HI.U32 R20, R0, R25, RZ ;  /* 0x0000001900147227 */ /* 0x000fc800078e00ff */
[----:B------:R-:W-:-:S04]  /*18f0*/  IMAD.HI.U32 R3, R0, R23, RZ ;  /* 0x0000001700037227 */ /* 0x000fc800078e00ff */
[----:B------:R-:W-:Y:S01]  /*1900*/  @!P1 IMAD.IADD R18, R18, 0x1, -R168 ;  /* 0x0000000112129824 */ /* 0x000fe200078e0aa8 */
[----:B------:R-:W-:Y:S01]  /*1910*/  ISETP.GE.AND P1, PT, R26, RZ, PT ;  /* 0x000000ff1a00720c */ /* 0x000fe20003f26270 */
[----:B------:R-:W-:Y:S02]  /*1920*/  IMAD.MOV R22, RZ, RZ, -R20 ;  /* 0x000000ffff167224 */ /* 0x000fe400078e0a14 */
[--C-:B------:R-:W-:Y:S01]  /*1930*/  @!P2 IMAD.IADD R16, R16, 0x1, -R168.reuse ;  /* 0x000000011010a824 */ /* 0x100fe200078e0aa8 */
[----:B------:R-:W-:Y:S01]  /*1940*/  ISETP.GE.AND P2, PT, R24, RZ, PT ;  /* 0x000000ff1800720c */ /* 0x000fe20003f46270 */
[----:B------:R-:W-:Y:S02]  /*1950*/  IMAD.MOV R3, RZ, RZ, -R3 ;  /* 0x000000ffff037224 */ /* 0x000fe400078e0a03 */
[----:B------:R-:W-:Y:S01]  /*1960*/  @!P6 IMAD.IADD R19, R19, 0x1, -R168 ;  /* 0x000000011313e824 */ /* 0x000fe200078e0aa8 */
[----:B------:R-:W-:Y:S01]  /*1970*/  ISETP.GT.U32.AND P6, PT, R168, R18, PT ;  /* 0x00000012a800720c */ /* 0x000fe20003fc4070 */
[----:B------:R-:W-:-:S02]  /*1980*/  IMAD.MOV R24, RZ, RZ, -R21 ;  /* 0x000000ffff187224 */ /* 0x000fc400078e0a15 */
[C---:B------:R-:W-:Y:S02]  /*1990*/  IMAD R21, R168.reuse, R22, R25 ;  /* 0x00000016a8157224 */ /* 0x040fe400078e0219 */
[----:B------:R-:W-:Y:S02]  /*19a0*/  IMAD R20, R168, R3, R23 ;  /* 0x00000003a8147224 */ /* 0x000fe400078e0217 */
[----:B------:R-:W-:Y:S02]  /*19b0*/  VIADD R22, R2, 0x1eb ;  /* 0x000001eb02167836 */ /* 0x000fe40000000000 */
[----:B------:R-:W-:Y:S01]  /*19c0*/  @!P3 IMAD.MOV R14, RZ, RZ, -R14 ;  /* 0x000000ffff0eb224 */ /* 0x000fe200078e0a0e */
[C---:B------:R-:W-:Y:S01]  /*19d0*/  ISETP.GT.U32.AND P3, PT, R168.reuse, R20, PT ;  /* 0x00000014a800720c */ /* 0x040fe20003f64070 */
[----:B------:R-:W-:Y:S01]  /*19e0*/  @!P0 IMAD.MOV R15, RZ, RZ, -R15 ;  /* 0x000000ffff0f8224 */ /* 0x000fe200078e0a0f */
[----:B------:R-:W-:Y:S01]  /*19f0*/  IABS R25, R22 ;  /* 0x0000001600197213 */ /* 0x000fe20000000000 */
[C---:B------:R-:W-:Y:S01]  /*1a00*/  IMAD R23, R168.reuse, R24, R27 ;  /* 0x00000018a8177224 */ /* 0x040fe200078e021b */
[C---:B------:R-:W-:Y:S01]  /*1a10*/  ISETP.GT.U32.AND P0, PT, R168.reuse, R19, PT ;  /* 0x00000013a800720c */ /* 0x040fe20003f04070 */
[----:B------:R-:W-:Y:S01]  /*1a20*/  @!P4 IMAD.MOV R16, RZ, RZ, -R16 ;  /* 0x000000ffff10c224 */ /* 0x000fe200078e0a10 */
[----:B------:R-:W-:Y:S01]  /*1a30*/  ISETP.GT.U32.AND P4, PT, R168, R21, PT ;  /* 0x00000015a800720c */ /* 0x000fe20003f84070 */
[----:B------:R-:W-:-:S04]  /*1a40*/  IMAD.HI.U32 R3, R0, R25, RZ ;  /* 0x0000001900037227 */ /* 0x000fc800078e00ff */
[--C-:B------:R-:W-:Y:S01]  /*1a50*/  @!P6 IMAD.IADD R18, R18, 0x1, -R168.reuse ;  /* 0x000000011212e824 */ /* 0x100fe200078e0aa8 */
[----:B------:R-:W-:Y:S01]  /*1a60*/  ISETP.GT.U32.AND P6, PT, R168, R23, PT ;  /* 0x00000017a800720c */ /* 0x000fe20003fc4070 */
[----:B------:R-:W-:Y:S02]  /*1a70*/  VIADD R26, R2, 0x1ea ;  /* 0x000001ea021a7836 */ /* 0x000fe40000000000 */
[----:B------:R-:W-:Y:S02]  /*1a80*/  IMAD.MOV R24, RZ, RZ, -R3 ;  /* 0x000000ffff187224 */ /* 0x000fe400078e0a03 */
[--C-:B------:R-:W-:Y:S01]  /*1a90*/  @!P0 IMAD.IADD R19, R19, 0x1, -R168.reuse ;  /* 0x0000000113138824 */ /* 0x100fe200078e0aa8 */
[----:B------:R-:W-:Y:S01]  /*1aa0*/  IABS R27, R26 ;  /* 0x0000001a001b7213 */ /* 0x000fe20000000000 */
[--C-:B------:R-:W-:Y:S01]  /*1ab0*/  @!P3 IMAD.IADD R20, R20, 0x1, -R168.reuse ;  /* 0x000000011414b824 */ /* 0x100fe200078e0aa8 */
[----:B------:R-:W-:Y:S01]  /*1ac0*/  ISETP.GE.AND P0, PT, R29, RZ, PT ;  /* 0x000000ff1d00720c */ /* 0x000fe20003f06270 */
[----:B------:R-:W-:Y:S01]  /*1ad0*/  IMAD R24, R168, R24, R25 ;  /* 0x00000018a8187224 */ /* 0x000fe200078e0219 */
[----:B------:R-:W-:Y:S01]  /*1ae0*/  ISETP.GE.AND P3, PT, R30, RZ, PT ;  /* 0x000000ff1e00720c */ /* 0x000fe20003f66270 */
[----:B------:R-:W-:Y:S01]  /*1af0*/  @!P4 IMAD.IADD R21, R21, 0x1, -R168 ;  /* 0x000000011515c824 */ /* 0x000fe200078e0aa8 */
[C---:B------:R-:W-:Y:S01]  /*1b00*/  ISETP.GT.U32.AND P4, PT, R168.reuse, R20, PT ;  /* 0x00000014a800720c */ /* 0x040fe20003f84070 */
[----:B------:R-:W-:Y:S01]  /*1b10*/  @!P1 IMAD.MOV R19, RZ, RZ, -R19 ;  /* 0x000000ffff139224 */ /* 0x000fe200078e0a13 */
[----:B------:R-:W-:Y:S01]  /*1b20*/  ISETP.GT.U32.AND P1, PT, R168, R24, PT ;  /* 0x00000018a800720c */ /* 0x000fe20003f24070 */
[----:B------:R-:W-:-:S04]  /*1b30*/  IMAD.HI.U32 R3, R0, R27, RZ ;  /* 0x0000001b00037227 */ /* 0x000fc800078e00ff */
[----:B------:R-:W-:Y:S01]  /*1b40*/  @!P5 IMAD.MOV R17, RZ, RZ, -R17 ;  /* 0x000000ffff11d224 */ /* 0x000fe200078e0a11 */
[----:B------:R-:W-:Y:S01]  /*1b50*/  ISETP.GE.AND P5, PT, R28, RZ, PT ;  /* 0x000000ff1c00720c */ /* 0x000fe20003fa6270 */
[----:B------:R-:W-:Y:S01]  /*1b60*/  @!P6 IMAD.IADD R23, R23, 0x1, -R168 ;  /* 0x000000011717e824 */ /* 0x000fe200078e0aa8 */
[----:B------:R-:W-:Y:S01]  /*1b70*/  ISETP.GT.U32.AND P6, PT, R168, R21, PT ;  /* 0x00000015a800720c */ /* 0x000fe20003fc4070 */
[----:B------:R-:W-:Y:S02]  /*1b80*/  IMAD.MOV R3, RZ, RZ, -R3 ;  /* 0x000000ffff037224 */ /* 0x000fe400078e0a03 */
[----:B------:R-:W-:Y:S02]  /*1b90*/  VIADD R28, R2, 0x1e9 ;  /* 0x000001e9021c7836 */ /* 0x000fe40000000000 */
[----:B------:R-:W-:Y:S01]  /*1ba0*/  @!P2 IMAD.MOV R18, RZ, RZ, -R18 ;  /* 0x000000ffff12a224 */ /* 0x000fe200078e0a12 */
[C---:B------:R-:W-:Y:S01]  /*1bb0*/  ISETP.GT.U32.AND P2, PT, R168.reuse, R23, PT ;  /* 0x00000017a800720c */ /* 0x040fe20003f44070 */
[----:B------:R-:W-:Y:S01]  /*1bc0*/  IMAD R25, R168, R3, R27 ;  /* 0x00000003a8197224 */ /* 0x000fe200078e021b */
[----:B------:R-:W-:Y:S01]  /*1bd0*/  IABS R27, R28 ;  /* 0x0000001c001b7213 */ /* 0x000fe20000000000 */
[--C-:B------:R-:W-:Y:S01]  /*1be0*/  @!P4 IMAD.IADD R20, R20, 0x1, -R168.reuse ;  /* 0x000000011414c824 */ /* 0x100fe200078e0aa8 */
[----:B------:R-:W-:Y:S01]  /*1bf0*/  ISETP.GE.AND P4, PT, R22, RZ, PT ;  /* 0x000000ff1600720c */ /* 0x000fe20003f86270 */
[----:B------:R-:W-:Y:S01]  /*1c00*/  @!P1 IMAD.IADD R24, R24, 0x1, -R168 ;  /* 0x0000000118189824 */ /* 0x000fe200078e0aa8 */
[----:B------:R-:W-:Y:S01]  /*1c10*/  ISETP.GE.AND P1, PT, R28, RZ, PT ;  /* 0x000000ff1c00720c */ /* 0x000fe20003f26270 */
[----:B------:R-:W-:-:S04]  /*1c20*/  IMAD.HI.U32 R3, R0, R27, RZ ;  /* 0x0000001b00037227 */ /* 0x000fc800078e00ff */
[----:B------:R-:W-:Y:S01]  /*1c30*/  @!P6 IMAD.IADD R21, R21, 0x1, -R168 ;  /* 0x000000011515e824 */ /* 0x000fe200078e0aa8 */
[C---:B------:R-:W-:Y:S01]  /*1c40*/  ISETP.GT.U32.AND P6, PT, R168.reuse, R25, PT ;  /* 0x00000019a800720c */ /* 0x040fe20003fc4070 */
[----:B------:R-:W-:Y:S01]  /*1c50*/  @!P5 IMAD.MOV R20, RZ, RZ, -R20 ;  /* 0x000000ffff14d224 */ /* 0x000fe200078e0a14 */
[----:B------:R-:W-:Y:S01]  /*1c60*/  ISETP.GT.U32.AND P5, PT, R168, R24, PT ;  /* 0x00000018a800720c */ /* 0x000fe20003fa4070 */
[----:B------:R-:W-:Y:S02]  /*1c70*/  IMAD.MOV R3, RZ, RZ, -R3 ;  /* 0x000000ffff037224 */ /* 0x000fe400078e0a03 */
[----:B------:R-:W-:Y:S01]  /*1c80*/  @!P2 IMAD.IADD R23, R23, 0x1, -R168 ;  /* 0x000000011717a824 */ /* 0x000fe200078e0aa8 */
[----:B------:R-:W-:Y:S01]  /*1c90*/  ISETP.GE.AND P2, PT, R26, RZ, PT ;  /* 0x000000ff1a00720c */ /* 0x000fe20003f46270 */
[----:B------:R-:W-:Y:S02]  /*1ca0*/  IMAD R26, R168, R3, R27 ;  /* 0x00000003a81a7224 */ /* 0x000fe400078e021b */
[----:B------:R-:W-:-:S04]  /*1cb0*/  IMAD.HI.U32 R3, R0, R31, RZ ;  /* 0x0000001f00037227 */ /* 0x000fc800078e00ff */
[----:B------:R-:W-:Y:S02]  /*1cc0*/  VIADD R30, R2, 0x1e8 ;  /* 0x000001e8021e7836 */ /* 0x000fe40000000000 */
[----:B------:R-:W-:Y:S02]  /*1cd0*/  IMAD.MOV R3, RZ, RZ, -R3 ;  /* 0x000000ffff037224 */ /* 0x000fe400078e0a03 */
[----:B------:R-:W-:Y:S01]  /*1ce0*/  @!P0 IMAD.MOV R21, RZ, RZ, -R21 ;  /* 0x000000ffff158224 */ /* 0x000fe200078e0a15 */
[----:B------:R-:W-:Y:S01]  /*1cf0*/  ISETP.GT.U32.AND P0, PT, R168, R26, PT ;  /* 0x0000001aa800720c */ /* 0x000fe20003f04070 */
[--C-:B------:R-:W-:Y:S01]  /*1d00*/  @!P6 IMAD.IADD R25, R25, 0x1, -R168.reuse ;  /* 0x000000011919e824 */ /* 0x100fe200078e0aa8 */
[----:B------:R-:W-:Y:S01]  /*1d10*/  IABS R29, R30 ;  /* 0x0000001e001d7213 */ /* 0x000fe20000000000 */
[----:B------:R-:W-:Y:S02]  /*1d20*/  @!P5 IMAD.IADD R24, R24, 0x1, -R168 ;  /* 0x000000011818d824 */ /* 0x000fe400078e0aa8 */
[C---:B------:R-:W-:Y:S01]  /*1d30*/  IMAD R28, R168.reuse, R3, R31 ;  /* 0x00000003a81c7224 */ /* 0x040fe200078e021f */
[----:B------:R-:W-:Y:S01]  /*1d40*/  ISETP.GT.U32.AND P6, PT, R168, R25, PT ;  /* 0x00000019a800720c */ /* 0x000fe20003fc4070 */
[----:B------:R-:W-:-:S02]  /*1d50*/  @!P4 IMAD.MOV R24, RZ, RZ, -R24 ;  /* 0x000000ffff18c224 */ /* 0x000fc400078e0a18 */
[----:B------:R-:W-:Y:S01]  /*1d60*/  IMAD.HI.U32 R22, R0, R29, RZ ;  /* 0x0000001d00167227 */ /* 0x000fe200078e00ff */
[----:B------:R-:W-:-:S03]  /*1d70*/  ISETP.GT.U32.AND P4, PT, R168, R28, PT ;  /* 0x0000001ca800720c */ /* 0x000fc60003f84070 */
[----:B------:R-:W-:Y:S02]  /*1d80*/  IMAD.MOV R22, RZ, RZ, -R22 ;  /* 0x000000ffff167224 */ /* 0x000fe400078e0a16 */
[----:B------:R-:W-:Y:S01]  /*1d90*/  @!P3 IMAD.MOV R23, RZ, RZ, -R23 ;  /* 0x000000ffff17b224 */ /* 0x000fe200078e0a17 */
[----:B------:R-:W-:Y:S01]  /*1da0*/  ISETP.GE.AND P3, PT, R30, RZ, PT ;  /* 0x000000ff1e00720c */ /* 0x000fe20003f66270 */
[--C-:B------:R-:W-:Y:S02]  /*1db0*/  @!P0 IMAD.IADD R26, R26, 0x1, -R168.reuse ;  /* 0x000000011a1a8824 */ /* 0x100fe400078e0aa8 */
[----:B------:R-:W-:Y:S02]  /*1dc0*/  IMAD R27, R168, R22, R29 ;  /* 0x00000016a81b7224 */ /* 0x000fe400078e021d */
[----:B------:R-:W-:Y:S01]  /*1dd0*/  VIADD R30, R2, 0x1e5 ;  /* 0x000001e5021e7836 */ /* 0x000fe20000000000 */
[C---:B------:R-:W-:Y:S01]  /*1de0*/  ISETP.GT.U32.AND P0, PT, R168.reuse, R26, PT ;  /* 0x0000001aa800720c */ /* 0x040fe20003f04070 */
[--C-:B------:R-:W-:Y:S01]  /*1df0*/  @!P6 IMAD.IADD R25, R25, 0x1, -R168.reuse ;  /* 0x000000011919e824 */ /* 0x100fe200078e0aa8 */
[----:B------:R-:W-:Y:S01]  /*1e00*/  ISETP.GT.U32.AND P5, PT, R168, R27, PT ;  /* 0x0000001ba800720c */ /* 0x000fe20003fa4070 */
[----:B------:R-:W-:Y:S01]  /*1e10*/  VIADD R22, R2, 0x1e6 ;  /* 0x000001e602167836 */ /* 0x000fe20000000000 */
[----:B------:R-:W-:Y:S01]  /*1e20*/  IABS R33, R30 ;  /* 0x0000001e00217213 */ /* 0x000fe20000000000 */
[----:B------:R-:W-:Y:S01]  /*1e30*/  @!P4 IMAD.IADD R28, R28, 0x1, -R168 ;  /* 0x000000011c1cc824 */ /* 0x000fe200078e0aa8 */
[----:B------:R-:W-:Y:S01]  /*1e40*/  ISETP.GE.AND P6, PT, R32, RZ, PT ;  /* 0x000000ff2000720c */ /* 0x000fe20003fc6270 */
[----:B------:R-:W-:Y:S01]  /*1e50*/  @!P2 IMAD.MOV R25, RZ, RZ, -R25 ;  /* 0x000000ffff19a224 */ /* 0x000fe200078e0a19 */
[----:B------:R-:W-:Y:S01]  /*1e60*/  IABS R31, R22 ;  /* 0x00000016001f7213 */ /* 0x000fe20000000000 */
[----:B------:R-:W-:Y:S01]  /*1e70*/  IMAD.HI.U32 R29, R0, R35, RZ ;  /* 0x00000023001d7227 */ /* 0x000fe200078e00ff */
[----:B------:R-:W-:-:S02]  /*1e80*/  ISETP.GE.AND P2, PT, R22, RZ, PT ;  /* 0x000000ff1600720c */ /* 0x000fc40003f46270 */
[----:B------:R-:W-:Y:S01]  /*1e90*/  ISETP.GT.U32.AND P4, PT, R168, R28, PT ;  /* 0x0000001ca800720c */ /* 0x000fe20003f84070 */
[----:B------:R-:W-:-:S04]  /*1ea0*/  IMAD.HI.U32 R22, R0, R33, RZ ;  /* 0x0000002100167227 */ /* 0x000fc800078e00ff */
[----:B------:R-:W-:Y:S02]  /*1eb0*/  IMAD.MOV R22, RZ, RZ, -R22 ;  /* 0x000000ffff167224 */ /* 0x000fe400078e0a16 */
[--C-:B------:R-:W-:Y:S01]  /*1ec0*/  @!P0 IMAD.IADD R26, R26, 0x1, -R168.reuse ;  /* 0x000000011a1a8824 */ /* 0x100fe200078e0aa8 */
[----:B------:R-:W-:Y:S01]  /*1ed0*/  ISETP.GE.AND P0, PT, R30, RZ, PT ;  /* 0x000000ff1e00720c */ /* 0x000fe20003f06270 */
[--C-:B------:R-:W-:Y:S02]  /*1ee0*/  @!P5 IMAD.IADD R27, R27, 0x1, -R168.reuse ;  /* 0x000000011b1bd824 */ /* 0x100fe400078e0aa8 */
[----:B------:R-:W-:Y:S02]  /*1ef0*/  IMAD R30, R168, R22, R33 ;  /* 0x00000016a81e7224 */ /* 0x000fe400078e0221 */
[----:B------:R-:W-:Y:S01]  /*1f00*/  @!P4 IMAD.IADD R28, R28, 0x1, -R168 ;  /* 0x000000011c1cc824 */ /* 0x000fe200078e0aa8 */
[----:B------:R-:W-:Y:S01]  /*1f10*/  ISETP.GT.U32.AND P5, PT, R168, R27, PT ;  /* 0x0000001ba800720c */ /* 0x000fe20003fa4070 */
[----:B------:R-:W-:Y:S01]  /*1f20*/  IMAD.HI.U32 R3, R0, R31, RZ ;  /* 0x0000001f00037227 */ /* 0x000fe200078e00ff */
[----:B------:R-:W-:-:S03]  /*1f30*/  ISETP.GT.U32.AND P4, PT, R168, R30, PT ;  /* 0x0000001ea800720c */ /* 0x000fc60003f84070 */
[----:B------:R-:W-:Y:S02]  /*1f40*/  IMAD.MOV R3, RZ, RZ, -R3 ;  /* 0x000000ffff037224 */ /* 0x000fe400078e0a03 */
[----:B------:R-:W-:Y:S02]  /*1f50*/  IMAD.MOV R32, RZ, RZ, -R29 ;  /* 0x000000ffff207224 */ /* 0x000fe400078e0a1d */
[----:B------:R-:W-:Y:S02]  /*1f60*/  IMAD R29, R168, R3, R31 ;  /* 0x00000003a81d7224 */ /* 0x000fe400078e021f */
[----:B------:R-:W-:Y:S02]  /*1f70*/  VIADD R3, R2, 0x1e3 ;  /* 0x000001e302037836 */ /* 0x000fe40000000000 */
[--C-:B------:R-:W-:Y:S01]  /*1f80*/  @!P5 IMAD.IADD R27, R27, 0x1, -R168.reuse ;  /* 0x000000011b1bd824 */ /* 0x100fe200078e0aa8 */
[----:B------:R-:W-:Y:S01]  /*1f90*/  ISETP.GE.AND P5, PT, R34, RZ, PT ;  /* 0x000000ff2200720c */ /* 0x000fe20003fa6270 */
[----:B------:R-:W-:Y:S01]  /*1fa0*/  IMAD R31, R168, R32, R35 ;  /* 0x00000020a81f7224 */ /* 0x000fe200078e0223 */
[----:B------:R-:W-:Y:S01]  /*1fb0*/  IABS R35, R3 ;  /* 0x0000000300237213 */ /* 0x000fe20000000000 */
[----:B------:R-:W-:-:S02]  /*1fc0*/  @!P4 IMAD.IADD R30, R30, 0x1, -R168 ;  /* 0x000000011e1ec824 */ /* 0x000fc400078e0aa8 */
[----:B------:R-:W-:Y:S01]  /*1fd0*/  @!P3 IMAD.MOV R27, RZ, RZ, -R27 ;  /* 0x000000ffff1bb224 */ /* 0x000fe200078e0a1b */
[----:B------:R-:W-:Y:S01]  /*1fe0*/  ISETP.GE.AND P3, PT, R3, RZ, PT ;  /* 0x000000ff0300720c */ /* 0x000fe20003f66270 */
[----:B------:R-:W-:Y:S01]  /*1ff0*/  @!P6 IMAD.MOV R28, RZ, RZ, -R28 ;  /* 0x000000ffff1ce224 */ /* 0x000fe200078e0a1c */
[C---:B------:R-:W-:Y:S01]  /*2000*/  ISETP.GT.U32.AND P4, PT, R168.reuse, R30, PT ;  /* 0x0000001ea800720c */ /* 0x040fe20003f84070 */
[----:B------:R-:W-:Y:S01]  /*2010*/  @!P1 IMAD.MOV R26, RZ, RZ, -R26 ;  /* 0x000000ffff1a9224 */ /* 0x000fe200078e0a1a */
[----:B------:R-:W-:Y:S01]  /*2020*/  ISETP.GT.U32.AND P6, PT, R168, R31, PT ;  /* 0x0000001fa800720c */ /* 0x000fe20003fc4070 */
[----:B------:R-:W-:Y:S01]  /*2030*/  IMAD.HI.U32 R3, R0, R35, RZ ;  /* 0x0000002300037227 */ /* 0x000fe200078e00ff */
[----:B------:R-:W-:-:S03]  /*2040*/  ISETP.GT.U32.AND P1, PT, R168, R29, PT ;  /* 0x0000001da800720c */ /* 0x000fc60003f24070 */
[----:B------:R-:W-:-:S04]  /*2050*/  IMAD.HI.U32 R22, R0, R37, RZ ;  /* 0x0000002500167227 */ /* 0x000fc800078e00ff */
[----:B------:R-:W-:-:S04]  /*2060*/  IMAD.HI.U32 R32, R0, R39, RZ ;  /* 0x0000002700207227 */ /* 0x000fc800078e00ff */
[----:B------:R-:W-:-:S04]  /*2070*/  IMAD.HI.U32 R33, R0, R41, RZ ;  /* 0x0000002900217227 */ /* 0x000fc800078e00ff */
[----:B------:R-:W-:Y:S02]  /*2080*/  IMAD.MOV R3, RZ, RZ, -R3 ;  /* 0x000000ffff037224 */ /* 0x000fe400078e0a03 */
[----:B------:R-:W-:Y:S02]  /*2090*/  IMAD.MOV R22, RZ, RZ, -R22 ;  /* 0x000000ffff167224 */ /* 0x000fe400078e0a16 */
[----:B------:R-:W-:Y:S02]  /*20a0*/  IMAD.MOV R34, RZ, RZ, -R32 ;  /* 0x000000ffff227224 */ /* 0x000fe400078e0a20 */
[----:B------:R-:W-:Y:S02]  /*20b0*/  IMAD.MOV R36, RZ, RZ, -R33 ;  /* 0x000000ffff247224 */ /* 0x000fe400078e0a21 */
[C---:B------:R-:W-:Y:S02]  /*20c0*/  IMAD R32, R168.reuse, R3, R35 ;  /* 0x00000003a8207224 */ /* 0x040fe400078e0223 */
[----:B------:R-:W-:Y:S01]  /*20d0*/  IMAD R33, R168, R22, R37 ;  /* 0x00000016a8217224 */ /* 0x000fe200078e0225 */
[----:B------:R-:W-:Y:S01]  /*20e0*/  IABS R37, R44 ;  /* 0x0000002c00257213 */ /* 0x000fe20000000000 */
[--C-:B------:R-:W-:Y:S01]  /*20f0*/  @!P4 IMAD.IADD R30, R30, 0x1, -R168.reuse ;  /* 0x000000011e1ec824 */ /* 0x100fe200078e0aa8 */
[C---:B------:R-:W-:Y:S01]  /*2100*/  ISETP.GT.U32.AND P4, PT, R168.reuse, R32, PT ;  /* 0x00000020a800720c */ /* 0x040fe20003f84070 */
[--C-:B------:R-:W-:Y:S01]  /*2110*/  @!P6 IMAD.IADD R31, R31, 0x1, -R168.reuse ;  /* 0x000000011f1fe824 */ /* 0x100fe200078e0aa8 */
[----:B------:R-:W-:Y:S01]  /*2120*/  ISETP.GT.U32.AND P6, PT, R168, R33, PT ;  /* 0x00000021a800720c */ /* 0x000fe20003fc4070 */
[----:B------:R-:W-:-:S02]  /*2130*/  @!P1 IMAD.IADD R29, R29, 0x1, -R168 ;  /* 0x000000011d1d9824 */ /* 0x000fc400078e0aa8 */
[----:B------:R-:W-:Y:S01]  /*2140*/  IMAD R34, R168, R34, R39 ;  /* 0x00000022a8227224 */ /* 0x000fe200078e0227 */
[----:B------:R-:W-:Y:S01]  /*2150*/  IABS R39, R45 ;  /* 0x0000002d00277213 */ /* 0x000fe20000000000 */
[----:B------:R-:W-:Y:S01]  /*2160*/  IMAD.HI.U32 R3, R0, R37, RZ ;  /* 0x0000002500037227 */ /* 0x000fe200078e00ff */
[----:B------:R-:W-:-:S03]  /*2170*/  ISETP.GT.U32.AND P1, PT, R168, R29, PT ;  /* 0x0000001da800720c */ /* 0x000fc60003f24070 */
[----:B------:R-:W-:-:S04]  /*2180*/  IMAD.HI.U32 R22, R0, R39, RZ ;  /* 0x0000002700167227 */ /* 0x000fc800078e00ff */
[--C-:B------:R-:W-:Y:S01]  /*2190*/  @!P4 IMAD.IADD R32, R32, 0x1, -R168.reuse ;  /* 0x000000012020c824 */ /* 0x100fe200078e0aa8 */
[C---:B------:R-:W-:Y:S01]  /*21a0*/  ISETP.GT.U32.AND P4, PT, R168.reuse, R31, PT ;  /* 0x0000001fa800720c */ /* 0x040fe20003f84070 */
[--C-:B------:R-:W-:Y:S02]  /*21b0*/  @!P6 IMAD.IADD R33, R33, 0x1, -R168.reuse ;  /* 0x000000012121e824 */ /* 0x100fe400078e0aa8 */
[----:B------:R-:W-:Y:S02]  /*21c0*/  IMAD.MOV R3, RZ, RZ, -R3 ;  /* 0x000000ffff037224 */ /* 0x000fe400078e0a03 */
[----:B------:R-:W-:Y:S01]  /*21d0*/  @!P1 IMAD.IADD R29, R29, 0x1, -R168 ;  /* 0x000000011d1d9824 */ /* 0x000fe200078e0aa8 */
[C---:B------:R-:W-:Y:S01]  /*21e0*/  ISETP.GT.U32.AND P6, PT, R168.reuse, R33, PT ;  /* 0x00000021a800720c */ /* 0x040fe20003fc4070 */
[----:B------:R-:W-:Y:S01]  /*21f0*/  IMAD R35, R168, R36, R41 ;  /* 0x00000024a8237224 */ /* 0x000fe200078e0229 */
[----:B------:R-:W-:Y:S01]  /*2200*/  ISETP.GE.AND P1, PT, R38, RZ, PT ;  /* 0x000000ff2600720c */ /* 0x000fe20003f26270 */
[----:B------:R-:W-:Y:S01]  /*2210*/  @!P2 IMAD.MOV R29, RZ, RZ, -R29 ;  /* 0x000000ffff1da224 */ /* 0x000fe200078e0a1d */
[C---:B------:R-:W-:Y:S01]  /*2220*/  ISETP.GT.U32.AND P2, PT, R168.reuse, R32, PT ;  /* 0x00000020a800720c */ /* 0x040fe20003f44070 */
[----:B------:R-:W-:Y:S01]  /*2230*/  IMAD.MOV R38, RZ, RZ, -R22 ;  /* 0x000000ffff267224 */ /* 0x000fe200078e0a16 */
[----:B------:R-:W-:Y:S01]  /*2240*/  IABS R41, R46 ;  /* 0x0000002e00297213 */ /* 0x000fe20000000000 */
[----:B------:R-:W-:-:S02]  /*2250*/  IMAD R36, R168, R3, R37 ;  /* 0x00000003a8247224 */ /* 0x000fc400078e0225 */
[--C-:B------:R-:W-:Y:S01]  /*2260*/  @!P4 IMAD.IADD R31, R31, 0x1, -R168.reuse ;  /* 0x000000011f1fc824 */ /* 0x100fe200078e0aa8 */
[C---:B------:R-:W-:Y:S01]  /*2270*/  ISETP.GT.U32.AND P4, PT, R168.reuse, R35, PT ;  /* 0x00000023a800720c */ /* 0x040fe20003f84070 */
[C---:B------:R-:W-:Y:S02]  /*2280*/  IMAD R37, R168.reuse, R38, R39 ;  /* 0x00000026a8257224 */ /* 0x040fe400078e0227 */
[----:B------:R-:W-:Y:S02]  /*2290*/  @!P6 IMAD.IADD R33, R33, 0x1, -R168 ;  /* 0x000000012121e824 */ /* 0x000fe400078e0aa8 */
[----:B------:R-:W-:Y:S01]  /*22a0*/  @!P0 IMAD.MOV R30, RZ, RZ, -R30 ;  /* 0x000000ffff1e8224 */ /* 0x000fe200078e0a1e */
[----:B------:R-:W-:Y:S01]  /*22b0*/  ISETP.GT.U32.AND P6, PT, R168, R37, PT ;  /* 0x00000025a800720c */ /* 0x000fe20003fc4070 */
[----:B------:R-:W-:Y:S01]  /*22c0*/  @!P2 IMAD.IADD R32, R32, 0x1, -R168 ;  /* 0x000000012020a824 */ /* 0x000fe200078e0aa8 */
[----:B------:R-:W-:Y:S01]  /*22d0*/  ISETP.GT.U32.AND P0, PT, R168, R34, PT ;  /* 0x00000022a800720c */ /* 0x000fe20003f04070 */
[----:B------:R-:W-:Y:S01]  /*22e0*/  IMAD.HI.U32 R22, R0, R43, RZ ;  /* 0x0000002b00167227 */ /* 0x000fe200078e00ff */
[----:B------:R-:W-:-:S03]  /*22f0*/  ISETP.GT.U32.AND P2, PT, R168, R36, PT ;  /* 0x00000024a800720c */ /* 0x000fc60003f44070 */
[----:B------:R-:W-:Y:S01]  /*2300*/  @!P4 IMAD.IADD R35, R35, 0x1, -R168 ;  /* 0x000000012323c824 */ /* 0x000fe200078e0aa8 */
[----:B------:R-:W-:Y:S01]  /*2310*/  ISETP.GE.AND P4, PT, R42, RZ, PT ;  /* 0x000000ff2a00720c */ /* 0x000fe20003f86270 */
[----:B------:R-:W-:Y:S02]  /*2320*/  IMAD.MOV R22, RZ, RZ, -R22 ;  /* 0x000000ffff167224 */ /* 0x000fe400078e0a16 */
[----:B------:R-:W-:-:S04]  /*2330*/  IMAD.HI.U32 R3, R0, R41, RZ ;  /* 0x0000002900037227 */ /* 0x000fc800078e00ff */
[--C-:B------:R-:W-:Y:S01]  /*2340*/  @!P6 IMAD.IADD R37, R37, 0x1, -R168.reuse ;  /* 0x000000012525e824 */ /* 0x100fe200078e0aa8 */
[----:B------:R-:W-:Y:S01]  /*2350*/  ISETP.GT.U32.AND P6, PT, R168, R35, PT ;  /* 0x00000023a800720c */ /* 0x000fe20003fc4070 */
[--C-:B------:R-:W-:Y:S01]  /*2360*/  @!P0 IMAD.IADD R34, R34, 0x1, -R168.reuse ;  /* 0x0000000122228824 */ /* 0x100fe200078e0aa8 */
[----:B------:R-:W-:Y:S01]  /*2370*/  ISETP.GE.AND P0, PT, R40, RZ, PT ;  /* 0x000000ff2800720c */ /* 0x000fe20003f06270 */
[----:B------:R-:W-:Y:S02]  /*2380*/  @!P2 IMAD.IADD R36, R36, 0x1, -R168 ;  /* 0x000000012424a824 */ /* 0x000fe400078e0aa8 */
[C---:B------:R-:W-:Y:S01]  /*2390*/  IMAD R39, R168.reuse, R22, R43 ;  /* 0x00000016a8277224 */ /* 0x040fe200078e022b */
[C---:B------:R-:W-:Y:S01]  /*23a0*/  ISETP.GT.U32.AND P2, PT, R168.reuse, R34, PT ;  /* 0x00000022a800720c */ /* 0x040fe20003f44070 */
[----:B------:R-:W-:Y:S01]  /*23b0*/  @!P5 IMAD.MOV R31, RZ, RZ, -R31 ;  /* 0x000000ffff1fd224 */ /* 0x000fe200078e0a1f */
[----:B------:R-:W-:Y:S01]  /*23c0*/  ISETP.GT.U32.AND P5, PT, R168, R36, PT ;  /* 0x00000024a800720c */ /* 0x000fe20003fa4070 */
[----:B------:R-:W-:-:S02]  /*23d0*/  IMAD.MOV R3, RZ, RZ, -R3 ;  /* 0x000000ffff037224 */ /* 0x000fc400078e0a03 */
[----:B------:R-:W-:Y:S02]  /*23e0*/  VIADD R40, R2, 0x1db ;  /* 0x000001db02287836 */ /* 0x000fe40000000000 */
[----:B------:R-:W-:Y:S01]  /*23f0*/  @!P6 IMAD.IADD R35, R35, 0x1, -R168 ;  /* 0x000000012323e824 */ /* 0x000fe200078e0aa8 */
[C---:B------:R-:W-:Y:S01]  /*2400*/  ISETP.GT.U32.AND P6, PT, R168.reuse, R39, PT ;  /* 0x00000027a800720c */ /* 0x040fe20003fc4070 */
[----:B------:R-:W-:Y:S01]  /*2410*/  IMAD R38, R168, R3, R41 ;  /* 0x00000003a8267224 */ /* 0x000fe200078e0229 */
[----:B------:R-:W-:Y:S01]  /*2420*/  IABS R41, R40 ;  /* 0x0000002800297213 */ /* 0x000fe20000000000 */
[----:B------:R-:W-:Y:S02]  /*2430*/  VIADD R42, R2, 0x1da ;  /* 0x000001da022a7836 */ /* 0x000fe40000000000 */
[----:B------:R-:W-:Y:S01]  /*2440*/  @!P3 IMAD.MOV R32, RZ, RZ, -R32 ;  /* 0x000000ffff20b224 */ /* 0x000fe200078e0a20 */
[----:B------:R-:W-:Y:S01]  /*2450*/  ISETP.GT.U32.AND P3, PT, R168, R37, PT ;  /* 0x00000025a800720c */ /* 0x000fe20003f64070 */
[----:B------:R-:W-:Y:S01]  /*2460*/  @!P2 IMAD.IADD R34, R34, 0x1, -R168 ;  /* 0x000000012222a824 */ /* 0x000fe200078e0aa8 */
[----:B------:R-:W-:Y:S01]  /*2470*/  IABS R43, R42 ;  /* 0x0000002a002b7213 */ /* 0x000fe20000000000 */
[----:B------:R-:W-:Y:S01]  /*2480*/  @!P1 IMAD.MOV R33, RZ, RZ, -R33 ;  /* 0x000000ffff219224 */ /* 0x000fe200078e0a21 */
[----:B------:R-:W-:Y:S01]  /*2490*/  ISETP.GE.AND P2, PT, R44, RZ, PT ;  /* 0x000000ff2c00720c */ /* 0x000fe20003f46270 */
[----:B------:R-:W-:Y:S01]  /*24a0*/  IMAD.HI.U32 R3, R0, R41, RZ ;  /* 0x0000002900037227 */ /* 0x000fe200078e00ff */
[----:B------:R-:W-:-:S03]  /*24b0*/  ISETP.GT.U32.AND P1, PT, R168, R38, PT ;  /* 0x00000026a800720c */ /* 0x000fc60003f24070 */
[----:B------:R-:W-:Y:S01]  /*24c0*/  @!P5 IMAD.IADD R36, R36, 0x1, -R168 ;  /* 0x000000012424d824 */ /* 0x000fe200078e0aa8 */
[----:B------:R-:W-:Y:S01]  /*24d0*/  ISETP.GE.AND P5, PT, R45, RZ, PT ;  /* 0x000000ff2d00720c */ /* 0x000fe20003fa6270 */
[----:B------:R-:W-:-:S04]  /*24e0*/  IMAD.HI.U32 R22, R0, R43, RZ ;  /* 0x0000002b00167227 */ /* 0x000fc800078e00ff */
[----:B------:R-:W-:Y:S02]  /*24f0*/  IMAD.MOV R3, RZ, RZ, -R3 ;  /* 0x000000ffff037224 */ /* 0x000fe400078e0a03 */
[----:B------:R-:W-:Y:S01]  /*2500*/  @!P6 IMAD.IADD R39, R39, 0x1, -R168 ;  /* 0x000000012727e824 */ /* 0x000fe200078e0aa8 */
[----:B------:R-:W-:Y:S01]  /*2510*/  ISETP.GE.AND P6, PT, R40, RZ, PT ;  /* 0x000000ff2800720c */ /* 0x000fe20003fc6270 */
[----:B------:R-:W-:Y:S02]  /*2520*/  IMAD.MOV R22, RZ, RZ, -R22 ;  /* 0x000000ffff167224 */ /* 0x000fe400078e0a16 */
[----:B------:R-:W-:Y:S02]  /*2530*/  IMAD R40, R168, R3, R41 ;  /* 0x00000003a8287224 */ /* 0x000fe400078e0229 */
[----:B------:R-:W-:Y:S01]  /*2540*/  @!P3 IMAD.IADD R37, R37, 0x1, -R168 ;  /* 0x000000012525b824 */ /* 0x000fe200078e0aa8 */
[----:B------:R-:W-:Y:S01]  /*2550*/  ISETP.GE.AND P3, PT, R46, RZ, PT ;  /* 0x000000ff2e00720c */ /* 0x000fe20003f66270 */
[----:B------:R-:W-:-:S02]  /*2560*/  IMAD R41, R168, R22, R43 ;  /* 0x00000016a8297224 */ /* 0x000fc400078e022b */
[----:B------:R-:W-:Y:S01]  /*2570*/  @!P2 IMAD.MOV R36, RZ, RZ, -R36 ;  /* 0x000000ffff24a224 */ /* 0x000fe200078e0a24 */
[----:B------:R-:W-:Y:S01]  /*2580*/  ISETP.GT.U32.AND P2, PT, R168, R40, PT ;  /* 0x00000028a800720c */ /* 0x000fe20003f44070 */
[----:B------:R-:W-:Y:S01]  /*2590*/  @!P1 IMAD.IADD R38, R38, 0x1, -R168 ;  /* 0x0000000126269824 */ /* 0x000fe200078e0aa8 */
[----:B------:R-:W-:Y:S01]  /*25a0*/  ISETP.GE.AND P1, PT, R47, RZ, PT ;  /* 0x000000ff2f00720c */ /* 0x000fe20003f26270 */
[----:B------:R-:W-:Y:S01]  /*25b0*/  @!P4 IMAD.MOV R35, RZ, RZ, -R35 ;  /* 0x000000ffff23c224 */ /* 0x000fe200078e0a23 */
[C---:B------:R-:W-:Y:S01]  /*25c0*/  ISETP.GT.U32.AND P4, PT, R168.reuse, R39, PT ;  /* 0x00000027a800720c */ /* 0x040fe20003f84070 */
[----:B------:R-:W-:Y:S01]  /*25d0*/  @!P5 IMAD.MOV R37, RZ, RZ, -R37 ;  /* 0x000000ffff25d224 */ /* 0x000fe200078e0a25 */
[C---:B------:R-:W-:Y:S01]  /*25e0*/  ISETP.GT.U32.AND P5, PT, R168.reuse, R41, PT ;  /* 0x00000029a800720c */ /* 0x040fe20003fa4070 */
[----:B------:R-:W-:Y:S01]  /*25f0*/  @!P0 IMAD.MOV R34, RZ, RZ, -R34 ;  /* 0x000000ffff228224 */ /* 0x000fe200078e0a22 */
[----:B------:R-:W-:Y:S01]  /*2600*/  ISETP.GT.U32.AND P0, PT, R168, R38, PT ;  /* 0x00000026a800720c */ /* 0x000fe20003f04070 */
[----:B------:R-:W-:-:S02]  /*2610*/  VIADD R3, R2, 0x1d9 ;  /* 0x000001d902037836 */ /* 0x000fc40000000000 */
[----:B------:R-:W-:Y:S02]  /*2620*/  VIADD R22, R2, 0x1d8 ;  /* 0x000001d802167836 */ /* 0x000fe40000000000 */
[--C-:B------:R-:W-:Y:S01]  /*2630*/  @!P2 IMAD.IADD R40, R40, 0x1, -R168.reuse ;  /* 0x000000012828a824 */ /* 0x100fe200078e0aa8 */
[----:B------:R-:W-:Y:S01]  /*2640*/  IABS R43, R3 ;  /* 0x00000003002b7213 */ /* 0x000fe20000000000 */
[----:B------:R-:W-:Y:S01]  /*2650*/  VIADD R57, R2, 0x1d0 ;  /* 0x000001d002397836 */ /* 0x000fe20000000000 */
[----:B------:R-:W-:Y:S01]  /*2660*/  IABS R45, R22 ;  /* 0x00000016002d7213 */ /* 0x000fe20000000000 */
[--C-:B------:R-:W-:Y:S01]  /*2670*/  @!P4 IMAD.IADD R39, R39, 0x1, -R168.reuse ;  /* 0x000000012727c824 */ /* 0x100fe200078e0aa8 */
[----:B------:R-:W-:Y:S01]  /*2680*/  ISETP.GE.AND P4, PT, R3, RZ, PT ;  /* 0x000000ff0300720c */ /* 0x000fe20003f86270 */
[--C-:B------:R-:W-:Y:S01]  /*2690*/  @!P5 IMAD.IADD R41, R41, 0x1, -R168.reuse ;  /* 0x000000012929d824 */ /* 0x100fe200078e0aa8 */
[----:B------:R-:W-:Y:S01]  /*26a0*/  ISETP.GT.U32.AND P5, PT, R168, R40, PT ;  /* 0x00000028a800720c */ /* 0x000fe20003fa4070 */
[----:B------:R-:W-:Y:S01]  /*26b0*/  @!P0 IMAD.IADD R38, R38, 0x1, -R168 ;  /* 0x0000000126268824 */ /* 0x000fe200078e0aa8 */
[----:B------:R-:W-:Y:S01]  /*26c0*/  ISETP.GE.AND P0, PT, R42, RZ, PT ;  /* 0x000000ff2a00720c */ /* 0x000fe20003f06270 */
[----:B------:R-:W-:Y:S01]  /*26d0*/  IMAD.HI.U32 R3, R0, R43, RZ ;  /* 0x0000002b00037227 */ /* 0x000fe200078e00ff */
[----:B------:R-:W-:-:S03]  /*26e0*/  ISETP.GE.AND P2, PT, R22, RZ, PT ;  /* 0x000000ff1600720c */ /* 0x000fc60003f46270 */
[----:B------:R-:W-:Y:S02]  /*26f0*/  VIADD R42, R2, 0x1d7 ;  /* 0x000001d7022a7836 */ /* 0x000fe40000000000 */
[----:B------:R-:W-:Y:S02]  /*2700*/  IMAD.MOV R3, RZ, RZ, -R3 ;  /* 0x000000ffff037224 */ /* 0x000fe400078e0a03 */
[----:B------:R-:W-:Y:S01]  /*2710*/  @!P1 IMAD.MOV R39, RZ, RZ, -R39 ;  /* 0x000000ffff279224 */ /* 0x000fe200078e0a27 */
[----:B------:R-:W-:Y:S01]  /*2720*/  ISETP.GE.AND P1, PT, R42, RZ, PT ;  /* 0x000000ff2a00720c */ /* 0x000fe20003f26270 */
[----:B------:R-:W-:Y:S01]  /*2730*/  IMAD.HI.U32 R22, R0, R45, RZ ;  /* 0x0000002d00167227 */ /* 0x000fe200078e00ff */
[----:B------:R-:W-:-:S03]  /*2740*/  IABS R44, R42 ;  /* 0x0000002a002c7213 */ /* 0x000fc60000000000 */
[C---:B------:R-:W-:Y:S02]  /*2750*/  IMAD R42, R168.reuse, R3, R43 ;  /* 0x00000003a82a7224 */ /* 0x040fe400078e022b */
[----:B------:R-:W-:Y:S01]  /*2760*/  @!P3 IMAD.MOV R38, RZ, RZ, -R38 ;  /* 0x000000ffff26b224 */ /* 0x000fe200078e0a26 */
[----:B------:R-:W-:Y:S01]  /*2770*/  ISETP.GT.U32.AND P3, PT, R168, R41, PT ;  /* 0x00000029a800720c */ /* 0x000fe20003f64070 */
[----:B------:R-:W-:Y:S01]  /*2780*/  @!P5 IMAD.IADD R40, R40, 0x1, -R168 ;  /* 0x000000012828d824 */ /* 0x000fe200078e0aa8 */
[----:B------:R-:W-:Y:S01]  /*2790*/  ISETP.GT.U32.AND P5, PT, R168, R42, PT ;  /* 0x0000002aa800720c */ /* 0x000fe20003fa4070 */
[----:B------:R-:W-:Y:S02]  /*27a0*/  IMAD.MOV R22, RZ, RZ, -R22 ;  /* 0x000000ffff167224 */ /* 0x000fe400078e0a16 */
[----:B------:R-:W-:Y:S02]  /*27b0*/  VIADD R3, R2, 0x1d6 ;  /* 0x000001d602037836 */ /* 0x000fe40000000000 */
[----:B------:R-:W-:-:S02]  /*27c0*/  IMAD R43, R168, R22, R45 ;  /* 0x00000016a82b7224 */ /* 0x000fc400078e022d */
[----:B------:R-:W-:Y:S01]  /*27d0*/  @!P6 IMAD.MOV R40, RZ, RZ, -R40 ;  /* 0x000000ffff28e224 */ /* 0x000fe200078e0a28 */
[----:B------:R-:W-:Y:S01]  /*27e0*/  IABS R47, R3 ;  /* 0x00000003002f7213 */ /* 0x000fe20000000000 */
[----:B------:R-:W-:Y:S01]  /*27f0*/  IMAD.MOV.U32 R45, RZ, RZ, R44 ;  /* 0x000000ffff2d7224 */ /* 0x000fe200078e002c */
[----:B------:R-:W-:Y:S01]  /*2800*/  ISETP.GT.U32.AND P6, PT, R168, R43, PT ;  /* 0x0000002ba800720c */ /* 0x000fe20003fc4070 */
[--C-:B------:R-:W-:Y:S01]  /*2810*/  @!P3 IMAD.IADD R41, R41, 0x1, -R168.reuse ;  /* 0x000000012929b824 */ /* 0x100fe200078e0aa8 */
[----:B------:R-:W-:Y:S01]  /*2820*/  ISETP.GE.AND P3, PT, R3, RZ, PT ;  /* 0x000000ff0300720c */ /* 0x000fe20003f66270 */
[----:B------:R-:W-:Y:S02]  /*2830*/  @!P5 IMAD.IADD R42, R42, 0x1, -R168 ;  /* 0x000000012a2ad824 */ /* 0x000fe400078e0aa8 */
[----:B------:R-:W-:-:S03]  /*2840*/  IMAD.HI.U32 R3, R0, R45, RZ ;  /* 0x0000002d00037227 */ /* 0x000fc600078e00ff */
[----:B------:R-:W-:Y:S01]  /*2850*/  ISETP.GT.U32.AND P5, PT, R168, R42, PT ;  /* 0x0000002aa800720c */ /* 0x000fe20003fa4070 */
[----:B------:R-:W-:Y:S02]  /*2860*/  VIADD R22, R2, 0x1d5 ;  /* 0x000001d502167836 */ /* 0x000fe40000000000 */
[----:B------:R-:W-:Y:S02]  /*2870*/  IMAD.MOV R44, RZ, RZ, -R3 ;  /* 0x000000ffff2c7224 */ /* 0x000fe400078e0a03 */
[----:B------:R-:W-:Y:S01]  /*2880*/  IMAD.HI.U32 R3, R0, R47, RZ ;  /* 0x0000002f00037227 */ /* 0x000fe200078e00ff */
[----:B------:R-:W-:-:S03]  /*2890*/  IABS R49, R22 ;  /* 0x0000001600317213 */ /* 0x000fc60000000000 */
[----:B------:R-:W-:Y:S02]  /*28a0*/  @!P6 IMAD.IADD R43, R43, 0x1, -R168 ;  /* 0x000000012b2be824 */ /* 0x000fe400078e0aa8 */
[----:B------:R-:W-:Y:S02]  /*28b0*/  IMAD.MOV R3, RZ, RZ, -R3 ;  /* 0x000000ffff037224 */ /* 0x000fe400078e0a03 */
[C---:B------:R-:W-:Y:S01]  /*28c0*/  IMAD R44, R168.reuse, R44, R45 ;  /* 0x0000002ca82c7224 */ /* 0x040fe200078e022d */
[C---:B------:R-:W-:Y:S01]  /*28d0*/  ISETP.GT.U32.AND P6, PT, R168.reuse, R43, PT ;  /* 0x0000002ba800720c */ /* 0x040fe20003fc4070 */
[----:B------:R-:W-:Y:S02]  /*28e0*/  IMAD R45, R168, R3, R47 ;  /* 0x00000003a82d7224 */ /* 0x000fe400078e022f */
[----:B------:R-:W-:-:S04]  /*28f0*/  IMAD.HI.U32 R3, R0, R49, RZ ;  /* 0x0000003100037227 */ /* 0x000fc800078e00ff */
[----:B------:R-:W-:Y:S01]  /*2900*/  @!P0 IMAD.MOV R41, RZ, RZ, -R41 ;  /* 0x000000ffff298224 */ /* 0x000fe200078e0a29 */
[----:B------:R-:W-:Y:S01]  /*2910*/  ISETP.GE.AND P0, PT, R22, RZ, PT ;  /* 0x000000ff1600720c */ /* 0x000fe20003f06270 */
[----:B------:R-:W-:Y:S01]  /*2920*/  @!P5 IMAD.IADD R42, R42, 0x1, -R168 ;  /* 0x000000012a2ad824 */ /* 0x000fe200078e0aa8 */
[----:B------:R-:W-:Y:S01]  /*2930*/  ISETP.GT.U32.AND P5, PT, R168, R44, PT ;  /* 0x0000002ca800720c */ /* 0x000fe20003fa4070 */
[----:B------:R-:W-:-:S04]  /*2940*/  IMAD.HI.U32 R22, R0, R51, RZ ;  /* 0x0000003300167227 */ /* 0x000fc800078e00ff */
[----:B------:R-:W-:Y:S02]  /*2950*/  IMAD.MOV R3, RZ, RZ, -R3 ;  /* 0x000000ffff037224 */ /* 0x000fe400078e0a03 */
[----:B------:R-:W-:Y:S02]  /*2960*/  IMAD.MOV R22, RZ, RZ, -R22 ;  /* 0x000000ffff167224 */ /* 0x000fe400078e0a16 */
[C---:B------:R-:W-:Y:S01]  /*2970*/  IMAD R46, R168.reuse, R3, R49 ;  /* 0x00000003a82e7224 */ /* 0x040fe200078e0231 */
[----:B------:R-:W-:Y:S01]  /*2980*/  IABS R49, R54 ;  /* 0x0000003600317213 */ /* 0x000fe20000000000 */
[C---:B------:R-:W-:Y:S01]  /*2990*/  IMAD R47, R168.reuse, R22, R51 ;  /* 0x00000016a82f7224 */ /* 0x040fe200078e0233 */
[----:B------:R-:W-:Y:S01]  /*29a0*/  IABS R51, R56 ;  /* 0x0000003800337213 */ /* 0x000fe20000000000 */
[--C-:B------:R-:W-:Y:S01]  /*29b0*/  @!P6 IMAD.IADD R43, R43, 0x1, -R168.reuse ;  /* 0x000000012b2be824 */ /* 0x100fe200078e0aa8 */
[----:B------:R-:W-:Y:S01]  /*29c0*/  ISETP.GT.U32.AND P6, PT, R168, R46, PT ;  /* 0x0000002ea800720c */ /* 0x000fe20003fc4070 */
[----:B------:R-:W-:Y:S01]  /*29d0*/  @!P5 IMAD.IADD R44, R44, 0x1, -R168 ;  /* 0x000000012c2cd824 */ /* 0x000fe200078e0aa8 */
[----:B------:R-:W-:Y:S01]  /*29e0*/  ISETP.GT.U32.AND P5, PT, R168, R47, PT ;  /* 0x0000002fa800720c */ /* 0x000fe20003fa4070 */
[----:B------:R-:W-:-:S04]  /*29f0*/  IMAD.HI.U32 R3, R0, R53, RZ ;  /* 0x0000003500037227 */ /* 0x000fc800078e00ff */
[----:B------:R-:W-:Y:S01]  /*2a00*/  @!P4 IMAD.MOV R42, RZ, RZ, -R42 ;  /* 0x000000ffff2ac224 */ /* 0x000fe200078e0a2a */
[----:B------:R-:W-:Y:S01]  /*2a10*/  ISETP.GT.U32.AND P4, PT, R168, R45, PT ;  /* 0x0000002da800720c */ /* 0x000fe20003f84070 */
[----:B------:R-:W-:Y:S02]  /*2a20*/  IMAD.MOV R3, RZ, RZ, -R3 ;  /* 0x000000ffff037224 */ /* 0x000fe400078e0a03 */
[----:B------:R-:W-:Y:S02]  /*2a30*/  @!P2 IMAD.MOV R43, RZ, RZ, -R43 ;  /* 0x000000ffff2ba224 */ /* 0x000fe400078e0a2b */
[--C-:B------:R-:W-:Y:S02]  /*2a40*/  @!P6 IMAD.IADD R46, R46, 0x1, -R168.reuse ;  /* 0x000000012e2ee824 */ /* 0x100fe400078e0aa8 */
[----:B------:R-:W-:Y:S02]  /*2a50*/  @!P5 IMAD.IADD R47, R47, 0x1, -R168 ;  /* 0x000000012f2fd824 */ /* 0x000fe400078e0aa8 */
[C---:B------:R-:W-:Y:S01]  /*2a60*/  IMAD R48, R168.reuse, R3, R53 ;  /* 0x00000003a8307224 */ /* 0x040fe200078e0235 */
[----:B------:R-:W-:Y:S01]  /*2a70*/  ISETP.GT.U32.AND P5, PT, R168, R46, PT ;  /* 0x0000002ea800720c */ /* 0x000fe20003fa4070 */
[----:B------:R-:W-:Y:S01]  /*2a80*/  IMAD.HI.U32 R3, R0, R49, RZ ;  /* 0x0000003100037227 */ /* 0x000fe200078e00ff */
[----:B------:R-:W-:-:S02]  /*2a90*/  IABS R53, R57 ;  /* 0x0000003900357213 */ /* 0x000fc40000000000 */
[C---:B------:R-:W-:Y:S01]  /*2aa0*/  ISETP.GT.U32.AND P2, PT, R168.reuse, R47, PT ;  /* 0x0000002fa800720c */ /* 0x040fe20003f44070 */
[----:B------:R-:W-:Y:S02]  /*2ab0*/  IMAD.MOV R3, RZ, RZ, -R3 ;  /* 0x000000ffff037224 */ /* 0x000fe400078e0a03 */
[--C-:B------:R-:W-:Y:S01]  /*2ac0*/  @!P4 IMAD.IADD R45, R45, 0x1, -R168.reuse ;  /* 0x000000012d2dc824 */ /* 0x100fe200078e0aa8 */
[C---:B------:R-:W-:Y:S01]  /*2ad0*/  ISETP.GT.U32.AND P4, PT, R168.reuse, R44, PT ;  /* 0x0000002ca800720c */ /* 0x040fe20003f84070 */
[----:B------:R-:W-:Y:S02]  /*2ae0*/  IMAD R49, R168, R3, R49 ;  /* 0x00000003a8317224 */ /* 0x000fe400078e0231 */
[----:B------:R-:W-:Y:S01]  /*2af0*/  VIADD R58, R2, 0x1cf ;  /* 0x000001cf023a7836 */ /* 0x000fe20000000000 */
[----:B------:R-:W-:Y:S01]  /*2b00*/  ISETP.GT.U32.AND P6, PT, R168, R45, PT ;  /* 0x0000002da800720c */ /* 0x000fe20003fc4070 */
[----:B------:R-:W-:Y:S01]  /*2b10*/  @!P5 IMAD.IADD R46, R46, 0x1, -R168 ;  /* 0x000000012e2ed824 */ /* 0x000fe200078e0aa8 */
[----:B------:R-:W-:Y:S01]  /*2b20*/  ISETP.GT.U32.AND P5, PT, R168, R49, PT ;  /* 0x00000031a800720c */ /* 0x000fe20003fa4070 */
[----:B------:R-:W-:Y:S01]  /*2b30*/  IMAD.HI.U32 R3, R0, R51, RZ ;  /* 0x0000003300037227 */ /* 0x000fe200078e00ff */
[----:B------:R-:W-:-:S03]  /*2b40*/  IABS R55, R58 ;  /* 0x0000003a00377213 */ /* 0x000fc60000000000 */
[----:B------:R-:W-:-:S04]  /*2b50*/  IMAD.HI.U32 R22, R0, R53, RZ ;  /* 0x0000003500167227 */ /* 0x000fc800078e00ff */
[--C-:B------:R-:W-:Y:S01]  /*2b60*/  @!P4 IMAD.IADD R44, R44, 0x1, -R168.reuse ;  /* 0x000000012c2cc824 */ /* 0x100fe200078e0aa8 */
[----:B------:R-:W-:Y:S01]  /*2b70*/  ISETP.GT.U32.AND P4, PT, R168, R48, PT ;  /* 0x00000030a800720c */ /* 0x000fe20003f84070 */
[--C-:B------:R-:W-:Y:S01]  /*2b80*/  @!P6 IMAD.IADD R45, R45, 0x1, -R168.reuse ;  /* 0x000000012d2de824 */ /* 0x100fe200078e0aa8 */
[----:B------:R-:W-:Y:S01]  /*2b90*/  ISETP.GE.AND P6, PT, R50, RZ, PT ;  /* 0x000000ff3200720c */ /* 0x000fe20003fc6270 */
[----:B------:R-:W-:Y:S02]  /*2ba0*/  @!P5 IMAD.IADD R49, R49, 0x1, -R168 ;  /* 0x000000013131d824 */ /* 0x000fe400078e0aa8 */
[----:B------:R-:W-:Y:S02]  /*2bb0*/  IMAD.MOV R3, RZ, RZ, -R3 ;  /* 0x000000ffff037224 */ /* 0x000fe400078e0a03 */
[----:B------:R-:W-:Y:S01]  /*2bc0*/  IMAD.MOV R22, RZ, RZ, -R22 ;  /* 0x000000ffff167224 */ /* 0x000fe200078e0a16 */
[C---:B------:R-:W-:Y:S01]  /*2bd0*/  ISETP.GT.U32.AND P5, PT, R168.reuse, R49, PT ;  /* 0x00000031a800720c */ /* 0x040fe20003fa4070 */
[----:B------:R-:W-:-:S02]  /*2be0*/  IMAD R50, R168, R3, R51 ;  /* 0x00000003a8327224 */ /* 0x000fc400078e0233 */
[----:B------:R-:W-:-:S04]  /*2bf0*/  IMAD.HI.U32 R3, R0, R55, RZ ;  /* 0x0000003700037227 */ /* 0x000fc800078e00ff */
[--C-:B------:R-:W-:Y:S01]  /*2c00*/  @!P2 IMAD.IADD R47, R47, 0x1, -R168.reuse ;  /* 0x000000012f2fa824 */ /* 0x100fe200078e0aa8 */
[----:B------:R-:W-:Y:S01]  /*2c10*/  ISETP.GE.AND P2, PT, R52, RZ, PT ;  /* 0x000000ff3400720c */ /* 0x000fe20003f46270 */
[----:B------:R-:W-:Y:S01]  /*2c20*/  @!P4 IMAD.IADD R48, R48, 0x1, -R168 ;  /* 0x000000013030c824 */ /* 0x000fe200078e0aa8 */
[----:B------:R-:W-:Y:S01]  /*2c30*/  ISETP.GE.AND P4, PT, R54, RZ, PT ;  /* 0x000000ff3600720c */ /* 0x000fe20003f86270 */
[C---:B------:R-:W-:Y:S02]  /*2c40*/  IMAD R51, R168.reuse, R22, R53 ;  /* 0x00000016a8337224 */ /* 0x040fe400078e0235 */
[----:B------:R-:W-:Y:S02]  /*2c50*/  IMAD.MOV R3, RZ, RZ, -R3 ;  /* 0x000000ffff037224 */ /* 0x000fe400078e0a03 */
[----:B------:R-:W-:Y:S01]  /*2c60*/  @!P1 IMAD.MOV R44, RZ, RZ, -R44 ;  /* 0x000000ffff2c9224 */ /* 0x000fe200078e0a2c */
[C---:B------:R-:W-:Y:S01]  /*2c70*/  ISETP.GT.U32.AND P1, PT, R168.reuse, R48, PT ;  /* 0x00000030a800720c */ /* 0x040fe20003f24070 */
[----:B------:R-:W-:Y:S01]  /*2c80*/  @!P6 IMAD.MOV R47, RZ, RZ, -R47 ;  /* 0x000000ffff2fe224 */ /* 0x000fe200078e0a2f */
[C---:B------:R-:W-:Y:S01]  /*2c90*/  ISETP.GT.U32.AND P6, PT, R168.reuse, R51, PT ;  /* 0x00000033a800720c */ /* 0x040fe20003fc4070 */
[----:B------:R-:W-:-:S02]  /*2ca0*/  IMAD R52, R168, R3, R55 ;  /* 0x00000003a8347224 */ /* 0x000fc400078e0237 */
[----:B------:R-:W-:Y:S02]  /*2cb0*/  @!P5 IMAD.IADD R49, R49, 0x1, -R168 ;  /* 0x000000013131d824 */ /* 0x000fe400078e0aa8 */
[----:B------:R-:W-:Y:S01]  /*2cc0*/  @!P3 IMAD.MOV R45, RZ, RZ, -R45 ;  /* 0x000000ffff2db224 */ /* 0x000fe200078e0a2d */
[----:B------:R-:W-:Y:S01]  /*2cd0*/  ISETP.GT.U32.AND P5, PT, R168, R52, PT ;  /* 0x00000034a800720c */ /* 0x000fe20003fa4070 */
[----:B------:R-:W-:Y:S01]  /*2ce0*/  VIADD R54, R2, 0x1ce ;  /* 0x000001ce02367836 */ /* 0x000fe20000000000 */
[----:B------:R-:W-:Y:S01]  /*2cf0*/  ISETP.GT.U32.AND P3, PT, R168, R50, PT ;  /* 0x00000032a800720c */ /* 0x000fe20003f64070 */
[----:B------:R-:W-:Y:S01]  /*2d00*/  @!P0 IMAD.MOV R46, RZ, RZ, -R46 ;  /* 0x000000ffff2e8224 */ /* 0x000fe200078e0a2e */
[----:B------:R-:W-:Y:S01]  /*2d10*/  ISETP.GE.AND P0, PT, R56, RZ, PT ;  /* 0x000000ff3800720c */ /* 0x000fe20003f06270 */
[--C-:B------:R-:W-:Y:S01]  /*2d20*/  @!P1 IMAD.IADD R48, R48, 0x1, -R168.reuse ;  /* 0x0000000130309824 */ /* 0x100fe200078e0aa8 */
[----:B------:R-:W-:Y:S01]  /*2d30*/  IABS R53, R54 ;  /* 0x0000003600357213 */ /* 0x000fe20000000000 */
[----:B------:R-:W-:Y:S01]  /*2d40*/  @!P6 IMAD.IADD R51, R51, 0x1, -R168 ;  /* 0x000000013333e824 */ /* 0x000fe200078e0aa8 */
[----:B------:R-:W-:Y:S01]  /*2d50*/  ISETP.GE.AND P1, PT, R57, RZ, PT ;  /* 0x000000ff3900720c */ /* 0x000fe20003f26270 */
[----:B------:R-:W-:-:S02]  /*2d60*/  VIADD R56, R2, 0x1cd ;  /* 0x000001cd02387836 */ /* 0x000fc40000000000 */
[----:B------:R-:W-:Y:S01]  /*2d70*/  @!P2 IMAD.MOV R48, RZ, RZ, -R48 ;  /* 0x000000ffff30a224 */ /* 0x000fe200078e0a30 */
[----:B------:R-:W-:Y:S01]  /*2d80*/  ISETP.GT.U32.AND P2, PT, R168, R51, PT ;  /* 0x00000033a800720c */ /* 0x000fe20003f44070 */
[----:B------:R-:W-:Y:S01]  /*2d90*/  @!P5 IMAD.IADD R52, R52, 0x1, -R168 ;  /* 0x000000013434d824 */ /* 0x000fe200078e0aa8 */
[----:B------:R-:W-:Y:S01]  /*2da0*/  IABS R55, R56 ;  /* 0x0000003800377213 */ /* 0x000fe20000000000 */
[----:B------:R-:W-:-:S03]  /*2db0*/  IMAD.HI.U32 R3, R0, R53, RZ ;  /* 0x0000003500037227 */ /* 0x000fc600078e00ff */
[----:B------:R-:W-:Y:S01]  /*2dc0*/  ISETP.GT.U32.AND P5, PT, R168, R52, PT ;  /* 0x00000034a800720c */ /* 0x000fe20003fa4070 */
[----:B------:R-:W-:Y:S01]  /*2dd0*/  @!P3 IMAD.IADD R50, R50, 0x1, -R168 ;  /* 0x000000013232b824 */ /* 0x000fe200078e0aa8 */
[----:B------:R-:W-:Y:S01]  /*2de0*/  ISETP.GE.AND P3, PT, R58, RZ, PT ;  /* 0x000000ff3a00720c */ /* 0x000fe20003f66270 */
[----:B------:R-:W-:Y:S02]  /*2df0*/  IMAD.MOV R22, RZ, RZ, -R3 ;  /* 0x000000ffff167224 */ /* 0x000fe400078e0a03 */
[----:B------:R-:W-:Y:S01]  /*2e00*/  IMAD.HI.U32 R3, R0, R55, RZ ;  /* 0x0000003700037227 */ /* 0x000fe200078e00ff */
[----:B------:R-:W-:-:S03]  /*2e10*/  ISETP.GT.U32.AND P6, PT, R168, R50, PT ;  /* 0x00000032a800720c */ /* 0x000fc60003fc4070 */
[----:B------:R-:W-:Y:S02]  /*2e20*/  IMAD.MOV R3, RZ, RZ, -R3 ;  /* 0x000000ffff037224 */ /* 0x000fe400078e0a03 */
[--C-:B------:R-:W-:Y:S01]  /*2e30*/  @!P2 IMAD.IADD R51, R51, 0x1, -R168.reuse ;  /* 0x000000013333a824 */ /* 0x100fe200078e0aa8 */
[----:B------:R-:W-:Y:S01]  /*2e40*/  ISETP.GE.AND P2, PT, R54, RZ, PT ;  /* 0x000000ff3600720c */ /* 0x000fe20003f46270 */
[----:B------:R-:W-:Y:S02]  /*2e50*/  IMAD R54, R168, R3, R55 ;  /* 0x00000003a8367224 */ /* 0x000fe400078e0237 */
[----:B------:R-:W-:Y:S02]  /*2e60*/  VIADD R58, R2, 0x1cc ;  /* 0x000001cc023a7836 */ /* 0x000fe40000000000 */
[----:B------:R-:W-:Y:S02]  /*2e70*/  IMAD R53, R168, R22, R53 ;  /* 0x00000016a8357224 */ /* 0x000fe400078e0235 */
[--C-:B------:R-:W-:Y:S01]  /*2e80*/  @!P5 IMAD.IADD R52, R52, 0x1, -R168.reuse ;  /* 0x000000013434d824 */ /* 0x100fe200078e0aa8 */
[----:B------:R-:W-:Y:S01]  /*2e90*/  ISETP.GT.U32.AND P5, PT, R168, R54, PT ;  /* 0x00000036a800720c */ /* 0x000fe20003fa4070 */
[----:B------:R-:W-:Y:S01]  /*2ea0*/  VIADD R60, R2, 0x1cb ;  /* 0x000001cb023c7836 */ /* 0x000fe20000000000 */
[----:B------:R-:W-:Y:S01]  /*2eb0*/  IABS R57, R58 ;  /* 0x0000003a00397213 */ /* 0x000fe20000000000 */
[----:B------:R-:W-:Y:S01]  /*2ec0*/  @!P6 IMAD.IADD R50, R50, 0x1, -R168 ;  /* 0x000000013232e824 */ /* 0x000fe200078e0aa8 */
[----:B------:R-:W-:Y:S01]  /*2ed0*/  ISETP.GT.U32.AND P6, PT, R168, R53, PT ;  /* 0x00000035a800720c */ /* 0x000fe20003fc4070 */
[----:B------:R-:W-:Y:S01]  /*2ee0*/  VIADD R62, R2, 0x1ca ;  /* 0x000001ca023e7836 */ /* 0x000fe20000000000 */
[----:B------:R-:W-:Y:S01]  /*2ef0*/  IABS R59, R60 ;  /* 0x0000003c003b7213 */ /* 0x000fe20000000000 */
[----:B------:R-:W-:-:S03]  /*2f00*/  IMAD.HI.U32 R3, R0, R57, RZ ;  /* 0x0000003900037227 */ /* 0x000fc600078e00ff */
[----:B------:R-:W-:Y:S01]  /*2f10*/  IABS R61, R62 ;  /* 0x0000003e003d7213 */ /* 0x000fe20000000000 */
[----:B------:R-:W-:-:S04]  /*2f20*/  IMAD.HI.U32 R22, R0, R59, RZ ;  /* 0x0000003b00167227 */ /* 0x000fc800078e00ff */
[----:B------:R-:W-:Y:S02]  /*2f30*/  IMAD.MOV R3, RZ, RZ, -R3 ;  /* 0x000000ffff037224 */ /* 0x000fe400078e0a03 */
[----:B------:R-:W-:Y:S02]  /*2f40*/  @!P5 IMAD.IADD R54, R54, 0x1, -R168 ;  /* 0x000000013636d824 */ /* 0x000fe400078e0aa8 */
[----:B------:R-:W-:Y:S02]  /*2f50*/  IMAD.MOV R22, RZ, RZ, -R22 ;  /* 0x000000ffff167224 */ /* 0x000fe400078e0a16 */
[C---:B------:R-:W-:Y:S01]  /*2f60*/  IMAD R55, R168.reuse, R3, R57 ;  /* 0x00000003a8377224 */ /* 0x040fe200078e0239 */
[----:B------:R-:W-:Y:S01]  /*2f70*/  ISETP.GT.U32.AND P5, PT, R168, R54, PT ;  /* 0x00000036a800720c */ /* 0x000fe20003fa4070 */
[----:B------:R-:W-:Y:S01]  /*2f80*/  @!P6 IMAD.IADD R53, R53, 0x1, -R168 ;  /* 0x000000013535e824 */ /* 0x000fe200078e0aa8 */
[----:B------:R-:W-:Y:S01]  /*2f90*/  ISETP.GE.AND P6, PT, R56, RZ, PT ;  /* 0x000000ff3800720c */ /* 0x000fe20003fc6270 */
[----:B------:R-:W-:-:S02]  /*2fa0*/  IMAD R56, R168, R22, R59 ;  /* 0x00000016a8387224 */ /* 0x000fc400078e023b */
[----:B------:R-:W-:-:S04]  /*2fb0*/  IMAD.HI.U32 R3, R0, R61, RZ ;  /* 0x0000003d00037227 */ /* 0x000fc800078e00ff */
[----:B------:R-:W-:Y:S01]  /*2fc0*/  @!P0 IMAD.MOV R50, RZ, RZ, -R50 ;  /* 0x000000ffff328224 */ /* 0x000fe200078e0a32 */
[C---:B------:R-:W-:Y:S01]  /*2fd0*/  ISETP.GT.U32.AND P0, PT, R168.reuse, R55, PT ;  /* 0x00000037a800720c */ /* 0x040fe20003f04070 */
[----:B------:R-:W-:Y:S02]  /*2fe0*/  IMAD.MOV R3, RZ, RZ, -R3 ;  /* 0x000000ffff037224 */ /* 0x000fe400078e0a03 */
[----:B------:R-:W-:Y:S01]  /*2ff0*/  @!P3 IMAD.MOV R52, RZ, RZ, -R52 ;  /* 0x000000ffff34b224 */ /* 0x000fe200078e0a34 */
[C---:B------:R-:W-:Y:S01]  /*3000*/  ISETP.GT.U32.AND P3, PT, R168.reuse, R56, PT ;  /* 0x00000038a800720c */ /* 0x040fe20003f64070 */
[----:B------:R-:W-:Y:S02]  /*3010*/  IMAD R57, R168, R3, R61 ;  /* 0x00000003a8397224 */ /* 0x000fe400078e023d */
[----:B------:R-:W-:Y:S02]  /*3020*/  VIADD R64, R2, 0x1c9 ;  /* 0x000001c902407836 */ /* 0x000fe40000000000 */
[--C-:B------:R-:W-:Y:S01]  /*3030*/  @!P5 IMAD.IADD R54, R54, 0x1, -R168.reuse ;  /* 0x000000013636d824 */ /* 0x100fe200078e0aa8 */
[C---:B------:R-:W-:Y:S01]  /*3040*/  ISETP.GT.U32.AND P5, PT, R168.reuse, R57, PT ;  /* 0x00000039a800720c */ /* 0x040fe20003fa4070 */
[----:B------:R-:W-:Y:S01]  /*3050*/  @!P4 IMAD.MOV R49, RZ, RZ, -R49 ;  /* 0x000000ffff31c224 */ /* 0x000fe200078e0a31 */
[----:B------:R-:W-:Y:S01]  /*3060*/  ISETP.GT.U32.AND P4, PT, R168, R53, PT ;  /* 0x00000035a800720c */ /* 0x000fe20003f84070 */
[--C-:B------:R-:W-:Y:S01]  /*3070*/  @!P0 IMAD.IADD R55, R55, 0x1, -R168.reuse ;  /* 0x0000000137378824 */ /* 0x100fe200078e0aa8 */
[----:B------:R-:W-:Y:S01]  /*3080*/  IABS R59, R64 ;  /* 0x00000040003b7213 */ /* 0x000fe20000000000 */
[----:B------:R-:W-:Y:S01]  /*3090*/  VIADD R22, R2, 0x1c8 ;  /* 0x000001c802167836 */ /* 0x000fe20000000000 */
[----:B------:R-:W-:Y:S01]  /*30a0*/  ISETP.GE.AND P0, PT, R62, RZ, PT ;  /* 0x000000ff3e00720c */ /* 0x000fe20003f06270 */
[----:B------:R-:W-:Y:S01]  /*30b0*/  @!P3 IMAD.IADD R56, R56, 0x1, -R168 ;  /* 0x000000013838b824 */ /* 0x000fe200078e0aa8 */
[----:B------:R-:W-:Y:S01]  /*30c0*/  ISETP.GT.U32.AND P3, PT, R168, R55, PT ;  /* 0x00000037a800720c */ /* 0x000fe20003f64070 */
[----:B------:R-:W-:Y:S01]  /*30d0*/  IMAD.HI.U32 R3, R0, R59, RZ ;  /* 0x0000003b00037227 */ /* 0x000fe200078e00ff */
[----:B------:R-:W-:-:S03]  /*30e0*/  IABS R61, R22 ;  /* 0x00000016003d7213 */ /* 0x000fc60000000000 */
[----:B------:R-:W-:Y:S02]  /*30f0*/  IMAD.MOV R3, RZ, RZ, -R3 ;  /* 0x000000ffff037224 */ /* 0x000fe400078e0a03 */
[----:B------:R-:W-:Y:S01]  /*3100*/  @!P1 IMAD.MOV R51, RZ, RZ, -R51 ;  /* 0x000000ffff339224 */ /* 0x000fe200078e0a33 */
[----:B------:R-:W-:Y:S01]  /*3110*/  ISETP.GE.AND P1, PT, R58, RZ, PT ;  /* 0x000000ff3a00720c */ /* 0x000fe20003f26270 */
[--C-:B------:R-:W-:Y:S02]  /*3120*/  @!P5 IMAD.IADD R57, R57, 0x1, -R168.reuse ;  /* 0x000000013939d824 */ /* 0x100fe400078e0aa8 */
[----:B------:R-:W-:Y:S01]  /*3130*/  @!P4 IMAD.IADD R53, R53, 0x1, -R168 ;  /* 0x000000013535c824 */ /* 0x000fe200078e0aa8 */
[----:B------:R-:W-:Y:S01]  /*3140*/  ISETP.GE.AND P4, PT, R60, RZ, PT ;  /* 0x000000ff3c00720c */ /* 0x000fe20003f86270 */
[C---:B------:R-:W-:Y:S01]  /*3150*/  IMAD R58, R168.reuse, R3, R59 ;  /* 0x00000003a83a7224 */ /* 0x040fe200078e023b */
[C---:B------:R-:W-:Y:S01]  /*3160*/  ISETP.GT.U32.AND P5, PT, R168.reuse, R57, PT ;  /* 0x00000039a800720c */ /* 0x040fe20003fa4070 */
[----:B------:R-:W-:Y:S01]  /*3170*/  @!P2 IMAD.MOV R53, RZ, RZ, -R53 ;  /* 0x000000ffff35a224 */ /* 0x000fe200078e0a35 */
[----:B------:R-:W-:Y:S01]  /*3180*/  ISETP.GT.U32.AND P2, PT, R168, R56, PT ;  /* 0x00000038a800720c */ /* 0x000fe20003f44070 */
[----:B------:R-:W-:-:S04]  /*3190*/  IMAD.HI.U32 R3, R0, R61, RZ ;  /* 0x0000003d00037227 */ /* 0x000fc800078e00ff */
[----:B------:R-:W-:Y:S01]  /*31a0*/  @!P3 IMAD.IADD R55, R55, 0x1, -R168 ;  /* 0x000000013737b824 */ /* 0x000fe200078e0aa8 */
[----:B------:R-:W-:Y:S01]  /*31b0*/  ISETP.GT.U32.AND P3, PT, R168, R58, PT ;  /* 0x0000003aa800720c */ /* 0x000fe20003f64070 */
[----:B------:R-:W-:Y:S02]  /*31c0*/  VIADD R60, R2, 0x1c7 ;  /* 0x000001c7023c7836 */ /* 0x000fe40000000000 */
[----:B------:R-:W-:Y:S02]  /*31d0*/  IMAD.MOV R3, RZ, RZ, -R3 ;  /* 0x000000ffff037224 */ /* 0x000fe400078e0a03 */
[----:B------:R-:W-:Y:S01]  /*31e0*/  @!P6 IMAD.MOV R54, RZ, RZ, -R54 ;  /* 0x000000ffff36e224 */ /* 0x000fe200078e0a36 */
[----:B------:R-:W-:Y:S01]  /*31f0*/  IABS R63, R60 ;  /* 0x0000003c003f7213 */ /* 0x000fe20000000000 */
[----:B------:R-:W-:Y:S01]  /*3200*/  IMAD R59, R168, R3, R61 ;  /* 0x00000003a83b7224 */ /* 0x000fe200078e023d */
[----:B------:R-:W-:Y:S01]  /*3210*/  ISETP.GE.AND P6, PT, R64, RZ, PT ;  /* 0x000000ff4000720c */ /* 0x000fe20003fc6270 */
[----:B------:R-:W-:-:S02]  /*3220*/  VIADD R64, R2, 0x1c5 ;  /* 0x000001c502407836 */ /* 0x000fc40000000000 */
[----:B------:R-:W-:-:S04]  /*3230*/  IMAD.HI.U32 R3, R0, R63, RZ ;  /* 0x0000003f00037227 */ /* 0x000fc800078e00ff */
[--C-:B------:R-:W-:Y:S01]  /*3240*/  @!P5 IMAD.IADD R57, R57, 0x1, -R168.reuse ;  /* 0x000000013939d824 */ /* 0x100fe200078e0aa8 */
[----:B------:R-:W-:Y:S01]  /*3250*/  ISETP.GT.U32.AND P5, PT, R168, R59, PT ;  /* 0x0000003ba800720c */ /* 0x000fe20003fa4070 */
[--C-:B------:R-:W-:Y:S01]  /*3260*/  @!P2 IMAD.IADD R56, R56, 0x1, -R168.reuse ;  /* 0x000000013838a824 */ /* 0x100fe200078e0aa8 */
[----:B------:R-:W-:Y:S01]  /*3270*/  ISETP.GE.AND P2, PT, R22, RZ, PT ;  /* 0x000000ff1600720c */ /* 0x000fe20003f46270 */
[----:B------:R-:W-:Y:S01]  /*3280*/  @!P3 IMAD.IADD R58, R58, 0x1, -R168 ;  /* 0x000000013a3ab824 */ /* 0x000fe200078e0aa8 */
[----:B------:R-:W-:Y:S01]  /*3290*/  IABS R22, R64 ;  /* 0x0000004000167213 */ /* 0x000fe20000000000 */
[----:B------:R-:W-:Y:S01]  /*32a0*/  IMAD.MOV R3, RZ, RZ, -R3 ;  /* 0x000000ffff037224 */ /* 0x000fe200078e0a03 */
[----:B------:R-:W-:Y:S01]  /*32b0*/  ISETP.GE.AND P3, PT, R60, RZ, PT ;  /* 0x000000ff3c00720c */ /* 0x000fe20003f66270 */
[----:B------:R-:W-:Y:S01]  /*32c0*/  @!P1 IMAD.MOV R55, RZ, RZ, -R55 ;  /* 0x000000ffff379224 */ /* 0x000fe200078e0a37 */
[C---:B------:R-:W-:Y:S01]  /*32d0*/  ISETP.GT.U32.AND P1, PT, R168.reuse, R58, PT ;  /* 0x0000003aa800720c */ /* 0x040fe20003f24070 */
[----:B------:R-:W-:-:S02]  /*32e0*/  IMAD R60, R168, R3, R63 ;  /* 0x00000003a83c7224 */ /* 0x000fc400078e023f */
[----:B------:R-:W-:Y:S02]  /*32f0*/  IMAD.MOV.U32 R63, RZ, RZ, R22 ;  /* 0x000000ffff3f7224 */ /* 0x000fe400078e0016 */
[----:B------:R-:W-:Y:S02]  /*3300*/  VIADD R62, R2, 0x1c6 ;  /* 0x000001c6023e7836 */ /* 0x000fe40000000000 */
[----:B------:R-:W-:-:S03]  /*3310*/  IMAD.HI.U32 R22, R0, R63, RZ ;  /* 0x0000003f00167227 */ /* 0x000fc600078e00ff */
[----:B------:R-:W-:Y:S01]  /*3320*/  IABS R61, R62 ;  /* 0x0000003e003d7213 */ /* 0x000fe20000000000 */
[----:B------:R-:W-:Y:S02]  /*3330*/  @!P5 IMAD.IADD R59, R59, 0x1, -R168 ;  /* 0x000000013b3bd824 */ /* 0x000fe400078e0aa8 */
[----:B------:R-:W-:Y:S01]  /*3340*/  @!P4 IMAD.MOV R56, RZ, RZ, -R56 ;  /* 0x000000ffff38c224 */ /* 0x000fe200078e0a38 */
[C---:B------:R-:W-:Y:S01]  /*3350*/  ISETP.GT.U32.AND P4, PT, R168.reuse, R60, PT ;  /* 0x0000003ca800720c */ /* 0x040fe20003f84070 */
[----:B------:R-:W-:Y:S01]  /*3360*/  IMAD.MOV R22, RZ, RZ, -R22 ;  /* 0x000000ffff167224 */ /* 0x000fe200078e0a16 */
[----:B------:R-:W-:Y:S01]  /*3370*/  ISETP.GT.U32.AND P5, PT, R168, R59, PT ;  /* 0x0000003ba800720c */ /* 0x000fe20003fa4070 */
[----:B------:R-:W-:Y:S01]  /*3380*/  @!P0 IMAD.MOV R57, RZ, RZ, -R57 ;  /* 0x000000ffff398224 */ /* 0x000fe200078e0a39 */
[----:B------:R-:W-:Y:S01]  /*3390*/  ISETP.GE.AND P0, PT, R62, RZ, PT ;  /* 0x000000ff3e00720c */ /* 0x000fe20003f06270 */
[----:B------:R-:W-:-:S04]  /*33a0*/  IMAD.HI.U32 R3, R0, R61, RZ ;  /* 0x0000003d00037227 */ /* 0x000fc800078e00ff */
[----:B------:R-:W-:Y:S01]  /*33b0*/  @!P1 IMAD.IADD R58, R58, 0x1, -R168 ;  /* 0x000000013a3a9824 */ /* 0x000fe200078e0aa8 */
[----:B------:R-:W-:Y:S01]  /*33c0*/  ISETP.GE.AND P1, PT, R64, RZ, PT ;  /* 0x000000ff4000720c */ /* 0x000fe20003f26270 */
[C---:B------:R-:W-:Y:S02]  /*33d0*/  IMAD R62, R168.reuse, R22, R63 ;  /* 0x00000016a83e7224 */ /* 0x040fe400078e023f */
[----:B------:R-:W-:Y:S02]  /*33e0*/  IMAD.MOV R3, RZ, RZ, -R3 ;  /* 0x000000ffff037224 */ /* 0x000fe400078e0a03 */
[----:B------:R-:W-:Y:S01]  /*33f0*/  @!P6 IMAD.MOV R58, RZ, RZ, -R58 ;  /* 0x000000ffff3ae224 */ /* 0x000fe200078e0a3a */
[C---:B------:R-:W-:Y:S01]  /*3400*/  ISETP.GT.U32.AND P6, PT, R168.reuse, R62, PT ;  /* 0x0000003ea800720c */ /* 0x040fe20003fc4070 */
[----:B------:R-:W-:Y:S02]  /*3410*/  IMAD R61, R168, R3, R61 ;  /* 0x00000003a83d7224 */ /* 0x000fe400078e023d */
[----:B------:R-:W-:-:S02]  /*3420*/  @!P4 IMAD.IADD R60, R60, 0x1, -R168 ;  /* 0x000000013c3cc824 */ /* 0x000fc400078e0aa8 */
[----:B------:R-:W-:Y:S02]  /*3430*/  VIADD R64, R2, 0x1c4 ;  /* 0x000001c402407836 */ /* 0x000fe40000000000 */
[--C-:B------:R-:W-:Y:S01]  /*3440*/  @!P5 IMAD.IADD R59, R59, 0x1, -R168.reuse ;  /* 0x000000013b3bd824 */ /* 0x100fe200078e0aa8 */
[----:B------:R-:W-:Y:S01]  /*3450*/  ISETP.GT.U32.AND P5, PT, R168, R61, PT ;  /* 0x0000003da800720c */ /* 0x000fe20003fa4070 */
[----:B------:R-:W-:Y:S01]  /*3460*/  VIADD R22, R2, 0x1c3 ;  /* 0x000001c302167836 */ /* 0x000fe20000000000 */
[----:B------:R-:W-:Y:S01]  /*3470*/  ISETP.GT.U32.AND P4, PT, R168, R60, PT ;  /* 0x0000003ca800720c */ /* 0x000fe20003f84070 */
[----:B------:R-:W-:Y:S01]  /*3480*/  VIADD R66, R2, 0x1c2 ;  /* 0x000001c202427836 */ /* 0x000fe20000000000 */
[----:B------:R-:W-:Y:S01]  /*3490*/  IABS R63, R64 ;  /* 0x00000040003f7213 */ /* 0x000fe20000000000 */
[----:B------:R-:W-:Y:S01]  /*34a0*/  @!P6 IMAD.IADD R62, R62, 0x1, -R168 ;  /* 0x000000013e3ee824 */ /* 0x000fe200078e0aa8 */
[----:B------:R-:W-:Y:S01]  /*34b0*/  IABS R65, R22 ;  /* 0x0000001600417213 */ /* 0x000fe20000000000 */
[----:B------:R-:W-:Y:S01]  /*34c0*/  @!P2 IMAD.MOV R59, RZ, RZ, -R59 ;  /* 0x000000ffff3ba224 */ /* 0x000fe200078e0a3b */
[----:B------:R-:W-:Y:S01]  /*34d0*/  IABS R67, R66 ;  /* 0x0000004200437213 */ /* 0x000fe20000000000 */
[----:B------:R-:W-:Y:S01]  /*34e0*/  IMAD.HI.U32 R3, R0, R63, RZ ;  /* 0x0000003f00037227 */ /* 0x000fe200078e00ff */
[----:B------:R-:W-:-:S02]  /*34f0*/  ISETP.GT.U32.AND P6, PT, R168, R62, PT ;  /* 0x0000003ea800720c */ /* 0x000fc40003fc4070 */
[----:B------:R-:W-:Y:S01]  /*3500*/  ISETP.GE.AND P2, PT, R64, RZ, PT ;  /* 0x000000ff4000720c */ /* 0x000fe20003f46270 */
[--C-:B------:R-:W-:Y:S02]  /*3510*/  @!P5 IMAD.IADD R61, R61, 0x1, -R168.reuse ;  /* 0x000000013d3dd824 */ /* 0x100fe400078e0aa8 */
[----:B------:R-:W-:Y:S02]  /*3520*/  IMAD.MOV R64, RZ, RZ, -R3 ;  /* 0x000000ffff407224 */ /* 0x000fe400078e0a03 */
[----:B------:R-:W-:Y:S01]  /*3530*/  @!P4 IMAD.IADD R60, R60, 0x1, -R168 ;  /* 0x000000013c3cc824 */ /* 0x000fe200078e0aa8 */
[----:B------:R-:W-:Y:S01]  /*3540*/  ISETP.GE.AND P4, PT, R22, RZ, PT ;  /* 0x000000ff1600720c */ /* 0x000fe20003f86270 */
[----:B------:R-:W-:Y:S01]  /*3550*/  IMAD.HI.U32 R3, R0, R65, RZ ;  /* 0x0000004100037227 */ /* 0x000fe200078e00ff */
[----:B------:R-:W-:-:S03]  /*3560*/  ISETP.GT.U32.AND P5, PT, R168, R61, PT ;  /* 0x0000003da800720c */ /* 0x000fc60003fa4070 */
[----:B------:R-:W-:-:S04]  /*3570*/  IMAD.HI.U32 R22, R0, R67, RZ ;  /* 0x0000004300167227 */ /* 0x000fc800078e00ff */
[----:B------:R-:W-:Y:S02]  /*3580*/  IMAD.MOV R3, RZ, RZ, -R3 ;  /* 0x000000ffff037224 */ /* 0x000fe400078e0a03 */
[----:B------:R-:W-:Y:S02]  /*3590*/  IMAD.MOV R22, RZ, RZ, -R22 ;  /* 0x000000ffff167224 */ /* 0x000fe400078e0a16 */
[C---:B------:R-:W-:Y:S02]  /*35a0*/  IMAD R63, R168.reuse, R64, R63 ;  /* 0x00000040a83f7224 */ /* 0x040fe400078e023f */
[C---:B------:R-:W-:Y:S02]  /*35b0*/  IMAD R64, R168.reuse, R3, R65 ;  /* 0x00000003a8407224 */ /* 0x040fe400078e0241 */
[----:B------:R-:W-:Y:S02]  /*35c0*/  IMAD R65, R168, R22, R67 ;  /* 0x00000016a8417224 */ /* 0x000fe400078e0243 */
[----:B------:R-:W-:-:S02]  /*35d0*/  @!P6 IMAD.IADD R62, R62, 0x1, -R168 ;  /* 0x000000013e3ee824 */ /* 0x000fc400078e0aa8 */
[----:B------:R-:W-:Y:S01]  /*35e0*/  @!P5 IMAD.IADD R61, R61, 0x1, -R168 ;  /* 0x000000013d3dd824 */ /* 0x000fe200078e0aa8 */
[C---:B------:R-:W-:Y:S01]  /*35f0*/  ISETP.GT.U32.AND P5, PT, R168.reuse, R63, PT ;  /* 0x0000003fa800720c */ /* 0x040fe20003fa4070 */
[----:B------:R-:W-:Y:S01]  /*3600*/  @!P1 IMAD.MOV R62, RZ, RZ, -R62 ;  /* 0x000000ffff3e9224 */ /* 0x000fe200078e0a3e */
[----:B------:R-:W-:Y:S01]  /*3610*/  ISETP.GT.U32.AND P1, PT, R168, R65, PT ;  /* 0x00000041a800720c */ /* 0x000fe20003f24070 */
[C---:B------:R-:W-:Y:S02]  /*3620*/  VIADD R3, R2.reuse, 0x1c1 ;  /* 0x000001c102037836 */ /* 0x040fe40000000000 */
[C---:B------:R-:W-:Y:S02]  /*3630*/  VIADD R68, R2.reuse, 0x1c0 ;  /* 0x000001c002447836 */ /* 0x040fe40000000000 */
[----:B------:R-:W-:Y:S01]  /*3640*/  VIADD R72, R2, 0x1be ;  /* 0x000001be02487836 */ /* 0x000fe20000000000 */
[----:B------:R-:W-:Y:S01]  /*3650*/  IABS R67, R3 ;  /* 0x0000000300437213 */ /* 0x000fe20000000000 */
[----:B------:R-:W-:Y:S01]  /*3660*/  @!P3 IMAD.MOV R60, RZ, RZ, -R60 ;  /* 0x000000ffff3cb224 */ /* 0x000fe200078e0a3c */
[----:B------:R-:W-:Y:S01]  /*3670*/  IABS R69, R68 ;  /* 0x0000004400457213 */ /* 0x000fe20000000000 */
[----:B------:R-:W-:Y:S01]  /*3680*/  @!P0 IMAD.MOV R61, RZ, RZ, -R61 ;  /* 0x000000ffff3d8224 */ /* 0x000fe200078e0a3d */
[----:B------:R-:W-:Y:S01]  /*3690*/  ISETP.GE.AND P6, PT, R3, RZ, PT ;  /* 0x000000ff0300720c */ /* 0x000fe20003fc6270 */
[----:B------:R-:W-:Y:S01]  /*36a0*/  IMAD.HI.U32 R3, R0, R67, RZ ;  /* 0x0000004300037227 */ /* 0x000fe200078e00ff */
[----:B------:R-:W-:-:S02]  /*36b0*/  ISETP.GE.AND P3, PT, R66, RZ, PT ;  /* 0x000000ff4200720c */ /* 0x000fc40003f66270 */
[----:B------:R-:W-:Y:S01]  /*36c0*/  ISETP.GT.U32.AND P0, PT, R168, R64, PT ;  /* 0x00000040a800720c */ /* 0x000fe20003f04070 */
[----:B------:R-:W-:Y:S01]  /*36d0*/  @!P1 IMAD.IADD R65, R65, 0x1, -R168 ;  /* 0x0000000141419824 */ /* 0x000fe200078e0aa8 */
[----:B------:R-:W-:Y:S01]  /*36e0*/  IABS R73, R72 ;  /* 0x0000004800497213 */ /* 0x000fe20000000000 */
[----:B------:R-:W-:-:S03]  /*36f0*/  IMAD.HI.U32 R22, R0, R69, RZ ;  /* 0x0000004500167227 */ /* 0x000fc600078e00ff */
[C---:B------:R-:W-:Y:S01]  /*3700*/  ISETP.GT.U32.AND P1, PT, R168.reuse, R65, PT ;  /* 0x00000041a800720c */ /* 0x040fe20003f24070 */
[----:B------:R-:W-:Y:S02]  /*3710*/  @!P5 IMAD.IADD R63, R63, 0x1, -R168 ;  /* 0x000000013f3fd824 */ /* 0x000fe400078e0aa8 */
[----:B------:R-:W-:Y:S02]  /*3720*/  IMAD.MOV R66, RZ, RZ, -R3 ;  /* 0x000000ffff427224 */ /* 0x000fe400078e0a03 */
[----:B------:R-:W-:Y:S01]  /*3730*/  IMAD.MOV R22, RZ, RZ, -R22 ;  /* 0x000000ffff167224 */ /* 0x000fe200078e0a16 */
[C---:B------:R-:W-:Y:S01]  /*3740*/  ISETP.GT.U32.AND P5, PT, R168.reuse, R63, PT ;  /* 0x0000003fa800720c */ /* 0x040fe20003fa4070 */
[----:B------:R-:W-:Y:S02]  /*3750*/  IMAD R66, R168, R66, R67 ;  /* 0x00000042a8427224 */ /* 0x000fe400078e0243 */
[----:B------:R-:W-:Y:S02]  /*3760*/  VIADD R70, R2, 0x1bf ;  /* 0x000001bf02467836 */ /* 0x000fe40000000000 */
[----:B------:R-:W-:-:S02]  /*3770*/  IMAD R67, R168, R22, R69 ;  /* 0x00000016a8437224 */ /* 0x000fc400078e0245 */
[----:B------:R-:W-:Y:S01]  /*3780*/  IMAD.HI.U32 R22, R0, R73, RZ ;  /* 0x0000004900167227 */ /* 0x000fe200078e00ff */
[----:B------:R-:W-:-:S03]  /*3790*/  IABS R71, R70 ;  /* 0x0000004600477213 */ /* 0x000fc60000000000 */
[----:B------:R-:W-:Y:S02]  /*37a0*/  IMAD.MOV R22, RZ, RZ, -R22 ;  /* 0x000000ffff167224 */ /* 0x000fe400078e0a16 */
[--C-:B------:R-:W-:Y:S02]  /*37b0*/  @!P0 IMAD.IADD R64, R64, 0x1, -R168.reuse ;  /* 0x0000000140408824 */ /* 0x100fe400078e0aa8 */
[C---:B------:R-:W-:Y:S02]  /*37c0*/  IMAD R69, R168.reuse, R22, R73 ;  /* 0x00000016a8457224 */ /* 0x040fe400078e0249 */
[----:B------:R-:W-:Y:S01]  /*37d0*/  @!P1 IMAD.IADD R65, R65, 0x1, -R168 ;  /* 0x0000000141419824 */ /* 0x000fe200078e0aa8 */
[----:B------:R-:W-:Y:S01]  /*37e0*/  ISETP.GT.U32.AND P0, PT, R168, R64, PT ;  /* 0x00000040a800720c */ /* 0x000fe20003f04070 */
[----:B------:R-:W-:-:S04]  /*37f0*/  IMAD.HI.U32 R3, R0, R71, RZ ;  /* 0x0000004700037227 */ /* 0x000fc800078e00ff */
[----:B------:R-:W-:Y:S01]  /*3800*/  @!P5 IMAD.IADD R63, R63, 0x1, -R168 ;  /* 0x000000013f3fd824 */ /* 0x000fe200078e0aa8 */
[----:B------:R-:W-:Y:S01]  /*3810*/  ISETP.GE.AND P5, PT, R68, RZ, PT ;  /* 0x000000ff4400720c */ /* 0x000fe20003fa6270 */
[----:B------:R-:W-:Y:S01]  /*3820*/  @!P3 IMAD.MOV R65, RZ, RZ, -R65 ;  /* 0x000000ffff41b224 */ /* 0x000fe200078e0a41 */
[----:B------:R-:W-:Y:S01]  /*3830*/  ISETP.GT.U32.AND P3, PT, R168, R69, PT ;  /* 0x00000045a800720c */ /* 0x000fe20003f64070 */
[----:B------:R-:W-:Y:S02]  /*3840*/  IMAD.MOV R3, RZ, RZ, -R3 ;  /* 0x000000ffff037224 */ /* 0x000fe400078e0a03 */
[----:B------:R-:W-:Y:S02]  /*3850*/  VIADD R74, R2, 0x1bd ;  /* 0x000001bd024a7836 */ /* 0x000fe40000000000 */
[----:B------:R-:W-:Y:S01]  /*3860*/  @!P2 IMAD.MOV R63, RZ, RZ, -R63 ;  /* 0x000000ffff3fa224 */ /* 0x000fe200078e0a3f */
[C---:B------:R-:W-:Y:S01]  /*3870*/  ISETP.GT.U32.AND P2, PT, R168.reuse, R67, PT ;  /* 0x00000043a800720c */ /* 0x040fe20003f44070 */
[----:B------:R-:W-:Y:S01]  /*3880*/  IMAD R68, R168, R3, R71 ;  /* 0x00000003a8447224 */ /* 0x000fe200078e0247 */
[----:B------:R-:W-:Y:S01]  /*3890*/  IABS R71, R74 ;  /* 0x0000004a00477213 */ /* 0x000fe20000000000 */
[----:B------:R-:W-:-:S02]  /*38a0*/  VIADD R76, R2, 0x1bc ;  /* 0x000001bc024c7836 */ /* 0x000fc40000000000 */
[--C-:B------:R-:W-:Y:S01]  /*38b0*/  @!P0 IMAD.IADD R64, R64, 0x1, -R168.reuse ;  /* 0x0000000140408824 */ /* 0x100fe200078e0aa8 */
[----:B------:R-:W-:Y:S01]  /*38c0*/  ISETP.GT.U32.AND P1, PT, R168, R68, PT ;  /* 0x00000044a800720c */ /* 0x000fe20003f24070 */
[----:B------:R-:W-:Y:S01]  /*38d0*/  IMAD.HI.U32 R3, R0, R71, RZ ;  /* 0x0000004700037227 */ /* 0x000fe200078e00ff */
[----:B------:R-:W-:Y:S02]  /*38e0*/  IABS R73, R76 ;  /* 0x0000004c00497213 */ /* 0x000fe40000000000 */
[----:B------:R-:W-:Y:S01]  /*38f0*/  ISETP.GT.U32.AND P0, PT, R168, R66, PT ;  /* 0x00000042a800720c */ /* 0x000fe20003f04070 */
[----:B------:R-:W-:Y:S02]  /*3900*/  @!P3 IMAD.IADD R69, R69, 0x1, -R168 ;  /* 0x000000014545b824 */ /* 0x000fe400078e0aa8 */
[----:B------:R-:W-:Y:S02]  /*3910*/  IMAD.MOV R3, RZ, RZ, -R3 ;  /* 0x000000ffff037224 */ /* 0x000fe400078e0a03 */
[----:B------:R-:W-:Y:S01]  /*3920*/  @!P4 IMAD.MOV R64, RZ, RZ, -R64 ;  /* 0x000000ffff40c224 */ /* 0x000fe200078e0a40 */
[----:B------:R-:W-:Y:S01]  /*3930*/  ISETP.GE.AND P4, PT, R70, RZ, PT ;  /* 0x000000ff4600720c */ /* 0x000fe20003f86270 */
[----:B------:R-:W-:Y:S01]  /*3940*/  @!P2 IMAD.IADD R67, R67, 0x1, -R168 ;  /* 0x000000014343a824 */ /* 0x000fe200078e0aa8 */
[C---:B------:R-:W-:Y:S01]  /*3950*/  ISETP.GT.U32.AND P3, PT, R168.reuse, R69, PT ;  /* 0x00000045a800720c */ /* 0x040fe20003f64070 */
[----:B------:R-:W-:-:S02]  /*3960*/  IMAD R70, R168, R3, R71 ;  /* 0x00000003a8467224 */ /* 0x000fc400078e0247 */
[----:B------:R-:W-:Y:S01]  /*3970*/  IMAD.HI.U32 R3, R0, R73, RZ ;  /* 0x0000004900037227 */ /* 0x000fe200078e00ff */
[----:B------:R-:W-:-:S03]  /*3980*/  ISETP.GT.U32.AND P2, PT, R168, R67, PT ;  /* 0x00000043a800720c */ /* 0x000fc60003f44070 */
[----:B------:R-:W-:Y:S02]  /*3990*/  IMAD.MOV R3, RZ, RZ, -R3 ;  /* 0x000000ffff037224 */ /* 0x000fe400078e0a03 */
[--C-:B------:R-:W-:Y:S02]  /*39a0*/  @!P1 IMAD.IADD R68, R68, 0x1, -R168.reuse ;  /* 0x0000000144449824 */ /* 0x100fe400078e0aa8 */
[----:B------:R-:W-:Y:S02]  /*39b0*/  IMAD R71, R168, R3, R73 ;  /* 0x00000003a8477224 */ /* 0x000fe400078e0249 */
[--C-:B------:R-:W-:Y:S01]  /*39c0*/  @!P0 IMAD.IADD R66, R66, 0x1, -R168.reuse ;  /* 0x0000000142428824 */ /* 0x100fe200078e0aa8 */
[C---:B------:R-:W-:Y:S01]  /*39d0*/  ISETP.GT.U32.AND P1, PT, R168.reuse, R68, PT ;  /* 0x00000044a800720c */ /* 0x040fe20003f24070 */
[--C-:B------:R-:W-:Y:S01]  /*39e0*/  @!P3 IMAD.IADD R69, R69, 0x1, -R168.reuse ;  /* 0x000000014545b824 */ /* 0x100fe200078e0aa8 */
[----:B------:R-:W-:Y:S01]  /*39f0*/  ISETP.GT.U32.AND P3, PT, R168, R71, PT ;  /* 0x00000047a800720c */ /* 0x000fe20003f64070 */
[----:B------:R-:W-:Y:S01]  /*3a00*/  VIADD R77, R2, 0x1bb ;  /* 0x000001bb024d7836 */ /* 0x000fe20000000000 */
[C---:B------:R-:W-:Y:S01]  /*3a10*/  ISETP.GT.U32.AND P0, PT, R168.reuse, R66, PT ;  /* 0x00000042a800720c */ /* 0x040fe20003f04070 */
[----:B------:R-:W-:Y:S01]  /*3a20*/  @!P2 IMAD.IADD R67, R67, 0x1, -R168 ;  /* 0x000000014343a824 */ /* 0x000fe200078e0aa8 */
[----:B------:R-:W-:Y:S01]  /*3a30*/  ISETP.GT.U32.AND P2, PT, R168, R70, PT ;  /* 0x00000046a800720c */ /* 0x000fe20003f44070 */
[----:B------:R-:W-:Y:S01]  /*3a40*/  VIADD R3, R2, 0x1ba ;  /* 0x000001ba02037836 */ /* 0x000fe20000000000 */
[----:B------:R-:W-:Y:S01]  /*3a50*/  IABS R75, R77 ;  /* 0x0000004d004b7213 */ /* 0x000fe20000000000 */
[----:B------:R-:W-:Y:S01]  /*3a60*/  @!P5 IMAD.MOV R67, RZ, RZ, -R67 ;  /* 0x000000ffff43d224 */ /* 0x000fe200078e0a43 */
[----:B------:R-:W-:Y:S01]  /*3a70*/  ISETP.GE.AND P5, PT, R76, RZ, PT ;  /* 0x000000ff4c00720c */ /* 0x000fe20003fa6270 */
[----:B------:R-:W-:Y:S01]  /*3a80*/  VIADD R76, R2, 0x1b8 ;  /* 0x000001b8024c7836 */ /* 0x000fe20000000000 */
[----:B------:R-:W-:Y:S01]  /*3a90*/  IABS R73, R3 ;  /* 0x0000000300497213 */ /* 0x000fe20000000000 */
[----:B------:R-:W-:-:S04]  /*3aa0*/  IMAD.HI.U32 R22, R0, R75, RZ ;  /* 0x0000004b00167227 */ /* 0x000fc800078e00ff */
[--C-:B------:R-:W-:Y:S01]  /*3ab0*/  @!P1 IMAD.IADD R68, R68, 0x1, -R168.reuse ;  /* 0x0000000144449824 */ /* 0x100fe200078e0aa8 */
[----:B------:R-:W-:Y:S01]  /*3ac0*/  ISETP.GE.AND P1, PT, R77, RZ, PT ;  /* 0x000000ff4d00720c */ /* 0x000fe20003f26270 */
[--C-:B------:R-:W-:Y:S01]  /*3ad0*/  @!P3 IMAD.IADD R71, R71, 0x1, -R168.reuse ;  /* 0x000000014747b824 */ /* 0x100fe200078e0aa8 */
[----:B------:R-:W-:Y:S01]  /*3ae0*/  IABS R77, R76 ;  /* 0x0000004c004d7213 */ /* 0x000fe20000000000 */
[----:B------:R-:W-:Y:S01]  /*3af0*/  @!P0 IMAD.IADD R66, R66, 0x1, -R168 ;  /* 0x0000000142428824 */ /* 0x000fe200078e0aa8 */
[----:B------:R-:W-:Y:S01]  /*3b00*/  ISETP.GE.AND P0, PT, R72, RZ, PT ;  /* 0x000000ff4800720c */ /* 0x000fe20003f06270 */
[----:B------:R-:W-:Y:S01]  /*3b10*/  IMAD.MOV R22, RZ, RZ, -R22 ;  /* 0x000000ffff167224 */ /* 0x000fe200078e0a16 */
[----:B------:R-:W-:Y:S01]  /*3b20*/  ISETP.GT.U32.AND P3, PT, R168, R71, PT ;  /* 0x00000047a800720c */ /* 0x000fe20003f64070 */
[----:B------:R-:W-:Y:S02]  /*3b30*/  @!P2 IMAD.IADD R70, R70, 0x1, -R168 ;  /* 0x000000014646a824 */ /* 0x000fe400078e0aa8 */
[----:B------:R-:W-:Y:S01]  /*3b40*/  @!P4 IMAD.MOV R68, RZ, RZ, -R68 ;  /* 0x000000ffff44c224 */ /* 0x000fe200078e0a44 */
[----:B------:R-:W-:Y:S01]  /*3b50*/  ISETP.GE.AND P4, PT, R3, RZ, PT ;  /* 0x000000ff0300720c */ /* 0x000fe20003f86270 */
[----:B------:R-:W-:Y:S01]  /*3b60*/  IMAD.HI.U32 R3, R0, R73, RZ ;  /* 0x0000004900037227 */ /* 0x000fe200078e00ff */
[----:B------:R-:W-:-:S03]  /*3b70*/  ISETP.GT.U32.AND P2, PT, R168, R70, PT ;  /* 0x00000046a800720c */ /* 0x000fc60003f44070 */
[----:B------:R-:W-:Y:S02]  /*3b80*/  IMAD R72, R168, R22, R75 ;  /* 0x00000016a8487224 */ /* 0x000fe400078e024b */
[----:B------:R-:W-:Y:S02]  /*3b90*/  VIADD R22, R2, 0x1b9 ;  /* 0x000001b902167836 */ /* 0x000fe40000000000 */
[----:B------:R-:W-:Y:S02]  /*3ba0*/  IMAD.MOV R3, RZ, RZ, -R3 ;  /* 0x000000ffff037224 */ /* 0x000fe400078e0a03 */
[----:B------:R-:W-:Y:S01]  /*3bb0*/  @!P6 IMAD.MOV R66, RZ, RZ, -R66 ;  /* 0x000000ffff42e224 */ /* 0x000fe200078e0a42 */
[----:B------:R-:W-:Y:S01]  /*3bc0*/  IABS R75, R22 ;  /* 0x00000016004b7213 */ /* 0x000fe20000000000 */
[----:B------:R-:W-:Y:S01]  /*3bd0*/  IMAD R73, R168, R3, R73 ;  /* 0x00000003a8497224 */ /* 0x000fe200078e0249 */
[----:B------:R-:W-:Y:S01]  /*3be0*/  ISETP.GE.AND P6, PT, R74, RZ, PT ;  /* 0x000000ff4a00720c */ /* 0x000fe20003fc6270 */
[----:B------:R-:W-:Y:S01]  /*3bf0*/  @!P0 IMAD.MOV R69, RZ, RZ, -R69 ;  /* 0x000000ffff458224 */ /* 0x000fe200078e0a45 */
[----:B------:R-:W-:Y:S01]  /*3c00*/  ISETP.GE.AND P0, PT, R22, RZ, PT ;  /* 0x000000ff1600720c */ /* 0x000fe20003f06270 */
[----:B------:R-:W-:-:S04]  /*3c10*/  IMAD.HI.U32 R22, R0, R75, RZ ;  /* 0x0000004b00167227 */ /* 0x000fc800078e00ff */
[--C-:B------:R-:W-:Y:S01]  /*3c20*/  @!P3 IMAD.IADD R71, R71, 0x1, -R168.reuse ;  /* 0x000000014747b824 */ /* 0x100fe200078e0aa8 */
[----:B------:R-:W-:Y:S01]  /*3c30*/  ISETP.GT.U32.AND P3, PT, R168, R73, PT ;  /* 0x00000049a800720c */ /* 0x000fe20003f64070 */
[----:B------:R-:W-:Y:S01]  /*3c40*/  @!P2 IMAD.IADD R70, R70, 0x1, -R168 ;  /* 0x000000014646a824 */ /* 0x000fe200078e0aa8 */
[C---:B------:R-:W-:Y:S01]  /*3c50*/  ISETP.GT.U32.AND P2, PT, R168.reuse, R72, PT ;  /* 0x00000048a800720c */ /* 0x040fe20003f44070 */
[----:B------:R-:W-:Y:S02]  /*3c60*/  IMAD.MOV R22, RZ, RZ, -R22 ;  /* 0x000000ffff167224 */ /* 0x000fe400078e0a16 */
[----:B------:R-:W-:Y:S02]  /*3c70*/  @!P6 IMAD.MOV R70, RZ, RZ, -R70 ;  /* 0x000000ffff46e224 */ /* 0x000fe400078e0a46 */
[----:B------:R-:W-:Y:S02]  /*3c80*/  IMAD R74, R168, R22, R75 ;  /* 0x00000016a84a7224 */ /* 0x000fe400078e024b */
[----:B------:R-:W-:-:S03]  /*3c90*/  IMAD.HI.U32 R3, R0, R77, RZ ;  /* 0x0000004d00037227 */ /* 0x000fc600078e00ff */
[----:B------:R-:W-:Y:S01]  /*3ca0*/  ISETP.GT.U32.AND P6, PT, R168, R74, PT ;  /* 0x0000004aa800720c */ /* 0x000fe20003fc4070 */
[--C-:B------:R-:W-:Y:S02]  /*3cb0*/  @!P3 IMAD.IADD R73, R73, 0x1, -R168.reuse ;  /* 0x000000014949b824 */ /* 0x100fe400078e0aa8 */
[----:B------:R-:W-:Y:S02]  /*3cc0*/  @!P2 IMAD.IADD R72, R72, 0x1, -R168 ;  /* 0x000000014848a824 */ /* 0x000fe400078e0aa8 */
[----:B------:R-:W-:Y:S01]  /*3cd0*/  VIADD R78, R2, 0x1b7 ;  /* 0x000001b7024e7836 */ /* 0x000fe20000000000 */
[C---:B------:R-:W-:Y:S01]  /*3ce0*/  ISETP.GT.U32.AND P3, PT, R168.reuse, R73, PT ;  /* 0x00000049a800720c */ /* 0x040fe20003f64070 */
[----:B------:R-:W-:Y:S01]  /*3cf0*/  IMAD.MOV R3, RZ, RZ, -R3 ;  /* 0x000000ffff037224 */ /* 0x000fe200078e0a03 */
[----:B------:R-:W-:Y:S01]  /*3d00*/  ISETP.GT.U32.AND P2, PT, R168, R72, PT ;  /* 0x00000048a800720c */ /* 0x000fe20003f44070 */
[----:B------:R-:W-:Y:S01]  /*3d10*/  VIADD R82, R2, 0x1b6 ;  /* 0x000001b602527836 */ /* 0x000fe20000000000 */
[----:B------:R-:W-:Y:S01]  /*3d20*/  IABS R79, R78 ;  /* 0x0000004e004f7213 */ /* 0x000fe20000000000 */
[----:B------:R-:W-:-:S02]  /*3d30*/  IMAD R75, R168, R3, R77 ;  /* 0x00000003a84b7224 */ /* 0x000fc400078e024d */
[----:B------:R-:W-:Y:S01]  /*3d40*/  @!P6 IMAD.IADD R74, R74, 0x1, -R168 ;  /* 0x000000014a4ae824 */ /* 0x000fe200078e0aa8 */
[----:B------:R-:W-:Y:S01]  /*3d50*/  IABS R77, R82 ;  /* 0x00000052004d7213 */ /* 0x000fe20000000000 */
[----:B------:R-:W-:-:S03]  /*3d60*/  IMAD.HI.U32 R22, R0, R79, RZ ;  /* 0x0000004f00167227 */ /* 0x000fc600078e00ff */
[C---:B------:R-:W-:Y:S01]  /*3d70*/  ISETP.GT.U32.AND P6, PT, R168.reuse, R74, PT ;  /* 0x0000004aa800720c */ /* 0x040fe20003fc4070 */
[----:B------:R-:W-:Y:S01]  /*3d80*/  @!P3 IMAD.IADD R73, R73, 0x1, -R168 ;  /* 0x000000014949b824 */ /* 0x000fe200078e0aa8 */
[----:B------:R-:W-:Y:S01]  /*3d90*/  ISETP.GT.U32.AND P3, PT, R168, R75, PT ;  /* 0x0000004ba800720c */ /* 0x000fe20003f64070 */
[----:B------:R-:W-:-:S04]  /*3da0*/  IMAD.HI.U32 R3, R0, R77, RZ ;  /* 0x0000004d00037227 */ /* 0x000fc800078e00ff */
[----:B------:R-:W-:Y:S02]  /*3db0*/  IMAD.MOV R22, RZ, RZ, -R22 ;  /* 0x000000ffff167224 */ /* 0x000fe400078e0a16 */
[----:B------:R-:W-:Y:S01]  /*3dc0*/  @!P2 IMAD.IADD R72, R72, 0x1, -R168 ;  /* 0x000000014848a824 */ /* 0x000fe200078e0aa8 */
[----:B------:R-:W-:Y:S01]  /*3dd0*/  ISETP.GE.AND P2, PT, R78, RZ, PT ;  /* 0x000000ff4e00720c */ /* 0x000fe20003f46270 */
[----:B------:R-:W-:Y:S02]  /*3de0*/  VIADD R84, R2, 0x1b5 ;  /* 0x000001b502547836 */ /* 0x000fe40000000000 */
[----:B------:R-:W-:Y:S01]  /*3df0*/  @!P5 IMAD.MOV R71, RZ, RZ, -R71 ;  /* 0x000000ffff47d224 */ /* 0x000fe200078e0a47 */
[----:B------:R-:W-:Y:S01]  /*3e00*/  ISETP.GE.AND P5, PT, R76, RZ, PT ;  /* 0x000000ff4c00720c */ /* 0x000fe20003fa6270 */
[----:B------:R-:W-:Y:S01]  /*3e10*/  VIADD R86, R2, 0x1b4 ;  /* 0x000001b402567836 */ /* 0x000fe20000000000 */
[----:B------:R-:W-:Y:S01]  /*3e20*/  IABS R81, R84 ;  /* 0x0000005400517213 */ /* 0x000fe20000000000 */
[----:B------:R-:W-:-:S02]  /*3e30*/  IMAD.MOV R78, RZ, RZ, -R3 ;  /* 0x000000ffff4e7224 */ /* 0x000fc400078e0a03 */
[----:B------:R-:W-:Y:S01]  /*3e40*/  IMAD R76, R168, R22, R79 ;  /* 0x00000016a84c7224 */ /* 0x000fe200078e024f */
[----:B------:R-:W-:Y:S01]  /*3e50*/  IABS R83, R86 ;  /* 0x0000005600537213 */ /* 0x000fe20000000000 */
[----:B------:R-:W-:Y:S02]  /*3e60*/  VIADD R88, R2, 0x1b3 ;  /* 0x000001b302587836 */ /* 0x000fe40000000000 */
[----:B------:R-:W-:Y:S02]  /*3e70*/  IMAD R77, R168, R78, R77 ;  /* 0x0000004ea84d7224 */ /* 0x000fe400078e024d */
[----:B------:R-:W-:Y:S01]  /*3e80*/  @!P6 IMAD.IADD R74, R74, 0x1, -R168 ;  /* 0x000000014a4ae824 */ /* 0x000fe200078e0aa8 */
[----:B------:R-:W-:Y:S01]  /*3e90*/  ISETP.GT.U32.AND P6, PT, R168, R76, PT ;  /* 0x0000004ca800720c */ /* 0x000fe20003fc4070 */
[----:B------:R-:W-:Y:S01]  /*3ea0*/  IMAD.HI.U32 R3, R0, R81, RZ ;  /* 0x0000005100037227 */ /* 0x000fe200078e00ff */
[----:B------:R-:W-:-:S03]  /*3eb0*/  IABS R85, R88 ;  /* 0x0000005800557213 */ /* 0x000fc60000000000 */
[----:B------:R-:W-:Y:S01]  /*3ec0*/  @!P3 IMAD.IADD R75, R75, 0x1, -R168 ;  /* 0x000000014b4bb824 */ /* 0x000fe200078e0aa8 */
[----:B------:R-:W-:Y:S01]  /*3ed0*/  ISETP.GT.U32.AND P3, PT, R168, R77, PT ;  /* 0x0000004da800720c */ /* 0x000fe20003f64070 */
[----:B------:R-:W-:-:S04]  /*3ee0*/  IMAD.HI.U32 R22, R0, R83, RZ ;  /* 0x0000005300167227 */ /* 0x000fc800078e00ff */
[----:B------:R-:W-:Y:S02]  /*3ef0*/  IMAD.MOV R78, RZ, RZ, -R3 ;  /* 0x000000ffff4e7224 */ /* 0x000fe400078e0a03 */
[----:B------:R-:W-:-:S04]  /*3f00*/  IMAD.HI.U32 R79, R0, R85, RZ ;  /* 0x00000055004f7227 */ /* 0x000fc800078e00ff */
[----:B------:R-:W-:Y:S02]  /*3f10*/  IMAD.MOV R22, RZ, RZ, -R22 ;  /* 0x000000ffff167224 */ /* 0x000fe400078e0a16 */
[C---:B------:R-:W-:Y:S02]  /*3f20*/  IMAD R78, R168.reuse, R78, R81 ;  /* 0x0000004ea84e7224 */ /* 0x040fe400078e0251 */
[----:B------:R-:W-:Y:S02]  /*3f30*/  IMAD.MOV R80, RZ, RZ, -R79 ;  /* 0x000000ffff507224 */ /* 0x000fe400078e0a4f */
[----:B------:R-:W-:Y:S02]  /*3f40*/  IMAD R79, R168, R22, R83 ;  /* 0x00000016a84f7224 */ /* 0x000fe400078e0253 */
[----:B------:R-:W-:Y:S01]  /*3f50*/  @!P6 IMAD.IADD R76, R76, 0x1, -R168 ;  /* 0x000000014c4ce824 */ /* 0x000fe200078e0aa8 */
[----:B------:R-:W-:Y:S01]  /*3f60*/  ISETP.GT.U32.AND P6, PT, R168, R78, PT ;  /* 0x0000004ea800720c */ /* 0x000fe20003fc4070 */
[----:B------:R-:W-:-:S02]  /*3f70*/  VIADD R89, R2, 0x1b2 ;  /* 0x000001b202597836 */ /* 0x000fc40000000000 */
[----:B------:R-:W-:Y:S01]  /*3f80*/  @!P3 IMAD.IADD R77, R77, 0x1, -R168 ;  /* 0x000000014d4db824 */ /* 0x000fe200078e0aa8 */
[C---:B------:R-:W-:Y:S01]  /*3f90*/  ISETP.GT.U32.AND P3, PT, R168.reuse, R75, PT ;  /* 0x0000004ba800720c */ /* 0x040fe20003f64070 */
[----:B------:R-:W-:Y:S01]  /*3fa0*/  @!P0 IMAD.MOV R74, RZ, RZ, -R74 ;  /* 0x000000ffff4a8224 */ /* 0x000fe200078e0a4a */
[----:B------:R-:W-:Y:S01]  /*3fb0*/  ISETP.GT.U32.AND P0, PT, R168, R79, PT ;  /* 0x0000004fa800720c */ /* 0x000fe20003f04070 */
[----:B------:R-:W-:Y:S01]  /*3fc0*/  @!P1 IMAD.MOV R72, RZ, RZ, -R72 ;  /* 0x000000ffff489224 */ /* 0x000fe200078e0a48 */
[----:B------:R-:W-:Y:S01]  /*3fd0*/  IABS R87, R89 ;  /* 0x0000005900577213 */ /* 0x000fe20000000000 */
[----:B------:R-:W-:Y:S01]  /*3fe0*/  VIADD R90, R2, 0x1b1 ;  /* 0x000001b1025a7836 */ /* 0x000fe20000000000 */
[----:B------:R-:W-:Y:S01]  /*3ff0*/  ISETP.GT.U32.AND P1, PT, R168, R76, PT ;  /* 0x0000004ca800720c */ /* 0x000fe20003f24070 */
[----:B------:R-:W-:Y:S02]  /*4000*/  VIADD R91, R2, 0x1b0 ;  /* 0x000001b0025b7836 */ /* 0x000fe40000000000 */
[----:B------:R-:W-:Y:S01]  /*4010*/  IMAD.HI.U32 R3, R0, R87, RZ ;  /* 0x0000005700037227 */ /* 0x000fe200078e00ff */
[----:B------:R-:W-:-:S03]  /*4020*/  IABS R83, R90 ;  /* 0x0000005a00537213 */ /* 0x000fc60000000000 */
[--C-:B------:R-:W-:Y:S01]  /*4030*/  @!P6 IMAD.IADD R78, R78, 0x1, -R168.reuse ;  /* 0x000000014e4ee824 */ /* 0x100fe200078e0aa8 */
[C---:B------:R-:W-:Y:S01]  /*4040*/  ISETP.GT.U32.AND P6, PT, R168.reuse, R77, PT ;  /* 0x0000004da800720c */ /* 0x040fe20003fc4070 */
[----:B------:R-:W-:Y:S02]  /*4050*/  IMAD.MOV R3, RZ, RZ, -R3 ;  /* 0x000000ffff037224 */ /* 0x000fe400078e0a03 */
[C---:B------:R-:W-:Y:S01]  /*4060*/  IMAD R80, R168.reuse, R80, R85 ;  /* 0x00000050a8507224 */ /* 0x040fe200078e0255 */
[----:B------:R-:W-:Y:S01]  /*4070*/  IABS R85, R91 ;  /* 0x0000005b00557213 */ /* 0x000fe20000000000 */
[--C-:B------:R-:W-:Y:S02]  /*4080*/  @!P3 IMAD.IADD R75, R75, 0x1, -R168.reuse ;  /* 0x000000014b4bb824 */ /* 0x100fe400078e0aa8 */
[----:B------:R-:W-:Y:S01]  /*4090*/  @!P0 IMAD.IADD R79, R79, 0x1, -R168 ;  /* 0x000000014f4f8824 */ /* 0x000fe200078e0aa8 */
[C---:B------:R-:W-:Y:S01]  /*40a0*/  ISETP.GT.U32.AND P3, PT, R168.reuse, R80, PT ;  /* 0x00000050a800720c */ /* 0x040fe20003f64070 */
[----:B------:R-:W-:Y:S01]  /*40b0*/  IMAD R81, R168, R3, R87 ;  /* 0x00000003a8517224 */ /* 0x000fe200078e0257 */
[----:B------:R-:W-:Y:S01]  /*40c0*/  ISETP.GE.AND P0, PT, R86, RZ, PT ;  /* 0x000000ff5600720c */ /* 0x000fe20003f06270 */
[----:B------:R-:W-:Y:S01]  /*40d0*/  @!P5 IMAD.MOV R75, RZ, RZ, -R75 ;  /* 0x000000ffff4bd224 */ /* 0x000fe200078e0a4b */
[----:B------:R-:W-:Y:S01]  /*40e0*/  ISETP.GT.U32.AND P5, PT, R168, R79, PT ;  /* 0x0000004fa800720c */ /* 0x000fe20003fa4070 */
[----:B------:R-:W-:-:S04]  /*40f0*/  IMAD.HI.U32 R3, R0, R83, RZ ;  /* 0x0000005300037227 */ /* 0x000fc800078e00ff */
[----:B------:R-:W-:Y:S01]  /*4100*/  @!P4 IMAD.MOV R73, RZ, RZ, -R73 ;  /* 0x000000ffff49c224 */ /* 0x000fe200078e0a49 */
[----:B------:R-:W-:Y:S01]  /*4110*/  ISETP.GT.U32.AND P4, PT, R168, R78, PT ;  /* 0x0000004ea800720c */ /* 0x000fe20003f84070 */
[----:B------:R-:W-:-:S04]  /*4120*/  IMAD.HI.U32 R22, R0, R85, RZ ;  /* 0x0000005500167227 */ /* 0x000fc800078e00ff */
[----:B------:R-:W-:Y:S01]  /*4130*/  @!P1 IMAD.IADD R76, R76, 0x1, -R168 ;  /* 0x000000014c4c9824 */ /* 0x000fe200078e0aa8 */
[----:B------:R-:W-:Y:S01]  /*4140*/  ISETP.GE.AND P1, PT, R82, RZ, PT ;  /* 0x000000ff5200720c */ /* 0x000fe20003f26270 */
[----:B------:R-:W-:Y:S02]  /*4150*/  IMAD.MOV R3, RZ, RZ, -R3 ;  /* 0x000000ffff037224 */ /* 0x000fe400078e0a03 */
[----:B------:R-:W-:Y:S02]  /*4160*/  IMAD.MOV R22, RZ, RZ, -R22 ;  /* 0x000000ffff167224 */ /* 0x000fe400078e0a16 */
[----:B------:R-:W-:Y:S01]  /*4170*/  @!P6 IMAD.IADD R77, R77, 0x1, -R168 ;  /* 0x000000014d4de824 */ /* 0x000fe200078e0aa8 */
[C---:B------:R-:W-:Y:S01]  /*4180*/  ISETP.GT.U32.AND P6, PT, R168.reuse, R81, PT ;  /* 0x00000051a800720c */ /* 0x040fe20003fc4070 */
[C---:B------:R-:W-:Y:S02]  /*4190*/  IMAD R82, R168.reuse, R3, R83 ;  /* 0x00000003a8527224 */ /* 0x040fe400078e0253 */
[----:B------:R-:W-:-:S02]  /*41a0*/  IMAD R83, R168, R22, R85 ;  /* 0x00000016a8537224 */ /* 0x000fc400078e0255 */
[--C-:B------:R-:W-:Y:S02]  /*41b0*/  @!P5 IMAD.IADD R79, R79, 0x1, -R168.reuse ;  /* 0x000000014f4fd824 */ /* 0x100fe400078e0aa8 */
[--C-:B------:R-:W-:Y:S01]  /*41c0*/  @!P4 IMAD.IADD R78, R78, 0x1, -R168.reuse ;  /* 0x000000014e4ec824 */ /* 0x100fe200078e0aa8 */
[----:B------:R-:W-:Y:S01]  /*41d0*/  ISETP.GT.U32.AND P5, PT, R168, R83, PT ;  /* 0x00000053a800720c */ /* 0x000fe20003fa4070 */
[----:B------:R-:W-:Y:S01]  /*41e0*/  @!P3 IMAD.IADD R80, R80, 0x1, -R168 ;  /* 0x000000015050b824 */ /* 0x000fe200078e0aa8 */
[----:B------:R-:W-:Y:S01]  /*41f0*/  ISETP.GE.AND P4, PT, R84, RZ, PT ;  /* 0x000000ff5400720c */ /* 0x000fe20003f86270 */
[----:B------:R-:W-:Y:S01]  /*4200*/  @!P1 IMAD.MOV R77, RZ, RZ, -R77 ;  /* 0x000000ffff4d9224 */ /* 0x000fe200078e0a4d */
[C---:B------:R-:W-:Y:S01]  /*4210*/  ISETP.GT.U32.AND P1, PT, R168.reuse, R82, PT ;  /* 0x00000052a800720c */ /* 0x040fe20003f24070 */
[----:B------:R-:W-:Y:S01]  /*4220*/  @!P2 IMAD.MOV R76, RZ, RZ, -R76 ;  /* 0x000000ffff4ca224 */ /* 0x000fe200078e0a4c */
[----:B------:R-:W-:Y:S01]  /*4230*/  ISETP.GT.U32.AND P2, PT, R168, R80, PT ;  /* 0x00000050a800720c */ /* 0x000fe20003f44070 */
[----:B------:R-:W-:Y:S01]  /*4240*/  VIADD R22, R2, 0x1af ;  /* 0x000001af02167836 */ /* 0x000fe20000000000 */
[----:B------:R-:W-:Y:S01]  /*4250*/  ISETP.GE.AND P3, PT, R88, RZ, PT ;  /* 0x000000ff5800720c */ /* 0x000fe20003f66270 */
[----:B------:R-:W-:-:S02]  /*4260*/  @!P6 IMAD.IADD R81, R81, 0x1, -R168 ;  /* 0x000000015151e824 */ /* 0x000fc400078e0aa8 */
[----:B------:R-:W-:Y:S01]  /*4270*/  VIADD R84, R2, 0x1ae ;  /* 0x000001ae02547836 */ /* 0x000fe20000000000 */
[----:B------:R-:W-:Y:S01]  /*4280*/  IABS R85, R22 ;  /* 0x0000001600557213 */ /* 0x000fe20000000000 */
[----:B------:R-:W-:Y:S01]  /*4290*/  @!P5 IMAD.IADD R83, R83, 0x1, -R168 ;  /* 0x000000015353d824 */ /* 0x000fe200078e0aa8 */
[----:B------:R-:W-:Y:S01]  /*42a0*/  ISETP.GT.U32.AND P6, PT, R168, R81, PT ;  /* 0x00000051a800720c */ /* 0x000fe20003fc4070 */
[----:B------:R-:W-:Y:S01]  /*42b0*/  @!P4 IMAD.MOV R78, RZ, RZ, -R78 ;  /* 0x000000ffff4ec224 */ /* 0x000fe200078e0a4e */
[----:B------:R-:W-:Y:S01]  /*42c0*/  IABS R87, R84 ;  /* 0x0000005400577213 */ /* 0x000fe20000000000 */
[----:B------:R-:W-:Y:S01]  /*42d0*/  IMAD.HI.U32 R3, R0, R85, RZ ;  /* 0x0000005500037227 */ /* 0x000fe200078e00ff */
[----:B------:R-:W-:Y:S02]  /*42e0*/  ISETP.GE.AND P4, PT, R89, RZ, PT ;  /* 0x000000ff5900720c */ /* 0x000fe40003f86270 */
[----:B------:R-:W-:Y:S01]  /*42f0*/  ISETP.GT.U32.AND P5, PT, R168, R83, PT ;  /* 0x00000053a800720c */ /* 0x000fe20003fa4070 */
[--C-:B------:R-:W-:Y:S01]  /*4300*/  @!P1 IMAD.IADD R82, R82, 0x1, -R168.reuse ;  /* 0x0000000152529824 */ /* 0x100fe200078e0aa8 */
[----:B------:R-:W-:Y:S01]  /*4310*/  ISETP.GE.AND P1, PT, R22, RZ, PT ;  /* 0x000000ff1600720c */ /* 0x000fe20003f26270 */
[----:B------:R-:W-:Y:S01]  /*4320*/  @!P2 IMAD.IADD R80, R80, 0x1, -R168 ;  /* 0x000000015050a824 */ /* 0x000fe200078e0aa8 */
[----:B------:R-:W-:Y:S01]  /*4330*/  ISETP.GE.AND P2, PT, R90, RZ, PT ;  /* 0x000000ff5a00720c */ /* 0x000fe20003f46270 */
[----:B------:R-:W-:-:S04]  /*4340*/  IMAD.HI.U32 R22, R0, R87, RZ ;  /* 0x0000005700167227 */ /* 0x000fc800078e00ff */
[----:B------:R-:W-:Y:S02]  /*4350*/  IMAD.MOV R3, RZ, RZ, -R3 ;  /* 0x000000ffff037224 */ /* 0x000fe400078e0a03 */
[----:B------:R-:W-:Y:S02]  /*4360*/  IMAD.MOV R22, RZ, RZ, -R22 ;  /* 0x000000ffff167224 */ /* 0x000fe400078e0a16 */
[----:B------:R-:W-:Y:S01]  /*4370*/  @!P3 IMAD.MOV R80, RZ, RZ, -R80 ;  /* 0x000000ffff50b224 */ /* 0x000fe200078e0a50 */
[----:B------:R-:W-:Y:S01]  /*4380*/  ISETP.GE.AND P3, PT, R84, RZ, PT ;  /* 0x000000ff5400720c */ /* 0x000fe20003f66270 */
[----:B------:R-:W-:Y:S01]  /*4390*/  @!P6 IMAD.IADD R81, R81, 0x1, -R168 ;  /* 0x000000015151e824 */ /* 0x000fe200078e0aa8 */
[----:B------:R-:W-:Y:S01]  /*43a0*/  ISETP.GE.AND P6, PT, R91, RZ, PT ;  /* 0x000000ff5b00720c */ /* 0x000fe20003fc6270 */
[C---:B------:R-:W-:Y:S02]  /*43b0*/  IMAD R84, R168.reuse, R3, R85 ;  /* 0x00000003a8547224 */ /* 0x040fe400078e0255 */
[----:B------:R-:W-:-:S02]  /*43c0*/  IMAD R85, R168, R22, R87 ;  /* 0x00000016a8557224 */ /* 0x000fc400078e0257 */
[----:B------:R-:W-:Y:S01]  /*43d0*/  @!P4 IMAD.MOV R81, RZ, RZ, -R81 ;  /* 0x000000ffff51c224 */ /* 0x000fe200078e0a51 */
[C---:B------:R-:W-:Y:S01]  /*43e0*/  ISETP.GT.U32.AND P4, PT, R168.reuse, R84, PT ;  /* 0x00000054a800720c */ /* 0x040fe20003f84070 */
[----:B------:R-:W-:Y:S01]  /*43f0*/  @!P0 IMAD.MOV R79, RZ, RZ, -R79 ;  /* 0x000000ffff4f8224 */ /* 0x000fe200078e0a4f */
[C---:B------:R-:W-:Y:S01]  /*4400*/  ISETP.GT.U32.AND P0, PT, R168.reuse, R82, PT ;  /* 0x00000052a800720c */ /* 0x040fe20003f04070 */
[--C-:B------:R-:W-:Y:S01]  /*4410*/  @!P5 IMAD.IADD R83, R83, 0x1, -R168.reuse ;  /* 0x000000015353d824 */ /* 0x100fe200078e0aa8 */
[----:B------:R-:W-:Y:S01]  /*4420*/  ISETP.GT.U32.AND P5, PT, R168, R85, PT ;  /* 0x00000055a800720c */ /* 0x000fe20003fa4070 */
[C---:B------:R-:W-:Y:S02]  /*4430*/  VIADD R22, R2.reuse, 0x1ac ;  /* 0x000001ac02167836 */ /* 0x040fe40000000000 */
[C---:B------:R-:W-:Y:S02]  /*4440*/  VIADD R3, R2.reuse, 0x1ad ;  /* 0x000001ad02037836 */ /* 0x040fe40000000000 */
[----:B------:R-:W-:Y:S01]  /*4450*/  VIADD R86, R2, 0x1ab ;  /* 0x000001ab02567836 */ /* 0x000fe20000000000 */
[----:B------:R-:W-:Y:S01]  /*4460*/  IABS R91, R22 ;  /* 0x00000016005b7213 */ /* 0x000fe20000000000 */
[----:B------:R-:W-:Y:S01]  /*4470*/  @!P6 IMAD.MOV R83, RZ, RZ, -R83 ;  /* 0x000000ffff53e224 */ /* 0x000fe200078e0a53 */
[----:B------:R-:W-:Y:S01]  /*4480*/  IABS R89, R3 ;  /* 0x0000000300597213 */ /* 0x000fe20000000000 */
[--C-:B------:R-:W-:Y:S01]  /*4490*/  @!P4 IMAD.IADD R84, R84, 0x1, -R168.reuse ;  /* 0x000000015454c824 */ /* 0x100fe200078e0aa8 */
[----:B------:R-:W-:Y:S01]  /*44a0*/  IABS R93, R86 ;  /* 0x00000056005d7213 */ /* 0x000fe20000000000 */
[--C-:B------:R-:W-:Y:S01]  /*44b0*/  @!P0 IMAD.IADD R82, R82, 0x1, -R168.reuse ;  /* 0x0000000152528824 */ /* 0x100fe200078e0aa8 */
[----:B------:R-:W-:Y:S01]  /*44c0*/  ISETP.GE.AND P0, PT, R3, RZ, PT ;  /* 0x000000ff0300720c */ /* 0x000fe20003f06270 */
[----:B------:R-:W-:Y:S01]  /*44d0*/  @!P5 IMAD.IADD R85, R85, 0x1, -R168 ;  /* 0x000000015555d824 */ /* 0x000fe200078e0aa8 */
[----:B------:R-:W-:Y:S01]  /*44e0*/  ISETP.GT.U32.AND P4, PT, R168, R84, PT ;  /* 0x00000054a800720c */ /* 0x000fe20003f84070 */
[----:B------:R-:W-:Y:S01]  /*44f0*/  @!P2 IMAD.MOV R82, RZ, RZ, -R82 ;  /* 0x000000ffff52a224 */ /* 0x000fe200078e0a52 */
[----:B------:R-:W-:Y:S01]  /*4500*/  ISETP.GE.AND P2, PT, R22, RZ, PT ;  /* 0x000000ff1600720c */ /* 0x000fe20003f46270 */
[----:B------:R-:W-:Y:S01]  /*4510*/  IMAD.HI.U32 R22, R0, R91, RZ ;  /* 0x0000005b00167227 */ /* 0x000fe200078e00ff */
[----:B------:R-:W-:-:S02]  /*4520*/  ISETP.GT.U32.AND P5, PT, R168, R85, PT ;  /* 0x00000055a800720c */ /* 0x000fc40003fa4070 */
[----:B------:R-:W-:Y:S01]  /*4530*/  ISETP.GE.AND P6, PT, R86, RZ, PT ;  /* 0x000000ff5600720c */ /* 0x000fe20003fc6270 */
[----:B------:R-:W-:-:S04]  /*4540*/  IMAD.HI.U32 R3, R0, R89, RZ ;  /* 0x0000005900037227 */ /* 0x000fc800078e00ff */
[----:B------:R-:W-:-:S04]  /*4550*/  IMAD.HI.U32 R87, R0, R93, RZ ;  /* 0x0000005d00577227 */ /* 0x000fc800078e00ff */
[----:B------:R-:W-:Y:S02]  /*4560*/  IMAD.MOV R22, RZ, RZ, -R22 ;  /* 0x000000ffff167224 */ /* 0x000fe400078e0a16 */
[----:B------:R-:W-:Y:S02]  /*4570*/  IMAD.MOV R3, RZ, RZ, -R3 ;  /* 0x000000ffff037224 */ /* 0x000fe400078e0a03 */
[----:B------:R-:W-:Y:S02]  /*4580*/  IMAD.MOV R88, RZ, RZ, -R87 ;  /* 0x000000ffff587224 */ /* 0x000fe400078e0a57 */
[C---:B------:R-:W-:Y:S02]  /*4590*/  IMAD R87, R168.reuse, R22, R91 ;  /* 0x00000016a8577224 */ /* 0x040fe400078e025b */
[----:B------:R-:W-:Y:S02]  /*45a0*/  IMAD R86, R168, R3, R89 ;  /* 0x00000003a8567224 */ /* 0x000fe400078e0259 */
[----:B------:R-:W-:-:S02]  /*45b0*/  @!P4 IMAD.IADD R84, R84, 0x1, -R168 ;  /* 0x000000015454c824 */ /* 0x000fc400078e0aa8 */
[C---:B------:R-:W-:Y:S01]  /*45c0*/  IMAD R88, R168.reuse, R88, R93 ;  /* 0x00000058a8587224 */ /* 0x040fe200078e025d */
[C---:B------:R-:W-:Y:S01]  /*45d0*/  ISETP.GT.U32.AND P4, PT, R168.reuse, R86, PT ;  /* 0x00000056a800720c */ /* 0x040fe20003f84070 */
[----:B------:R-:W-:Y:S01]  /*45e0*/  @!P5 IMAD.IADD R85, R85, 0x1, -R168 ;  /* 0x000000015555d824 */ /* 0x000fe200078e0aa8 */
[C---:B------:R-:W-:Y:S01]  /*45f0*/  ISETP.GT.U32.AND P5, PT, R168.reuse, R87, PT ;  /* 0x00000057a800720c */ /* 0x040fe20003fa4070 */
[----:B------:R-:W-:Y:S01]  /*4600*/  @!P1 IMAD.MOV R84, RZ, RZ, -R84 ;  /* 0x000000ffff549224 */ /* 0x000fe200078e0a54 */
[----:B------:R-:W-:Y:S01]  /*4610*/  ISETP.GT.U32.AND P1, PT, R168, R88, PT ;  /* 0x00000058a800720c */ /* 0x000fe20003f24070 */
[C---:B------:R-:W-:Y:S02]  /*4620*/  VIADD R22, R2.reuse, 0x1aa ;  /* 0x000001aa02167836 */ /* 0x040fe40000000000 */
[C---:B------:R-:W-:Y:S02]  /*4630*/  VIADD R94, R2.reuse, 0x1a8 ;  /* 0x000001a8025e7836 */ /* 0x040fe40000000000 */
[C---:B------:R-:W-:Y:S01]  /*4640*/  VIADD R96, R2.reuse, 0x1a7 ;  /* 0x000001a702607836 */ /* 0x040fe20000000000 */
[----:B------:R-:W-:Y:S01]  /*4650*/  IABS R89, R22 ;  /* 0x0000001600597213 */ /* 0x000fe20000000000 */
[----:B------:R-:W-:Y:S01]  /*4660*/  VIADD R90, R2, 0x1a9 ;  /* 0x000001a9025a7836 */ /* 0x000fe20000000000 */
[----:B------:R-:W-:Y:S01]  /*4670*/  IABS R97, R94 ;  /* 0x0000005e00617213 */ /* 0x000fe20000000000 */
[--C-:B------:R-:W-:Y:S01]  /*4680*/  @!P4 IMAD.IADD R86, R86, 0x1, -R168.reuse ;  /* 0x000000015656c824 */ /* 0x100fe200078e0aa8 */
[----:B------:R-:W-:Y:S01]  /*4690*/  IABS R99, R96 ;  /* 0x0000006000637213 */ /* 0x000fe20000000000 */
[--C-:B------:R-:W-:Y:S01]  /*46a0*/  @!P5 IMAD.IADD R87, R87, 0x1, -R168.reuse ;  /* 0x000000015757d824 */ /* 0x100fe200078e0aa8 */
[----:B------:R-:W-:Y:S01]  /*46b0*/  IABS R93, R90 ;  /* 0x0000005a005d7213 */ /* 0x000fe20000000000 */
[----:B------:R-:W-:Y:S01]  /*46c0*/  @!P1 IMAD.IADD R88, R88, 0x1, -R168 ;  /* 0x0000000158589824 */ /* 0x000fe200078e0aa8 */
[----:B------:R-:W-:Y:S01]  /*46d0*/  ISETP.GT.U32.AND P4, PT, R168, R86, PT ;  /* 0x00000056a800720c */ /* 0x000fe20003f84070 */
[----:B------:R-:W-:Y:S01]  /*46e0*/  IMAD.HI.U32 R3, R0, R89, RZ ;  /* 0x0000005900037227 */ /* 0x000fe200078e00ff */
[----:B------:R-:W-:-:S02]  /*46f0*/  ISETP.GT.U32.AND P5, PT, R168, R87, PT ;  /* 0x00000057a800720c */ /* 0x000fc40003fa4070 */
[----:B------:R-:W-:Y:S01]  /*4700*/  ISETP.GT.U32.AND P1, PT, R168, R88, PT ;  /* 0x00000058a800720c */ /* 0x000fe20003f24070 */
[----:B------:R-:W-:Y:S01]  /*4710*/  @!P3 IMAD.MOV R85, RZ, RZ, -R85 ;  /* 0x000000ffff55b224 */ /* 0x000fe200078e0a55 */
[----:B------:R-:W-:Y:S01]  /*4720*/  ISETP.GE.AND P3, PT, R22, RZ, PT ;  /* 0x000000ff1600720c */ /* 0x000fe20003f66270 */
[----:B------:R-:W-:Y:S02]  /*4730*/  IMAD.MOV R3, RZ, RZ, -R3 ;  /* 0x000000ffff037224 */ /* 0x000fe400078e0a03 */
[----:B------:R-:W-:-:S04]  /*4740*/  IMAD.HI.U32 R22, R0, R97, RZ ;  /* 0x0000006100167227 */ /* 0x000fc800078e00ff */
[----:B------:R-:W-:Y:S02]  /*4750*/  IMAD R89, R168, R3, R89 ;  /* 0x00000003a8597224 */ /* 0x000fe400078e0259 */
[----:B------:R-:W-:-:S04]  /*4760*/  IMAD.HI.U32 R91, R0, R99, RZ ;  /* 0x00000063005b7227 */ /* 0x000fc800078e00ff */
[----:B------:R-:W-:-:S04]  /*4770*/  IMAD.HI.U32 R3, R0, R93, RZ ;  /* 0x0000005d00037227 */ /* 0x000fc800078e00ff */
[----:B------:R-:W-:Y:S02]  /*4780*/  IMAD.MOV R22, RZ, RZ, -R22 ;  /* 0x000000ffff167224 */ /* 0x000fe400078e0a16 */
[----:B------:R-:W-:Y:S02]  /*4790*/  IMAD.MOV R92, RZ, RZ, -R91 ;  /* 0x000000ffff5c7224 */ /* 0x000fe400078e0a5b */
[----:B------:R-:W-:Y:S02]  /*47a0*/  IMAD.MOV R3, RZ, RZ, -R3 ;  /* 0x000000ffff037224 */ /* 0x000fe400078e0a03 */
[----:B------:R-:W-:Y:S02]  /*47b0*/  IMAD R91, R168, R22, R97 ;  /* 0x00000016a85b7224 */ /* 0x000fe400078e0261 */
[--C-:B------:R-:W-:Y:S01]  /*47c0*/  @!P5 IMAD.IADD R87, R87, 0x1, -R168.reuse ;  /* 0x000000015757d824 */ /* 0x100fe200078e0aa8 */
[----:B------:R-:W-:Y:S01]  /*47d0*/  ISETP.GE.AND P5, PT, R90, RZ, PT ;  /* 0x000000ff5a00720c */ /* 0x000fe20003fa6270 */
[----:B------:R-:W-:Y:S01]  /*47e0*/  @!P4 IMAD.IADD R86, R86, 0x1, -R168 ;  /* 0x000000015656c824 */ /* 0x000fe200078e0aa8 */
[C---:B------:R-:W-:Y:S01]  /*47f0*/  ISETP.GT.U32.AND P4, PT, R168.reuse, R89, PT ;  /* 0x00000059a800720c */ /* 0x040fe20003f84070 */
[----:B------:R-:W-:-:S02]  /*4800*/  IMAD R90, R168, R3, R93 ;  /* 0x00000003a85a7224 */ /* 0x000fc400078e025d */
[----:B------:R-:W-:Y:S02]  /*4810*/  IMAD R92, R168, R92, R99 ;  /* 0x0000005ca85c7224 */ /* 0x000fe400078e0263 */
[----:B------:R-:W-:Y:S01]  /*4820*/  @!P1 IMAD.IADD R88, R88, 0x1, -R168 ;  /* 0x0000000158589824 */ /* 0x000fe200078e0aa8 */
[----:B------:R-:W-:Y:S01]  /*4830*/  ISETP.GT.U32.AND P1, PT, R168, R91, PT ;  /* 0x0000005ba800720c */ /* 0x000fe20003f24070 */
[----:B------:R-:W-:Y:S02]  /*4840*/  VIADD R22, R2, 0x1a6 ;  /* 0x000001a602167836 */ /* 0x000fe40000000000 */
[----:B------:R-:W-:Y:S01]  /*4850*/  @!P0 IMAD.MOV R86, RZ, RZ, -R86 ;  /* 0x000000ffff568224 */ /* 0x000fe200078e0a56 */
[C---:B------:R-:W-:Y:S01]  /*4860*/  ISETP.GT.U32.AND P0, PT, R168.reuse, R90, PT ;  /* 0x0000005aa800720c */ /* 0x040fe20003f04070 */
[----:B------:R-:W-:Y:S01]  /*4870*/  @!P6 IMAD.MOV R88, RZ, RZ, -R88 ;  /* 0x000000ffff58e224 */ /* 0x000fe200078e0a58 */
[----:B------:R-:W-:Y:S01]  /*4880*/  ISETP.GT.U32.AND P6, PT, R168, R92, PT ;  /* 0x0000005ca800720c */ /* 0x000fe20003fc4070 */
[----:B------:R-:W-:Y:S01]  /*4890*/  VIADD R98, R2, 0x1a5 ;  /* 0x000001a502627836 */ /* 0x000fe20000000000 */
[----:B------:R-:W-:Y:S01]  /*48a0*/  IABS R93, R22 ;  /* 0x00000016005d7213 */ /* 0x000fe20000000000 */
[----:B------:R-:W-:-:S02]  /*48b0*/  @!P4 IMAD.IADD R89, R89, 0x1, -R168 ;  /* 0x000000015959c824 */ /* 0x000fc400078e0aa8 */
[----:B------:R-:W-:Y:S01]  /*48c0*/  @!P2 IMAD.MOV R87, RZ, RZ, -R87 ;  /* 0x000000ffff57a224 */ /* 0x000fe200078e0a57 */
[----:B------:R-:W-:Y:S01]  /*48d0*/  IABS R97, R98 ;  /* 0x0000006200617213 */ /* 0x000fe20000000000 */
[----:B------:R-:W-:Y:S01]  /*48e0*/  IMAD.HI.U32 R3, R0, R93, RZ ;  /* 0x0000005d00037227 */ /* 0x000fe200078e00ff */
[----:B------:R-:W-:Y:S02]  /*48f0*/  ISETP.GT.U32.AND P4, PT, R168, R89, PT ;  /* 0x00000059a800720c */ /* 0x000fe40003f84070 */
[----:B------:R-:W-:Y:S01]  /*4900*/  ISETP.GE.AND P2, PT, R94, RZ, PT ;  /* 0x000000ff5e00720c */ /* 0x000fe20003f46270 */
[--C-:B------:R-:W-:Y:S02]  /*4910*/  @!P1 IMAD.IADD R91, R91, 0x1, -R168.reuse ;  /* 0x000000015b5b9824 */ /* 0x100fe400078e0aa8 */
[----:B------:R-:W-:Y:S02]  /*4920*/  IMAD.MOV R3, RZ, RZ, -R3 ;  /* 0x000000ffff037224 */ /* 0x000fe400078e0a03 */
[--C-:B------:R-:W-:Y:S01]  /*4930*/  @!P0 IMAD.IADD R90, R90, 0x1, -R168.reuse ;  /* 0x000000015a5a8824 */ /* 0x100fe200078e0aa8 */
[----:B------:R-:W-:Y:S01]  /*4940*/  ISETP.GE.AND P0, PT, R22, RZ, PT ;  /* 0x000000ff1600720c */ /* 0x000fe20003f06270 */
[----:B------:R-:W-:Y:S01]  /*4950*/  @!P6 IMAD.IADD R92, R92, 0x1, -R168 ;  /* 0x000000015c5ce824 */ /* 0x000fe200078e0aa8 */
[C---:B------:R-:W-:Y:S01]  /*4960*/  ISETP.GT.U32.AND P6, PT, R168.reuse, R91, PT ;  /* 0x0000005ba800720c */ /* 0x040fe20003fc4070 */
[C---:B------:R-:W-:Y:S01]  /*4970*/  IMAD R93, R168.reuse, R3, R93 ;  /* 0x00000003a85d7224 */ /* 0x040fe200078e025d */
[----:B------:R-:W-:Y:S01]  /*4980*/  ISETP.GT.U32.AND P1, PT, R168, R90, PT ;  /* 0x0000005aa800720c */ /* 0x000fe20003f24070 */
[----:B------:R-:W-:-:S04]  /*4990*/  IMAD.HI.U32 R3, R0, R97, RZ ;  /* 0x0000006100037227 */ /* 0x000fc800078e00ff */
[----:B------:R-:W-:Y:S02]  /*49a0*/  IMAD.MOV R3, RZ, RZ, -R3 ;  /* 0x000000ffff037224 */ /* 0x000fe400078e0a03 */
[--C-:B------:R-:W-:Y:S01]  /*49b0*/  @!P4 IMAD.IADD R89, R89, 0x1, -R168.reuse ;  /* 0x000000015959c824 */ /* 0x100fe200078e0aa8 */
[----:B------:R-:W-:Y:S01]  /*49c0*/  ISETP.GE.AND P4, PT, R96, RZ, PT ;  /* 0x000000ff6000720c */ /* 0x000fe20003f86270 */
[----:B------:R-:W-:Y:S02]  /*49d0*/  IMAD R94, R168, R3, R97 ;  /* 0x00000003a85e7224 */ /* 0x000fe400078e0261 */
[--C-:B------:R-:W-:Y:S02]  /*49e0*/  @!P6 IMAD.IADD R91, R91, 0x1, -R168.reuse ;  /* 0x000000015b5be824 */ /* 0x100fe400078e0aa8 */
[----:B------:R-:W-:Y:S01]  /*49f0*/  VIADD R96, R2, 0x1a4 ;  /* 0x000001a402607836 */ /* 0x000fe20000000000 */
[----:B------:R-:W-:Y:S01]  /*4a00*/  ISETP.GT.U32.AND P6, PT, R168, R94, PT ;  /* 0x0000005ea800720c */ /* 0x000fe20003fc4070 */
[----:B------:R-:W-:Y:S01]  /*4a10*/  @!P1 IMAD.IADD R90, R90, 0x1, -R168 ;  /* 0x000000015a5a9824 */ /* 0x000fe200078e0aa8 */
[----:B------:R-:W-:Y:S01]  /*4a20*/  ISETP.GT.U32.AND P1, PT, R168, R93, PT ;  /* 0x0000005da800720c */ /* 0x000fe20003f24070 */
[----:B------:R-:W-:Y:S01]  /*4a30*/  VIADD R100, R2, 0x1a3 ;  /* 0x000001a302647836 */ /* 0x000fe20000000000 */
[----:B------:R-:W-:Y:S01]  /*4a40*/  IABS R99, R96 ;  /* 0x0000006000637213 */ /* 0x000fe20000000000 */
[----:B------:R-:W-:Y:S01]  /*4a50*/  @!P3 IMAD.MOV R89, RZ, RZ, -R89 ;  /* 0x000000ffff59b224 */ /* 0x000fe200078e0a59 */
[----:B------:R-:W-:Y:S01]  /*4a60*/  ISETP.GT.U32.AND P3, PT, R168, R92, PT ;  /* 0x0000005ca800720c */ /* 0x000fe20003f64070 */
[----:B------:R-:W-:Y:S01]  /*4a70*/  VIADD R102, R2, 0x1a2 ;  /* 0x000001a202667836 */ /* 0x000fe20000000000 */
[----:B------:R-:W-:Y:S01]  /*4a80*/  IABS R101, R100 ;  /* 0x0000006400657213 */ /* 0x000fe20000000000 */
[----:B------:R-:W-:-:S03]  /*4a90*/  IMAD.HI.U32 R3, R0, R99, RZ ;  /* 0x0000006300037227 */ /* 0x000fc600078e00ff */
[----:B------:R-:W-:Y:S01]  /*4aa0*/  IABS R103, R102 ;  /* 0x0000006600677213 */ /* 0x000fe20000000000 */
[----:B------:R-:W-:Y:S02]  /*4ab0*/  @!P6 IMAD.IADD R94, R94, 0x1, -R168 ;  /* 0x000000015e5ee824 */ /* 0x000fe400078e0aa8 */
[----:B------:R-:W-:-:S03]  /*4ac0*/  IMAD.HI.U32 R22, R0, R101, RZ ;  /* 0x0000006500167227 */ /* 0x000fc600078e00ff */
[----:B------:R-:W-:Y:S01]  /*4ad0*/  ISETP.GT.U32.AND P6, PT, R168, R94, PT ;  /* 0x0000005ea800720c */ /* 0x000fe20003fc4070 */
[----:B------:R-:W-:Y:S02]  /*4ae0*/  IMAD.MOV R3, RZ, RZ, -R3 ;  /* 0x000000ffff037224 */ /* 0x000fe400078e0a03 */
[----:B------:R-:W-:Y:S01]  /*4af0*/  @!P1 IMAD.IADD R93, R93, 0x1, -R168 ;  /* 0x000000015d5d9824 */ /* 0x000fe200078e0aa8 */
[----:B------:R-:W-:Y:S01]  /*4b00*/  ISETP.GE.AND P1, PT, R96, RZ, PT ;  /* 0x000000ff6000720c */ /* 0x000fe20003f26270 */
[----:B------:R-:W-:-:S04]  /*4b10*/  IMAD.HI.U32 R97, R0, R103, RZ ;  /* 0x0000006700617227 */ /* 0x000fc800078e00ff */
[----:B------:R-:W-:Y:S02]  /*4b20*/  IMAD.MOV R22, RZ, RZ, -R22 ;  /* 0x000000ffff167224 */ /* 0x000fe400078e0a16 */
[----:B------:R-:W-:Y:S02]  /*4b30*/  IMAD R96, R168, R3, R99 ;  /* 0x00000003a8607224 */ /* 0x000fe400078e0263 */
[----:B------:R-:W-:Y:S01]  /*4b40*/  @!P3 IMAD.IADD R92, R92, 0x1, -R168 ;  /* 0x000000015c5cb824 */ /* 0x000fe200078e0aa8 */
[----:B------:R-:W-:Y:S01]  /*4b50*/  ISETP.GE.AND P3, PT, R98, RZ, PT ;  /* 0x000000ff6200720c */ /* 0x000fe20003f66270 */
[----:B------:R-:W-:Y:S02]  /*4b60*/  IMAD.MOV R98, RZ, RZ, -R97 ;  /* 0x000000ffff627224 */ /* 0x000fe400078e0a61 */
[C---:B------:R-:W-:Y:S02]  /*4b70*/  IMAD R97, R168.reuse, R22, R101 ;  /* 0x00000016a8617224 */ /* 0x040fe400078e0265 */
[----:B------:R-:W-:Y:S01]  /*4b80*/  @!P2 IMAD.MOV R91, RZ, RZ, -R91 ;  /* 0x000000ffff5ba224 */ /* 0x000fe200078e0a5b */
[C---:B------:R-:W-:Y:S01]  /*4b90*/  ISETP.GT.U32.AND P2, PT, R168.reuse, R96, PT ;  /* 0x00000060a800720c */ /* 0x040fe20003f44070 */
[----:B------:R-:W-:-:S02]  /*4ba0*/  IMAD R98, R168, R98, R103 ;  /* 0x00000062a8627224 */ /* 0x000fc400078e0267 */
[----:B------:R-:W-:Y:S01]  /*4bb0*/  @!P4 IMAD.MOV R92, RZ, RZ, -R92 ;  /* 0x000000ffff5cc224 */ /* 0x000fe200078e0a5c */
[----:B------:R-:W-:Y:S01]  /*4bc0*/  ISETP.GT.U32.AND P4, PT, R168, R97, PT ;  /* 0x00000061a800720c */ /* 0x000fe20003f84070 */
[----:B------:R-:W-:Y:S01]  /*4bd0*/  @!P6 IMAD.IADD R94, R94, 0x1, -R168 ;  /* 0x000000015e5ee824 */ /* 0x000fe200078e0aa8 */
[----:B------:R-:W-:Y:S01]  /*4be0*/  ISETP.GT.U32.AND P6, PT, R168, R98, PT ;  /* 0x00000062a800720c */ /* 0x000fe20003fc4070 */
[C---:B------:R-:W-:Y:S02]  /*4bf0*/  VIADD R104, R2.reuse, 0x1a1 ;  /* 0x000001a102687836 */ /* 0x040fe40000000000 */
[----:B------:R-:W-:Y:S02]  /*4c00*/  VIADD R106, R2, 0x1a0 ;  /* 0x000001a0026a7836 */ /* 0x000fe40000000000 */
[----:B------:R-:W-:Y:S01]  /*4c10*/  @!P5 IMAD.MOV R90, RZ, RZ, -R90 ;  /* 0x000000ffff5ad224 */ /* 0x000fe200078e0a5a */
[----:B------:R-:W-:Y:S01]  /*4c20*/  IABS R99, R104 ;  /* 0x0000006800637213 */ /* 0x000fe20000000000 */
[--C-:B------:R-:W-:Y:S01]  /*4c30*/  @!P2 IMAD.IADD R96, R96, 0x1, -R168.reuse ;  /* 0x000000016060a824 */ /* 0x100fe200078e0aa8 */
[----:B------:R-:W-:Y:S01]  /*4c40*/  ISETP.GT.U32.AND P5, PT, R168, R93, PT ;  /* 0x0000005da800720c */ /* 0x000fe20003fa4070 */
[----:B------:R-:W-:Y:S01]  /*4c50*/  VIADD R107, R2, 0x19f ;  /* 0x0000019f026b7836 */ /* 0x000fe20000000000 */
[----:B------:R-:W-:Y:S01]  /*4c60*/  IABS R101, R106 ;  /* 0x0000006a00657213 */ /* 0x000fe20000000000 */
[----:B------:R-:W-:Y:S01]  /*4c70*/  @!P4 IMAD.IADD R97, R97, 0x1, -R168 ;  /* 0x000000016161c824 */ /* 0x000fe200078e0aa8 */
[----:B------:R-:W-:Y:S01]  /*4c80*/  ISETP.GT.U32.AND P4, PT, R168, R96, PT ;  /* 0x00000060a800720c */ /* 0x000fe20003f84070 */
[----:B------:R-:W-:Y:S01]  /*4c90*/  IMAD.HI.U32 R3, R0, R99, RZ ;  /* 0x0000006300037227 */ /* 0x000fe200078e00ff */
[----:B------:R-:W-:-:S02]  /*4ca0*/  IABS R103, R107 ;  /* 0x0000006b00677213 */ /* 0x000fc40000000000 */
[----:B------:R-:W-:Y:S01]  /*4cb0*/  ISETP.GE.AND P2, PT, R102, RZ, PT ;  /* 0x000000ff6600720c */ /* 0x000fe20003f46270 */
[----:B------:R-:W-:Y:S01]  /*4cc0*/  @!P6 IMAD.IADD R98, R98, 0x1, -R168 ;  /* 0x000000016262e824 */ /* 0x000fe200078e0aa8 */
[----:B------:R-:W-:Y:S01]  /*4cd0*/  ISETP.GT.U32.AND P6, PT, R168, R97, PT ;  /* 0x00000061a800720c */ /* 0x000fe20003fc4070 */
[----:B------:R-:W-:Y:S02]  /*4ce0*/  IMAD.MOV R22, RZ, RZ, -R3 ;  /* 0x000000ffff167224 */ /* 0x000fe400078e0a03 */
[----:B------:R-:W-:-:S04]  /*4cf0*/  IMAD.HI.U32 R3, R0, R101, RZ ;  /* 0x0000006500037227 */ /* 0x000fc800078e00ff */
[----:B------:R-:W-:Y:S02]  /*4d00*/  IMAD R99, R168, R22, R99 ;  /* 0x00000016a8637224 */ /* 0x000fe400078e0263 */
[----:B------:R-:W-:Y:S02]  /*4d10*/  IMAD.MOV R3, RZ, RZ, -R3 ;  /* 0x000000ffff037224 */ /* 0x000fe400078e0a03 */
[--C-:B------:R-:W-:Y:S01]  /*4d20*/  @!P5 IMAD.IADD R93, R93, 0x1, -R168.reuse ;  /* 0x000000015d5dd824 */ /* 0x100fe200078e0aa8 */
[----:B------:R-:W-:Y:S01]  /*4d30*/  ISETP.GE.AND P5, PT, R100, RZ, PT ;  /* 0x000000ff6400720c */ /* 0x000fe20003fa6270 */
[--C-:B------:R-:W-:Y:S01]  /*4d40*/  @!P4 IMAD.IADD R96, R96, 0x1, -R168.reuse ;  /* 0x000000016060c824 */ /* 0x100fe200078e0aa8 */
[C---:B------:R-:W-:Y:S01]  /*4d50*/  ISETP.GT.U32.AND P4, PT, R168.reuse, R99, PT ;  /* 0x00000063a800720c */ /* 0x040fe20003f84070 */
[----:B------:R-:W-:Y:S02]  /*4d60*/  IMAD R100, R168, R3, R101 ;  /* 0x00000003a8647224 */ /* 0x000fe400078e0265 */
[----:B------:R-:W-:-:S02]  /*4d70*/  @!P6 IMAD.IADD R97, R97, 0x1, -R168 ;  /* 0x000000016161e824 */ /* 0x000fc400078e0aa8 */
[----:B------:R-:W-:Y:S01]  /*4d80*/  VIADD R108, R2, 0x19e ;  /* 0x0000019e026c7836 */ /* 0x000fe20000000000 */
[----:B------:R-:W-:Y:S01]  /*4d90*/  ISETP.GT.U32.AND P6, PT, R168, R100, PT ;  /* 0x00000064a800720c */ /* 0x000fe20003fc4070 */
[----:B------:R-:W-:-:S03]  /*4da0*/  IMAD.HI.U32 R3, R0, R103, RZ ;  /* 0x0000006700037227 */ /* 0x000fc600078e00ff */
[----:B------:R-:W-:Y:S01]  /*4db0*/  IABS R105, R108 ;  /* 0x0000006c00697213 */ /* 0x000fe20000000000 */
[----:B------:R-:W-:Y:S02]  /*4dc0*/  IMAD.MOV R101, RZ, RZ, -R3 ;  /* 0x000000ffff657224 */ /* 0x000fe400078e0a03 */
[----:B------:R-:W-:Y:S01]  /*4dd0*/  @!P4 IMAD.IADD R99, R99, 0x1, -R168 ;  /* 0x000000016363c824 */ /* 0x000fe200078e0aa8 */
[----:B------:R-:W-:Y:S01]  /*4de0*/  ISETP.GE.AND P4, PT, R106, RZ, PT ;  /* 0x000000ff6a00720c */ /* 0x000fe20003f86270 */
[----:B------:R-:W-:Y:S02]  /*4df0*/  VIADD R109, R2, 0x19d ;  /* 0x0000019d026d7836 */ /* 0x000fe40000000000 */
[----:B------:R-:W-:-:S03]  /*4e00*/  IMAD.HI.U32 R3, R0, R105, RZ ;  /* 0x0000006900037227 */ /* 0x000fc600078e00ff */
[----:B------:R-:W-:Y:S01]  /*4e10*/  IABS R22, R109 ;  /* 0x0000006d00167213 */ /* 0x000fe20000000000 */
[----:B------:R-:W-:Y:S01]  /*4e20*/  @!P6 IMAD.IADD R100, R100, 0x1, -R168 ;  /* 0x000000016464e824 */ /* 0x000fe200078e0aa8 */
[C---:B------:R-:W-:Y:S01]  /*4e30*/  ISETP.GT.U32.AND P6, PT, R168.reuse, R99, PT ;  /* 0x00000063a800720c */ /* 0x040fe20003fc4070 */
[C---:B------:R-:W-:Y:S02]  /*4e40*/  IMAD R101, R168.reuse, R101, R103 ;  /* 0x00000065a8657224 */ /* 0x040fe400078e0267 */
[----:B------:R-:W-:Y:S02]  /*4e50*/  IMAD.MOV R102, RZ, RZ, -R3 ;  /* 0x000000ffff667224 */ /* 0x000fe400078e0a03 */
[----:B------:R-:W-:Y:S01]  /*4e60*/  @!P0 IMAD.MOV R93, RZ, RZ, -R93 ;  /* 0x000000ffff5d8224 */ /* 0x000fe200078e0a5d */
[C---:B------:R-:W-:Y:S01]  /*4e70*/  ISETP.GT.U32.AND P0, PT, R168.reuse, R98, PT ;  /* 0x00000062a800720c */ /* 0x040fe20003f04070 */
[----:B------:R-:W-:Y:S01]  /*4e80*/  @!P3 IMAD.MOV R94, RZ, RZ, -R94 ;  /* 0x000000ffff5eb224 */ /* 0x000fe200078e0a5e */
[C---:B------:R-:W-:Y:S01]  /*4e90*/  ISETP.GT.U32.AND P3, PT, R168.reuse, R101, PT ;  /* 0x00000065a800720c */ /* 0x040fe20003f64070 */
[----:B------:R-:W-:Y:S01]  /*4ea0*/  @!P1 IMAD.MOV R96, RZ, RZ, -R96 ;  /* 0x000000ffff609224 */ /* 0x000fe200078e0a60 */
[C---:B------:R-:W-:Y:S01]  /*4eb0*/  ISETP.GT.U32.AND P1, PT, R168.reuse, R100, PT ;  /* 0x00000064a800720c */ /* 0x040fe20003f24070 */
[----:B------:R-:W-:-:S02]  /*4ec0*/  IMAD R102, R168, R102, R105 ;  /* 0x00000066a8667224 */ /* 0x000fc400078e0269 */
[----:B------:R-:W-:Y:S02]  /*4ed0*/  IMAD.MOV.U32 R103, RZ, RZ, R22 ;  /* 0x000000ffff677224 */ /* 0x000fe400078e0016 */
[----:B------:R-:W-:Y:S01]  /*4ee0*/  @!P6 IMAD.IADD R99, R99, 0x1, -R168 ;  /* 0x000000016363e824 */ /* 0x000fe200078e0aa8 */
[----:B------:R-:W-:Y:S01]  /*4ef0*/  ISETP.GT.U32.AND P6, PT, R168, R102, PT ;  /* 0x00000066a800720c */ /* 0x000fe20003fc4070 */
[----:B------:R-:W-:-:S04]  /*4f00*/  IMAD.HI.U32 R3, R0, R103, RZ ;  /* 0x0000006700037227 */ /* 0x000fc800078e00ff */
[----:B------:R-:W-:Y:S02]  /*4f10*/  VIADD R22, R2, 0x19c ;  /* 0x0000019c02167836 */ /* 0x000fe40000000000 */
[----:B------:R-:W-:Y:S02]  /*4f20*/  IMAD.MOV R3, RZ, RZ, -R3 ;  /* 0x000000ffff037224 */ /* 0x000fe400078e0a03 */
[--C-:B------:R-:W-:Y:S01]  /*4f30*/  @!P0 IMAD.IADD R98, R98, 0x1, -R168.reuse ;  /* 0x0000000162628824 */ /* 0x100fe200078e0aa8 */
[----:B------:R-:W-:Y:S01]  /*4f40*/  ISETP.GE.AND P0, PT, R104, RZ, PT ;  /* 0x000000ff6800720c */ /* 0x000fe20003f06270 */
        /* <DEDUP_REMOVED lines=13> */
[----:B------:R-:W-:Y:S02]  /*5020*/  VIADD R106, R2, 0x19b ;  /* 0x0000019b026a7836 */ /* 0x000fe40000000000 */
[----:B------:R-:W-:Y:S02]  /*5030*/  IMAD.MOV R3, RZ, RZ, -R3 ;  /* 0x000000ffff037224 */ /* 0x000fe400078e0a03 */
[----:B------:R-:W-:Y:S01]  /*5040*/  @!P2 IMAD.MOV R98, RZ, RZ, -R98 ;  /* 0x000000ffff62a224 */ /* 0x000fe200078e0a62 */
[----:B------:R-:W-:Y:S01]  /*5050*/  ISETP.GE.AND P2, PT, R108, RZ, PT ;  /* 0x000000ff6c00720c */ /* 0x000fe20003f46270 */
[----:B------:R-:W-:Y:S01]  /*5060*/  VIADD R108, R2, 0x19a ;  /* 0x0000019a026c7836 */ /* 0x000fe20000000000 */
[----:B------:R-:W-:Y:S01]  /*5070*/  IABS R107, R106 ;  /* 0x0000006a006b7213 */ /* 0x000fe20000000000 */
[----:B------:R-:W-:Y:S01]  /*5080*/  @!P0 IMAD.MOV R99, RZ, RZ, -R99 ;  /* 0x000000ffff638224 */ /* 0x000fe200078e0a63 */
[C---:B------:R-:W-:Y:S01]  /*5090*/  ISETP.GT.U32.AND P0, PT, R168.reuse, R102, PT ;  /* 0x00000066a800720c */ /* 0x040fe20003f04070 */
[----:B------:R-:W-:Y:S01]  /*50a0*/  IMAD R104, R168, R3, R105 ;  /* 0x00000003a8687224 */ /* 0x000fe200078e0269 */
[----:B------:R-:W-:Y:S01]  /*50b0*/  IABS R109, R108 ;  /* 0x0000006c006d7213 */ /* 0x000fe20000000000 */
[----:B------:R-:W-:-:S02]  /*50c0*/  @!P6 IMAD.IADD R101, R101, 0x1, -R168 ;  /* 0x000000016565e824 */ /* 0x000fc400078e0aa8 */
[----:B------:R-:W-:Y:S01]  /*50d0*/  @!P4 IMAD.IADD R103, R103, 0x1, -R168 ;  /* 0x000000016767c824 */ /* 0x000fe200078e0aa8 */
[----:B------:R-:W-:Y:S01]  /*50e0*/  ISETP.GT.U32.AND P6, PT, R168, R104, PT ;  /* 0x00000068a800720c */ /* 0x000fe20003fc4070 */
[----:B------:R-:W-:Y:S01]  /*50f0*/  IMAD.HI.U32 R3, R0, R107, RZ ;  /* 0x0000006b00037227 */ /* 0x000fe200078e00ff */
[----:B------:R-:W-:-:S03]  /*5100*/  ISETP.GE.AND P4, PT, R108, RZ, PT ;  /* 0x000000ff6c00720c */ /* 0x000fc60003f86270 */
[----:B------:R-:W-:Y:S01]  /*5110*/  @!P5 IMAD.MOV R101, RZ, RZ, -R101 ;  /* 0x000000ffff65d224 */ /* 0x000fe200078e0a65 */
[----:B------:R-:W-:Y:S01]  /*5120*/  ISETP.GT.U32.AND P5, PT, R168, R103, PT ;  /* 0x00000067a800720c */ /* 0x000fe20003fa4070 */
[----:B------:R-:W-:-:S04]  /*5130*/  IMAD.HI.U32 R22, R0, R109, RZ ;  /* 0x0000006d00167227 */ /* 0x000fc800078e00ff */
[----:B------:R-:W-:Y:S02]  /*5140*/  IMAD.MOV R105, RZ, RZ, -R3 ;  /* 0x000000ffff697224 */ /* 0x000fe400078e0a03 */
[----:B------:R-:W-:Y:S02]  /*5150*/  VIADD R110, R2, 0x199 ;  /* 0x00000199026e7836 */ /* 0x000fe40000000000 */
[----:B------:R-:W-:Y:S01]  /*5160*/  @!P0 IMAD.IADD R102, R102, 0x1, -R168 ;  /* 0x0000000166668824 */ /* 0x000fe200078e0aa8 */
[----:B------:R-:W-:Y:S01]  /*5170*/  ISETP.GE.AND P0, PT, R106, RZ, PT ;  /* 0x000000ff6a00720c */ /* 0x000fe20003f06270 */
[----:B------:R-:W-:Y:S01]  /*5180*/  IMAD.MOV R22, RZ, RZ, -R22 ;  /* 0x000000ffff167224 */ /* 0x000fe200078e0a16 */
[----:B------:R-:W-:Y:S01]  /*5190*/  IABS R111, R110 ;  /* 0x0000006e006f7213 */ /* 0x000fe20000000000 */
[C---:B------:R-:W-:Y:S02]  /*51a0*/  IMAD R105, R168.reuse, R105, R107 ;  /* 0x00000069a8697224 */ /* 0x040fe400078e026b */
[----:B------:R-:W-:-:S02]  /*51b0*/  IMAD R106, R168, R22, R109 ;  /* 0x00000016a86a7224 */ /* 0x000fc400078e026d */
[----:B------:R-:W-:Y:S02]  /*51c0*/  @!P6 IMAD.IADD R104, R104, 0x1, -R168 ;  /* 0x000000016868e824 */ /* 0x000fe400078e0aa8 */
[----:B------:R-:W-:Y:S01]  /*51d0*/  @!P2 IMAD.MOV R102, RZ, RZ, -R102 ;  /* 0x000000ffff66a224 */ /* 0x000fe200078e0a66 */
[C---:B------:R-:W-:Y:S01]  /*51e0*/  ISETP.GT.U32.AND P2, PT, R168.reuse, R105, PT ;  /* 0x00000069a800720c */ /* 0x040fe20003f44070 */
[----:B------:R-:W-:Y:S01]  /*51f0*/  @!P5 IMAD.IADD R103, R103, 0x1, -R168 ;  /* 0x000000016767d824 */ /* 0x000fe200078e0aa8 */
[----:B------:R-:W-:Y:S01]  /*5200*/  ISETP.GT.U32.AND P6, PT, R168, R104, PT ;  /* 0x00000068a800720c */ /* 0x000fe20003fc4070 */
[----:B------:R-:W-:Y:S01]  /*5210*/  IMAD.HI.U32 R3, R0, R111, RZ ;  /* 0x0000006f00037227 */ /* 0x000fe200078e00ff */
[----:B------:R-:W-:-:S03]  /*5220*/  ISETP.GT.U32.AND P5, PT, R168, R106, PT ;  /* 0x0000006aa800720c */ /* 0x000fc60003fa4070 */
[----:B------:R-:W-:Y:S02]  /*5230*/  IMAD.MOV R3, RZ, RZ, -R3 ;  /* 0x000000ffff037224 */ /* 0x000fe400078e0a03 */
[----:B------:R-:W-:Y:S02]  /*5240*/  VIADD R108, R2, 0x198 ;  /* 0x00000198026c7836 */ /* 0x000fe40000000000 */
[----:B------:R-:W-:Y:S02]  /*5250*/  IMAD R107, R168, R3, R111 ;  /* 0x00000003a86b7224 */ /* 0x000fe400078e026f */
[--C-:B------:R-:W-:Y:S01]  /*5260*/  @!P2 IMAD.IADD R105, R105, 0x1, -R168.reuse ;  /* 0x000000016969a824 */ /* 0x100fe200078e0aa8 */
[----:B------:R-:W-:Y:S01]  /*5270*/  IABS R109, R108 ;  /* 0x0000006c006d7213 */ /* 0x000fe20000000000 */
[--C-:B------:R-:W-:Y:S01]  /*5280*/  @!P6 IMAD.IADD R104, R104, 0x1, -R168.reuse ;  /* 0x000000016868e824 */ /* 0x100fe200078e0aa8 */
[----:B------:R-:W-:Y:S01]  /*5290*/  ISETP.GT.U32.AND P6, PT, R168, R107, PT ;  /* 0x0000006ba800720c */ /* 0x000fe20003fc4070 */
[----:B------:R-:W-:Y:S01]  /*52a0*/  @!P5 IMAD.IADD R106, R106, 0x1, -R168 ;  /* 0x000000016a6ad824 */ /* 0x000fe200078e0aa8 */
[----:B------:R-:W-:Y:S01]  /*52b0*/  ISETP.GT.U32.AND P5, PT, R168, R105, PT ;  /* 0x00000069a800720c */ /* 0x000fe20003fa4070 */
[----:B------:R-:W-:Y:S01]  /*52c0*/  VIADD R112, R2, 0x197 ;  /* 0x0000019702707836 */ /* 0x000fe20000000000 */
[----:B------:R-:W-:Y:S01]  /*52d0*/  ISETP.GE.AND P2, PT, R110, RZ, PT ;  /* 0x000000ff6e00720c */ /* 0x000fe20003f46270 */
[----:B------:R-:W-:-:S03]  /*52e0*/  IMAD.HI.U32 R3, R0, R109, RZ ;  /* 0x0000006d00037227 */ /* 0x000fc600078e00ff */
[----:B------:R-:W-:Y:S01]  /*52f0*/  IABS R111, R112 ;  /* 0x00000070006f7213 */ /* 0x000fe20000000000 */
[----:B------:R-:W-:Y:S02]  /*5300*/  IMAD.MOV R3, RZ, RZ, -R3 ;  /* 0x000000ffff037224 */ /* 0x000fe400078e0a03 */
[----:B------:R-:W-:Y:S01]  /*5310*/  @!P3 IMAD.MOV R104, RZ, RZ, -R104 ;  /* 0x000000ffff68b224 */ /* 0x000fe200078e0a68 */
[----:B------:R-:W-:Y:S01]  /*5320*/  ISETP.GE.AND P3, PT, R108, RZ, PT ;  /* 0x000000ff6c00720c */ /* 0x000fe20003f66270 */
[----:B------:R-:W-:Y:S02]  /*5330*/  VIADD R116, R2, 0x195 ;  /* 0x0000019502747836 */ /* 0x000fe40000000000 */
[----:B------:R-:W-:Y:S02]  /*5340*/  IMAD R108, R168, R3, R109 ;  /* 0x00000003a86c7224 */ /* 0x000fe400078e026d */
[----:B------:R-:W-:Y:S01]  /*5350*/  IMAD.HI.U32 R22, R0, R111, RZ ;  /* 0x0000006f00167227 */ /* 0x000fe200078e00ff */
[----:B------:R-:W-:-:S03]  /*5360*/  IABS R115, R116 ;  /* 0x0000007400737213 */ /* 0x000fc60000000000 */
[--C-:B------:R-:W-:Y:S01]  /*5370*/  @!P6 IMAD.IADD R107, R107, 0x1, -R168.reuse ;  /* 0x000000016b6be824 */ /* 0x100fe200078e0aa8 */
[C---:B------:R-:W-:Y:S01]  /*5380*/  ISETP.GT.U32.AND P6, PT, R168.reuse, R106, PT ;  /* 0x0000006aa800720c */ /* 0x040fe20003fc4070 */
[----:B------:R-:W-:Y:S01]  /*5390*/  @!P5 IMAD.IADD R105, R105, 0x1, -R168 ;  /* 0x000000016969d824 */ /* 0x000fe200078e0aa8 */
[C---:B------:R-:W-:Y:S01]  /*53a0*/  ISETP.GT.U32.AND P5, PT, R168.reuse, R108, PT ;  /* 0x0000006ca800720c */ /* 0x040fe20003fa4070 */
[----:B------:R-:W-:Y:S02]  /*53b0*/  IMAD.MOV R22, RZ, RZ, -R22 ;  /* 0x000000ffff167224 */ /* 0x000fe400078e0a16 */
[----:B------:R-:W-:Y:S01]  /*53c0*/  @!P1 IMAD.MOV R103, RZ, RZ, -R103 ;  /* 0x000000ffff679224 */ /* 0x000fe200078e0a67 */
[C---:B------:R-:W-:Y:S01]  /*53d0*/  ISETP.GT.U32.AND P1, PT, R168.reuse, R107, PT ;  /* 0x0000006ba800720c */ /* 0x040fe20003f24070 */
[----:B------:R-:W-:Y:S02]  /*53e0*/  IMAD R109, R168, R22, R111 ;  /* 0x00000016a86d7224 */ /* 0x000fe400078e026f */
[----:B------:R-:W-:-:S02]  /*53f0*/  VIADD R114, R2, 0x196 ;  /* 0x0000019602727836 */ /* 0x000fc40000000000 */
[----:B------:R-:W-:-:S03]  /*5400*/  IMAD.HI.U32 R22, R0, R115, RZ ;  /* 0x0000007300167227 */ /* 0x000fc600078e00ff */
[----:B------:R-:W-:Y:S01]  /*5410*/  IABS R113, R114 ;  /* 0x0000007200717213 */ /* 0x000fe20000000000 */
[----:B------:R-:W-:Y:S02]  /*5420*/  IMAD.MOV R22, RZ, RZ, -R22 ;  /* 0x000000ffff167224 */ /* 0x000fe400078e0a16 */
[--C-:B------:R-:W-:Y:S01]  /*5430*/  @!P6 IMAD.IADD R106, R106, 0x1, -R168.reuse ;  /* 0x000000016a6ae824 */ /* 0x100fe200078e0aa8 */
[C---:B------:R-:W-:Y:S01]  /*5440*/  ISETP.GT.U32.AND P6, PT, R168.reuse, R109, PT ;  /* 0x0000006da800720c */ /* 0x040fe20003fc4070 */
[----:B------:R-:W-:Y:S02]  /*5450*/  IMAD R111, R168, R22, R115 ;  /* 0x00000016a86f7224 */ /* 0x000fe400078e0273 */
[----:B------:R-:W-:Y:S02]  /*5460*/  @!P5 IMAD.IADD R108, R108, 0x1, -R168 ;  /* 0x000000016c6cd824 */ /* 0x000fe400078e0aa8 */
[----:B------:R-:W-:Y:S02]  /*5470*/  VIADD R117, R2, 0x194 ;  /* 0x0000019402757836 */ /* 0x000fe40000000000 */
[----:B------:R-:W-:-:S04]  /*5480*/  IMAD.HI.U32 R3, R0, R113, RZ ;  /* 0x0000007100037227 */ /* 0x000fc800078e00ff */
[----:B------:R-:W-:Y:S01]  /*5490*/  @!P1 IMAD.IADD R107, R107, 0x1, -R168 ;  /* 0x000000016b6b9824 */ /* 0x000fe200078e0aa8 */
[----:B------:R-:W-:Y:S01]  /*54a0*/  ISETP.GE.AND P1, PT, R112, RZ, PT ;  /* 0x000000ff7000720c */ /* 0x000fe20003f26270 */
[----:B------:R-:W-:Y:S01]  /*54b0*/  @!P0 IMAD.MOV R105, RZ, RZ, -R105 ;  /* 0x000000ffff698224 */ /* 0x000fe200078e0a69 */
[C---:B------:R-:W-:Y:S01]  /*54c0*/  ISETP.GT.U32.AND P0, PT, R168.reuse, R108, PT ;  /* 0x0000006ca800720c */ /* 0x040fe20003f04070 */
[----:B------:R-:W-:Y:S01]  /*54d0*/  @!P4 IMAD.MOV R106, RZ, RZ, -R106 ;  /* 0x000000ffff6ac224 */ /* 0x000fe200078e0a6a */
[----:B------:R-:W-:Y:S01]  /*54e0*/  ISETP.GT.U32.AND P4, PT, R168, R111, PT ;  /* 0x0000006fa800720c */ /* 0x000fe20003f84070 */
[----:B------:R-:W-:Y:S01]  /*54f0*/  IMAD.MOV R3, RZ, RZ, -R3 ;  /* 0x000000ffff037224 */ /* 0x000fe200078e0a03 */
[----:B------:R-:W-:Y:S01]  /*5500*/  IABS R112, R117 ;  /* 0x0000007500707213 */ /* 0x000fe20000000000 */
[----:B------:R-:W-:Y:S02]  /*5510*/  VIADD R22, R2, 0x193 ;  /* 0x0000019302167836 */ /* 0x000fe40000000000 */
[----:B------:R-:W-:-:S02]  /*5520*/  IMAD R110, R168, R3, R113 ;  /* 0x00000003a86e7224 */ /* 0x000fc400078e0271 */
[----:B------:R-:W-:Y:S01]  /*5530*/  IMAD.MOV.U32 R113, RZ, RZ, R112 ;  /* 0x000000ffff717224 */ /* 0x000fe200078e0070 */
[----:B------:R-:W-:Y:S01]  /*5540*/  IABS R115, R22 ;  /* 0x0000001600737213 */ /* 0x000fe20000000000 */
[----:B------:R-:W-:Y:S01]  /*5550*/  @!P6 IMAD.IADD R109, R109, 0x1, -R168 ;  /* 0x000000016d6de824 */ /* 0x000fe200078e0aa8 */
[----:B------:R-:W-:Y:S01]  /*5560*/  ISETP.GT.U32.AND P5, PT, R168, R110, PT ;  /* 0x0000006ea800720c */ /* 0x000fe20003fa4070 */
[----:B------:R-:W-:-:S03]  /*5570*/  IMAD.HI.U32 R3, R0, R113, RZ ;  /* 0x0000007100037227 */ /* 0x000fc600078e00ff */
[----:B------:R-:W-:Y:S01]  /*5580*/  ISETP.GT.U32.AND P6, PT, R168, R109, PT ;  /* 0x0000006da800720c */ /* 0x000fe20003fc4070 */
[--C-:B------:R-:W-:Y:S01]  /*5590*/  @!P0 IMAD.IADD R108, R108, 0x1, -R168.reuse ;  /* 0x000000016c6c8824 */ /* 0x100fe200078e0aa8 */
[----:B------:R-:W-:Y:S01]  /*55a0*/  ISETP.GE.AND P0, PT, R116, RZ, PT ;  /* 0x000000ff7400720c */ /* 0x000fe20003f06270 */
[----:B------:R-:W-:Y:S01]  /*55b0*/  @!P4 IMAD.IADD R111, R111, 0x1, -R168 ;  /* 0x000000016f6fc824 */ /* 0x000fe200078e0aa8 */
[----:B------:R-:W-:Y:S01]  /*55c0*/  ISETP.GE.AND P4, PT, R117, RZ, PT ;  /* 0x000000ff7500720c */ /* 0x000fe20003f86270 */
[----:B------:R-:W-:Y:S02]  /*55d0*/  IMAD.MOV R3, RZ, RZ, -R3 ;  /* 0x000000ffff037224 */ /* 0x000fe400078e0a03 */
[----:B------:R-:W-:Y:S01]  /*55e0*/  @!P3 IMAD.MOV R108, RZ, RZ, -R108 ;  /* 0x000000ffff6cb224 */ /* 0x000fe200078e0a6c */
[C---:B------:R-:W-:Y:S01]  /*55f0*/  ISETP.GT.U32.AND P3, PT, R168.reuse, R111, PT ;  /* 0x0000006fa800720c */ /* 0x040fe20003f64070 */
[----:B------:R-:W-:Y:S02]  /*5600*/  IMAD R112, R168, R3, R113 ;  /* 0x00000003a8707224 */ /* 0x000fe400078e0271 */
[----:B------:R-:W-:-:S04]  /*5610*/  IMAD.HI.U32 R3, R0, R115, RZ ;  /* 0x0000007300037227 */ /* 0x000fc800078e00ff */
[----:B------:R-:W-:Y:S02]  /*5620*/  IMAD.MOV R3, RZ, RZ, -R3 ;  /* 0x000000ffff037224 */ /* 0x000fe400078e0a03 */
[--C-:B------:R-:W-:Y:S01]  /*5630*/  @!P6 IMAD.IADD R109, R109, 0x1, -R168.reuse ;  /* 0x000000016d6de824 */ /* 0x100fe200078e0aa8 */
[C---:B------:R-:W-:Y:S01]  /*5640*/  ISETP.GT.U32.AND P6, PT, R168.reuse, R112, PT ;  /* 0x00000070a800720c */ /* 0x040fe20003fc4070 */
[----:B------:R-:W-:Y:S02]  /*5650*/  IMAD R113, R168, R3, R115 ;  /* 0x00000003a8717224 */ /* 0x000fe400078e0273 */
[--C-:B------:R-:W-:Y:S02]  /*5660*/  @!P5 IMAD.IADD R110, R110, 0x1, -R168.reuse ;  /* 0x000000016e6ed824 */ /* 0x100fe400078e0aa8 */
[----:B------:R-:W-:Y:S01]  /*5670*/  @!P3 IMAD.IADD R111, R111, 0x1, -R168 ;  /* 0x000000016f6fb824 */ /* 0x000fe200078e0aa8 */
[C---:B------:R-:W-:Y:S01]  /*5680*/  ISETP.GT.U32.AND P3, PT, R168.reuse, R113, PT ;  /* 0x00000071a800720c */ /* 0x040fe20003f64070 */
[----:B------:R-:W-:Y:S01]  /*5690*/  @!P2 IMAD.MOV R107, RZ, RZ, -R107 ;  /* 0x000000ffff6ba224 */ /* 0x000fe200078e0a6b */
[----:B------:R-:W-:Y:S01]  /*56a0*/  ISETP.GT.U32.AND P5, PT, R168, R110, PT ;  /* 0x0000006ea800720c */ /* 0x000fe20003fa4070 */
[----:B------:R-:W-:Y:S01]  /*56b0*/  VIADD R3, R2, 0x192 ;  /* 0x0000019202037836 */ /* 0x000fe20000000000 */
[----:B------:R-:W-:Y:S01]  /*56c0*/  ISETP.GE.AND P2, PT, R114, RZ, PT ;  /* 0x000000ff7200720c */ /* 0x000fe20003f46270 */
[----:B------:R-:W-:-:S02]  /*56d0*/  VIADD R114, R2, 0x190 ;  /* 0x0000019002727836 */ /* 0x000fc40000000000 */
[--C-:B------:R-:W-:Y:S01]  /*56e0*/  @!P6 IMAD.IADD R112, R112, 0x1, -R168.reuse ;  /* 0x000000017070e824 */ /* 0x100fe200078e0aa8 */
[----:B------:R-:W-:Y:S01]  /*56f0*/  IABS R117, R3 ;  /* 0x0000000300757213 */ /* 0x000fe20000000000 */
[----:B------:R-:W-:Y:S01]  /*5700*/  @!P1 IMAD.MOV R109, RZ, RZ, -R109 ;  /* 0x000000ffff6d9224 */ /* 0x000fe200078e0a6d */
[----:B------:R-:W-:Y:S01]  /*5710*/  ISETP.GE.AND P1, PT, R3, RZ, PT ;  /* 0x000000ff0300720c */ /* 0x000fe20003f26270 */
[----:B------:R-:W-:Y:S01]  /*5720*/  @!P0 IMAD.MOV R111, RZ, RZ, -R111 ;  /* 0x000000ffff6f8224 */ /* 0x000fe200078e0a6f */
[----:B------:R-:W-:Y:S01]  /*5730*/  ISETP.GT.U32.AND P6, PT, R168, R112, PT ;  /* 0x00000070a800720c */ /* 0x000fe20003fc4070 */
[--C-:B------:R-:W-:Y:S01]  /*5740*/  @!P3 IMAD.IADD R113, R113, 0x1, -R168.reuse ;  /* 0x000000017171b824 */ /* 0x100fe200078e0aa8 */
[----:B------:R-:W-:Y:S01]  /*5750*/  IABS R121, R114 ;  /* 0x0000007200797213 */ /* 0x000fe20000000000 */
[----:B------:R-:W-:Y:S01]  /*5760*/  @!P5 IMAD.IADD R110, R110, 0x1, -R168 ;  /* 0x000000016e6ed824 */ /* 0x000fe200078e0aa8 */
[----:B------:R-:W-:Y:S01]  /*5770*/  ISETP.GE.AND P5, PT, R22, RZ, PT ;  /* 0x000000ff1600720c */ /* 0x000fe20003fa6270 */
[----:B------:R-:W-:Y:S01]  /*5780*/  VIADD R22, R2, 0x191 ;  /* 0x0000019102167836 */ /* 0x000fe20000000000 */
[----:B------:R-:W-:Y:S01]  /*5790*/  ISETP.GT.U32.AND P3, PT, R168, R113, PT ;  /* 0x00000071a800720c */ /* 0x000fe20003f64070 */
[----:B------:R-:W-:Y:S01]  /*57a0*/  IMAD.HI.U32 R3, R0, R117, RZ ;  /* 0x0000007500037227 */ /* 0x000fe200078e00ff */
[----:B------:R-:W-:-:S02]  /*57b0*/  ISETP.GE.AND P0, PT, R114, RZ, PT ;  /* 0x000000ff7200720c */ /* 0x000fc40003f06270 */
[----:B------:R-:W-:Y:S01]  /*57c0*/  IABS R119, R22 ;  /* 0x0000001600777213 */ /* 0x000fe20000000000 */
[----:B------:R-:W-:Y:S01]  /*57d0*/  @!P2 IMAD.MOV R110, RZ, RZ, -R110 ;  /* 0x000000ffff6ea224 */ /* 0x000fe200078e0a6e */
[----:B------:R-:W-:Y:S01]  /*57e0*/  ISETP.GE.AND P2, PT, R22, RZ, PT ;  /* 0x000000ff1600720c */ /* 0x000fe20003f46270 */
[----:B------:R-:W-:Y:S02]  /*57f0*/  IMAD.MOV R114, RZ, RZ, -R3 ;  /* 0x000000ffff727224 */ /* 0x000fe400078e0a03 */
[----:B------:R-:W-:-:S04]  /*5800*/  IMAD.HI.U32 R22, R0, R121, RZ ;  /* 0x0000007900167227 */ /* 0x000fc800078e00ff */
[----:B------:R-:W-:Y:S02]  /*5810*/  @!P6 IMAD.IADD R112, R112, 0x1, -R168 ;  /* 0x000000017070e824 */ /* 0x000fe400078e0aa8 */
[C---:B------:R-:W-:Y:S02]  /*5820*/  IMAD R114, R168.reuse, R114, R117 ;  /* 0x00000072a8727224 */ /* 0x040fe400078e0275 */
[----:B------:R-:W-:Y:S02]  /*5830*/  IMAD.MOV R22, RZ, RZ, -R22 ;  /* 0x000000ffff167224 */ /* 0x000fe400078e0a16 */
[----:B------:R-:W-:Y:S01]  /*5840*/  @!P4 IMAD.MOV R112, RZ, RZ, -R112 ;  /* 0x000000ffff70c224 */ /* 0x000fe200078e0a70 */
[C---:B------:R-:W-:Y:S01]  /*5850*/  ISETP.GT.U32.AND P4, PT, R168.reuse, R114, PT ;  /* 0x00000072a800720c */ /* 0x040fe20003f84070 */
[----:B------:R-:W-:Y:S02]  /*5860*/  @!P3 IMAD.IADD R113, R113, 0x1, -R168 ;  /* 0x000000017171b824 */ /* 0x000fe400078e0aa8 */
[----:B------:R-:W-:-:S02]  /*5870*/  IMAD R116, R168, R22, R121 ;  /* 0x00000016a8747224 */ /* 0x000fc400078e0279 */
[----:B------:R-:W-:Y:S02]  /*5880*/  VIADD R115, R2, 0x18f ;  /* 0x0000018f02737836 */ /* 0x000fe40000000000 */
[----:B------:R-:W-:Y:S01]  /*5890*/  @!P5 IMAD.MOV R113, RZ, RZ, -R113 ;  /* 0x000000ffff71d224 */ /* 0x000fe200078e0a71 */
[----:B------:R-:W-:Y:S01]  /*58a0*/  ISETP.GT.U32.AND P5, PT, R168, R116, PT ;  /* 0x00000074a800720c */ /* 0x000fe20003fa4070 */
[----:B------:R-:W-:Y:S01]  /*58b0*/  IMAD.HI.U32 R3, R0, R119, RZ ;  /* 0x0000007700037227 */ /* 0x000fe200078e00ff */
[----:B------:R-:W-:Y:S02]  /*58c0*/  ISETP.GE.AND P6, PT, R115, RZ, PT ;  /* 0x000000ff7300720c */ /* 0x000fe40003fc6270 */
[----:B------:R-:W-:Y:S01]  /*58d0*/  IABS R123, R115 ;  /* 0x00000073007b7213 */ /* 0x000fe20000000000 */
[----:B------:R-:W-:Y:S02]  /*58e0*/  IMAD.MOV R115, RZ, RZ, -R3 ;  /* 0x000000ffff737224 */ /* 0x000fe400078e0a03 */
[----:B------:R-:W-:-:S02]  /*58f0*/  VIADD R122, R2, 0x18e ;  /* 0x0000018e027a7836 */ /* 0x000fc40000000000 */
[----:B------:R-:W-:-:S04]  /*5900*/  IMAD.HI.U32 R3, R0, R123, RZ ;  /* 0x0000007b00037227 */ /* 0x000fc800078e00ff */
[----:B------:R-:W-:Y:S01]  /*5910*/  IMAD R115, R168, R115, R119 ;  /* 0x00000073a8737224 */ /* 0x000fe200078e0277 */
[----:B------:R-:W-:Y:S01]  /*5920*/  IABS R119, R122 ;  /* 0x0000007a00777213 */ /* 0x000fe20000000000 */
[----:B------:R-:W-:Y:S02]  /*5930*/  VIADD R124, R2, 0x18d ;  /* 0x0000018d027c7836 */ /* 0x000fe40000000000 */
[--C-:B------:R-:W-:Y:S01]  /*5940*/  @!P4 IMAD.IADD R114, R114, 0x1, -R168.reuse ;  /* 0x000000017272c824 */ /* 0x100fe200078e0aa8 */
[----:B------:R-:W-:Y:S01]  /*5950*/  ISETP.GT.U32.AND P3, PT, R168, R115, PT ;  /* 0x00000073a800720c */ /* 0x000fe20003f64070 */
[----:B------:R-:W-:Y:S01]  /*5960*/  IMAD.MOV R3, RZ, RZ, -R3 ;  /* 0x000000ffff037224 */ /* 0x000fe200078e0a03 */
[----:B------:R-:W-:Y:S01]  /*5970*/  IABS R121, R124 ;  /* 0x0000007c00797213 */ /* 0x000fe20000000000 */
[----:B------:R-:W-:Y:S01]  /*5980*/  @!P5 IMAD.IADD R116, R116, 0x1, -R168 ;  /* 0x000000017474d824 */ /* 0x000fe200078e0aa8 */
[C---:B------:R-:W-:Y:S01]  /*5990*/  ISETP.GT.U32.AND P4, PT, R168.reuse, R114, PT ;  /* 0x00000072a800720c */ /* 0x040fe20003f84070 */
[----:B------:R-:W-:-:S02]  /*59a0*/  IMAD R117, R168, R3, R123 ;  /* 0x00000003a8757224 */ /* 0x000fc400078e027b */
[----:B------:R-:W-:Y:S01]  /*59b0*/  IMAD.HI.U32 R3, R0, R119, RZ ;  /* 0x0000007700037227 */ /* 0x000fe200078e00ff */
[----:B------:R-:W-:-:S03]  /*59c0*/  ISETP.GT.U32.AND P5, PT, R168, R116, PT ;  /* 0x00000074a800720c */ /* 0x000fc60003fa4070 */
[----:B------:R-:W-:-:S04]  /*59d0*/  IMAD.HI.U32 R22, R0, R121, RZ ;  /* 0x0000007900167227 */ /* 0x000fc800078e00ff */
[----:B------:R-:W-:Y:S02]  /*59e0*/  IMAD.MOV R3, RZ, RZ, -R3 ;  /* 0x000000ffff037224 */ /* 0x000fe400078e0a03 */
[----:B------:R-:W-:Y:S02]  /*59f0*/  IMAD.MOV R22, RZ, RZ, -R22 ;  /* 0x000000ffff167224 */ /* 0x000fe400078e0a16 */
[----:B------:R-:W-:Y:S02]  /*5a00*/  IMAD R118, R168, R3, R119 ;  /* 0x00000003a8767224 */ /* 0x000fe400078e0277 */
[--C-:B------:R-:W-:Y:S02]  /*5a10*/  @!P3 IMAD.IADD R115, R115, 0x1, -R168.reuse ;  /* 0x000000017373b824 */ /* 0x100fe400078e0aa8 */
[----:B------:R-:W-:Y:S01]  /*5a20*/  @!P4 IMAD.IADD R114, R114, 0x1, -R168 ;  /* 0x000000017272c824 */ /* 0x000fe200078e0aa8 */
[C---:B------:R-:W-:Y:S01]  /*5a30*/  ISETP.GT.U32.AND P4, PT, R168.reuse, R117, PT ;  /* 0x00000075a800720c */ /* 0x040fe20003f84070 */
[C---:B------:R-:W-:Y:S01]  /*5a40*/  IMAD R119, R168.reuse, R22, R121 ;  /* 0x00000016a8777224 */ /* 0x040fe200078e0279 */
[----:B------:R-:W-:Y:S01]  /*5a50*/  ISETP.GT.U32.AND P3, PT, R168, R115, PT ;  /* 0x00000073a800720c */ /* 0x000fe20003f64070 */
[----:B------:R-:W-:-:S02]  /*5a60*/  VIADD R126, R2, 0x18c ;  /* 0x0000018c027e7836 */ /* 0x000fc40000000000 */
[----:B------:R-:W-:Y:S01]  /*5a70*/  @!P5 IMAD.IADD R116, R116, 0x1, -R168 ;  /* 0x000000017474d824 */ /* 0x000fe200078e0aa8 */
[----:B------:R-:W-:Y:S01]  /*5a80*/  ISETP.GT.U32.AND P5, PT, R168, R119, PT ;  /* 0x00000077a800720c */ /* 0x000fe20003fa4070 */
[C---:B------:R-:W-:Y:S01]  /*5a90*/  VIADD R127, R2.reuse, 0x18b ;  /* 0x0000018b027f7836 */ /* 0x040fe20000000000 */
[----:B------:R-:W-:Y:S01]  /*5aa0*/  IABS R120, R126 ;  /* 0x0000007e00787213 */ /* 0x000fe20000000000 */
[----:B------:R-:W-:Y:S02]  /*5ab0*/  VIADD R128, R2, 0x18a ;  /* 0x0000018a02807836 */ /* 0x000fe40000000000 */
[----:B------:R-:W-:Y:S01]  /*5ac0*/  @!P1 IMAD.MOV R114, RZ, RZ, -R114 ;  /* 0x000000ffff729224 */ /* 0x000fe200078e0a72 */
[----:B------:R-:W-:Y:S01]  /*5ad0*/  IABS R123, R127 ;  /* 0x0000007f007b7213 */ /* 0x000fe20000000000 */
[----:B------:R-:W-:Y:S01]  /*5ae0*/  IMAD.MOV.U32 R121, RZ, RZ, R120 ;  /* 0x000000ffff797224 */ /* 0x000fe200078e0078 */
[----:B------:R-:W-:Y:S01]  /*5af0*/  IABS R125, R128 ;  /* 0x00000080007d7213 */ /* 0x000fe20000000000 */
[----:B------:R-:W-:Y:S01]  /*5b00*/  @!P4 IMAD.IADD R117, R117, 0x1, -R168 ;  /* 0x000000017575c824 */ /* 0x000fe200078e0aa8 */
[----:B------:R-:W-:Y:S01]  /*5b10*/  ISETP.GE.AND P4, PT, R122, RZ, PT ;  /* 0x000000ff7a00720c */ /* 0x000fe20003f86270 */
[----:B------:R-:W-:-:S03]  /*5b20*/  IMAD.HI.U32 R3, R0, R121, RZ ;  /* 0x0000007900037227 */ /* 0x000fc600078e00ff */
[C---:B------:R-:W-:Y:S01]  /*5b30*/  ISETP.GT.U32.AND P1, PT, R168.reuse, R117, PT ;  /* 0x00000075a800720c */ /* 0x040fe20003f24070 */
[--C-:B------:R-:W-:Y:S01]  /*5b40*/  @!P3 IMAD.IADD R115, R115, 0x1, -R168.reuse ;  /* 0x000000017373b824 */ /* 0x100fe200078e0aa8 */
[----:B------:R-:W-:Y:S01]  /*5b50*/  ISETP.GT.U32.AND P3, PT, R168, R118, PT ;  /* 0x00000076a800720c */ /* 0x000fe20003f64070 */
[----:B------:R-:W-:Y:S02]  /*5b60*/  @!P5 IMAD.IADD R119, R119, 0x1, -R168 ;  /* 0x000000017777d824 */ /* 0x000fe400078e0aa8 */
[----:B------:R-:W-:Y:S02]  /*5b70*/  IMAD.MOV R3, RZ, RZ, -R3 ;  /* 0x000000ffff037224 */ /* 0x000fe400078e0a03 */
[----:B------:R-:W-:Y:S01]  /*5b80*/  IMAD.HI.U32 R22, R0, R123, RZ ;  /* 0x0000007b00167227 */ /* 0x000fe200078e00ff */
[----:B------:R-:W-:-:S03]  /*5b90*/  ISETP.GT.U32.AND P5, PT, R168, R119, PT ;  /* 0x00000077a800720c */ /* 0x000fc60003fa4070 */
[----:B------:R-:W-:Y:S02]  /*5ba0*/  IMAD R120, R168, R3, R121 ;  /* 0x00000003a8787224 */ /* 0x000fe400078e0279 */
[----:B------:R-:W-:-:S04]  /*5bb0*/  IMAD.HI.U32 R3, R0, R125, RZ ;  /* 0x0000007d00037227 */ /* 0x000fc800078e00ff */
[----:B------:R-:W-:Y:S02]  /*5bc0*/  IMAD.MOV R22, RZ, RZ, -R22 ;  /* 0x000000ffff167224 */ /* 0x000fe400078e0a16 */
[----:B------:R-:W-:Y:S02]  /*5bd0*/  IMAD.MOV R3, RZ, RZ, -R3 ;  /* 0x000000ffff037224 */ /* 0x000fe400078e0a03 */
[--C-:B------:R-:W-:Y:S01]  /*5be0*/  @!P3 IMAD.IADD R118, R118, 0x1, -R168.reuse ;  /* 0x000000017676b824 */ /* 0x100fe200078e0aa8 */
[----:B------:R-:W-:Y:S01]  /*5bf0*/  ISETP.GE.AND P3, PT, R124, RZ, PT ;  /* 0x000000ff7c00720c */ /* 0x000fe20003f66270 */
[C---:B------:R-:W-:Y:S02]  /*5c00*/  IMAD R121, R168.reuse, R22, R123 ;  /* 0x00000016a8797224 */ /* 0x040fe400078e027b */
[----:B------:R-:W-:Y:S01]  /*5c10*/  @!P1 IMAD.IADD R117, R117, 0x1, -R168 ;  /* 0x0000000175759824 */ /* 0x000fe200078e0aa8 */
[C---:B------:R-:W-:Y:S01]  /*5c20*/  ISETP.GT.U32.AND P1, PT, R168.reuse, R120, PT ;  /* 0x00000078a800720c */ /* 0x040fe20003f24070 */
[----:B------:R-:W-:-:S02]  /*5c30*/  IMAD R122, R168, R3, R125 ;  /* 0x00000003a87a7224 */ /* 0x000fc400078e027d */
[----:B------:R-:W-:Y:S01]  /*5c40*/  @!P2 IMAD.MOV R115, RZ, RZ, -R115 ;  /* 0x000000ffff73a224 */ /* 0x000fe200078e0a73 */
[C---:B------:R-:W-:Y:S01]  /*5c50*/  ISETP.GT.U32.AND P2, PT, R168.reuse, R118, PT ;  /* 0x00000076a800720c */ /* 0x040fe20003f44070 */
[----:B------:R-:W-:Y:S01]  /*5c60*/  @!P6 IMAD.MOV R117, RZ, RZ, -R117 ;  /* 0x000000ffff75e224 */ /* 0x000fe200078e0a75 */
[C---:B------:R-:W-:Y:S01]  /*5c70*/  ISETP.GT.U32.AND P6, PT, R168.reuse, R121, PT ;  /* 0x00000079a800720c */ /* 0x040fe20003fc4070 */
[----:B------:R-:W-:Y:S01]  /*5c80*/  @!P5 IMAD.IADD R119, R119, 0x1, -R168 ;  /* 0x000000017777d824 */ /* 0x000fe200078e0aa8 */
[----:B------:R-:W-:Y:S01]  /*5c90*/  ISETP.GT.U32.AND P5, PT, R168, R122, PT ;  /* 0x0000007aa800720c */ /* 0x000fe20003fa4070 */
[----:B------:R-:W-:Y:S01]  /*5ca0*/  @!P0 IMAD.MOV R116, RZ, RZ, -R116 ;  /* 0x000000ffff748224 */ /* 0x000fe200078e0a74 */
[----:B------:R-:W-:Y:S01]  /*5cb0*/  ISETP.GE.AND P0, PT, R126, RZ, PT ;  /* 0x000000ff7e00720c */ /* 0x000fe20003f06270 */
[C---:B------:R-:W-:Y:S02]  /*5cc0*/  VIADD R126, R2.reuse, 0x189 ;  /* 0x00000189027e7836 */ /* 0x040fe40000000000 */
[----:B------:R-:W-:-:S02]  /*5cd0*/  VIADD R130, R2, 0x188 ;  /* 0x0000018802827836 */ /* 0x000fc40000000000 */
[--C-:B------:R-:W-:Y:S01]  /*5ce0*/  @!P1 IMAD.IADD R120, R120, 0x1, -R168.reuse ;  /* 0x0000000178789824 */ /* 0x100fe200078e0aa8 */
[----:B------:R-:W-:Y:S01]  /*5cf0*/  IABS R123, R126 ;  /* 0x0000007e007b7213 */ /* 0x000fe20000000000 */
[--C-:B------:R-:W-:Y:S01]  /*5d00*/  @!P2 IMAD.IADD R118, R118, 0x1, -R168.reuse ;  /* 0x000000017676a824 */ /* 0x100fe200078e0aa8 */
[----:B------:R-:W-:Y:S01]  /*5d10*/  IABS R125, R130 ;  /* 0x00000082007d7213 */ /* 0x000fe20000000000 */
[--C-:B------:R-:W-:Y:S01]  /*5d20*/  @!P6 IMAD.IADD R121, R121, 0x1, -R168.reuse ;  /* 0x000000017979e824 */ /* 0x100fe200078e0aa8 */
[----:B------:R-:W-:Y:S01]  /*5d30*/  ISETP.GT.U32.AND P6, PT, R168, R120, PT ;  /* 0x00000078a800720c */ /* 0x000fe20003fc4070 */
[----:B------:R-:W-:Y:S01]  /*5d40*/  @!P5 IMAD.IADD R122, R122, 0x1, -R168 ;  /* 0x000000017a7ad824 */ /* 0x000fe200078e0aa8 */
[----:B------:R-:W-:Y:S01]  /*5d50*/  ISETP.GE.AND P1, PT, R128, RZ, PT ;  /* 0x000000ff8000720c */ /* 0x000fe20003f26270 */
[----:B------:R-:W-:Y:S01]  /*5d60*/  IMAD.HI.U32 R3, R0, R123, RZ ;  /* 0x0000007b00037227 */ /* 0x000fe200078e00ff */
[----:B------:R-:W-:Y:S02]  /*5d70*/  ISETP.GE.AND P2, PT, R127, RZ, PT ;  /* 0x000000ff7f00720c */ /* 0x000fe40003f46270 */
[C---:B------:R-:W-:Y:S01]  /*5d80*/  ISETP.GT.U32.AND P5, PT, R168.reuse, R121, PT ;  /* 0x00000079a800720c */ /* 0x040fe20003fa4070 */
[----:B------:R-:W-:Y:S01]  /*5d90*/  @!P4 IMAD.MOV R118, RZ, RZ, -R118 ;  /* 0x000000ffff76c224 */ /* 0x000fe200078e0a76 */
[----:B------:R-:W-:Y:S01]  /*5da0*/  ISETP.GT.U32.AND P4, PT, R168, R122, PT ;  /* 0x0000007aa800720c */ /* 0x000fe20003f84070 */
[----:B------:R-:W-:-:S02]  /*5db0*/  IMAD.MOV R22, RZ, RZ, -R3 ;  /* 0x000000ffff167224 */ /* 0x000fc400078e0a03 */
[----:B------:R-:W-:-:S04]  /*5dc0*/  IMAD.HI.U32 R3, R0, R125, RZ ;  /* 0x0000007d00037227 */ /* 0x000fc800078e00ff */
[----:B------:R-:W-:Y:S02]  /*5dd0*/  IMAD R123, R168, R22, R123 ;  /* 0x00000016a87b7224 */ /* 0x000fe400078e027b */
[----:B------:R-:W-:Y:S02]  /*5de0*/  IMAD.MOV R3, RZ, RZ, -R3 ;  /* 0x000000ffff037224 */ /* 0x000fe400078e0a03 */
[----:B------:R-:W-:Y:S02]  /*5df0*/  VIADD R128, R2, 0x187 ;  /* 0x0000018702807836 */ /* 0x000fe40000000000 */
[----:B------:R-:W-:Y:S01]  /*5e00*/  @!P6 IMAD.IADD R120, R120, 0x1, -R168 ;  /* 0x000000017878e824 */ /* 0x000fe200078e0aa8 */
[C---:B------:R-:W-:Y:S01]  /*5e10*/  ISETP.GT.U32.AND P6, PT, R168.reuse, R123, PT ;  /* 0x0000007ba800720c */ /* 0x040fe20003fc4070 */
[----:B------:R-:W-:Y:S01]  /*5e20*/  IMAD R124, R168, R3, R125 ;  /* 0x00000003a87c7224 */ /* 0x000fe200078e027d */
[----:B------:R-:W-:Y:S01]  /*5e30*/  IABS R127, R128 ;  /* 0x00000080007f7213 */ /* 0x000fe20000000000 */
[----:B------:R-:W-:-:S02]  /*5e40*/  VIADD R131, R2, 0x186 ;  /* 0x0000018602837836 */ /* 0x000fc40000000000 */
[----:B------:R-:W-:Y:S01]  /*5e50*/  @!P4 IMAD.IADD R122, R122, 0x1, -R168 ;  /* 0x000000017a7ac824 */ /* 0x000fe200078e0aa8 */
[----:B------:R-:W-:Y:S01]  /*5e60*/  ISETP.GT.U32.AND P4, PT, R168, R124, PT ;  /* 0x0000007ca800720c */ /* 0x000fe20003f84070 */
[----:B------:R-:W-:Y:S01]  /*5e70*/  IMAD.HI.U32 R3, R0, R127, RZ ;  /* 0x0000007f00037227 */ /* 0x000fe200078e00ff */
[----:B------:R-:W-:-:S03]  /*5e80*/  IABS R129, R131 ;  /* 0x0000008300817213 */ /* 0x000fc60000000000 */
[----:B------:R-:W-:Y:S02]  /*5e90*/  VIADD R132, R2, 0x185 ;  /* 0x0000018502847836 */ /* 0x000fe40000000000 */
[----:B------:R-:W-:-:S04]  /*5ea0*/  IMAD.HI.U32 R22, R0, R129, RZ ;  /* 0x0000008100167227 */ /* 0x000fc800078e00ff */
[----:B------:R-:W-:Y:S02]  /*5eb0*/  IMAD.MOV R3, RZ, RZ, -R3 ;  /* 0x000000ffff037224 */ /* 0x000fe400078e0a03 */
[----:B------:R-:W-:Y:S01]  /*5ec0*/  @!P6 IMAD.IADD R123, R123, 0x1, -R168 ;  /* 0x000000017b7be824 */ /* 0x000fe200078e0aa8 */
[----:B------:R-:W-:Y:S01]  /*5ed0*/  ISETP.GE.AND P6, PT, R130, RZ, PT ;  /* 0x000000ff8200720c */ /* 0x000fe20003fc6270 */
[----:B------:R-:W-:Y:S02]  /*5ee0*/  IMAD.MOV R22, RZ, RZ, -R22 ;  /* 0x000000ffff167224 */ /* 0x000fe400078e0a16 */
[----:B------:R-:W-:Y:S02]  /*5ef0*/  VIADD R130, R2, 0x184 ;  /* 0x0000018402827836 */ /* 0x000fe40000000000 */
[----:B------:R-:W-:Y:S01]  /*5f00*/  IMAD R125, R168, R3, R127 ;  /* 0x00000003a87d7224 */ /* 0x000fe200078e027f */
[----:B------:R-:W-:Y:S01]  /*5f10*/  IABS R127, R132 ;  /* 0x00000084007f7213 */ /* 0x000fe20000000000 */
[----:B------:R-:W-:-:S02]  /*5f20*/  @!P4 IMAD.IADD R124, R124, 0x1, -R168 ;  /* 0x000000017c7cc824 */ /* 0x000fc400078e0aa8 */
[----:B------:R-:W-:Y:S01]  /*5f30*/  @!P3 IMAD.MOV R119, RZ, RZ, -R119 ;  /* 0x000000ffff77b224 */ /* 0x000fe200078e0a77 */
[----:B------:R-:W-:Y:S01]  /*5f40*/  ISETP.GT.U32.AND P3, PT, R168, R123, PT ;  /* 0x0000007ba800720c */ /* 0x000fe20003f64070 */
[----:B------:R-:W-:Y:S01]  /*5f50*/  @!P5 IMAD.IADD R121, R121, 0x1, -R168 ;  /* 0x000000017979d824 */ /* 0x000fe200078e0aa8 */
[----:B------:R-:W-:Y:S01]  /*5f60*/  ISETP.GE.AND P5, PT, R126, RZ, PT ;  /* 0x000000ff7e00720c */ /* 0x000fe20003fa6270 */
[----:B------:R-:W-:Y:S01]  /*5f70*/  IMAD R126, R168, R22, R129 ;  /* 0x00000016a87e7224 */ /* 0x000fe200078e0281 */
[----:B------:R-:W-:Y:S01]  /*5f80*/  IABS R129, R130 ;  /* 0x0000008200817213 */ /* 0x000fe20000000000 */
[----:B------:R-:W-:Y:S01]  /*5f90*/  IMAD.HI.U32 R3, R0, R127, RZ ;  /* 0x0000007f00037227 */ /* 0x000fe200078e00ff */
[----:B------:R-:W-:-:S03]  /*5fa0*/  ISETP.GT.U32.AND P4, PT, R168, R124, PT ;  /* 0x0000007ca800720c */ /* 0x000fc60003f84070 */
[----:B------:R-:W-:Y:S01]  /*5fb0*/  @!P2 IMAD.MOV R121, RZ, RZ, -R121 ;  /* 0x000000ffff79a224 */ /* 0x000fe200078e0a79 */
[----:B------:R-:W-:Y:S01]  /*5fc0*/  ISETP.GT.U32.AND P2, PT, R168, R126, PT ;  /* 0x0000007ea800720c */ /* 0x000fe20003f44070 */
[----:B------:R-:W-:-:S04]  /*5fd0*/  IMAD.HI.U32 R22, R0, R129, RZ ;  /* 0x0000008100167227 */ /* 0x000fc800078e00ff */
[----:B------:R-:W-:Y:S02]  /*5fe0*/  IMAD.MOV R3, RZ, RZ, -R3 ;  /* 0x000000ffff037224 */ /* 0x000fe400078e0a03 */
[----:B------:R-:W-:Y:S01]  /*5ff0*/  @!P3 IMAD.IADD R123, R123, 0x1, -R168 ;  /* 0x000000017b7bb824 */ /* 0x000fe200078e0aa8 */
[----:B------:R-:W-:Y:S01]  /*6000*/  ISETP.GE.AND P3, PT, R131, RZ, PT ;  /* 0x000000ff8300720c */ /* 0x000fe20003f66270 */
[----:B------:R-:W-:Y:S02]  /*6010*/  IMAD.MOV R22, RZ, RZ, -R22 ;  /* 0x000000ffff167224 */ /* 0x000fe400078e0a16 */
[C---:B------:R-:W-:Y:S02]  /*6020*/  IMAD R127, R168.reuse, R3, R127 ;  /* 0x00000003a87f7224 */ /* 0x040fe400078e027f */
[----:B------:R-:W-:Y:S01]  /*6030*/  @!P0 IMAD.MOV R120, RZ, RZ, -R120 ;  /* 0x000000ffff788224 */ /* 0x000fe200078e0a78 */
[----:B------:R-:W-:Y:S01]  /*6040*/  ISETP.GT.U32.AND P0, PT, R168, R125, PT ;  /* 0x0000007da800720c */ /* 0x000fe20003f04070 */
[----:B------:R-:W-:Y:S01]  /*6050*/  @!P1 IMAD.MOV R122, RZ, RZ, -R122 ;  /* 0x000000ffff7a9224 */ /* 0x000fe200078e0a7a */
[----:B------:R-:W-:Y:S01]  /*6060*/  ISETP.GE.AND P1, PT, R128, RZ, PT ;  /* 0x000000ff8000720c */ /* 0x000fe20003f26270 */
[----:B------:R-:W-:Y:S01]  /*6070*/  @!P4 IMAD.IADD R124, R124, 0x1, -R168 ;  /* 0x000000017c7cc824 */ /* 0x000fe200078e0aa8 */
[----:B------:R-:W-:Y:S01]  /*6080*/  ISETP.GE.AND P4, PT, R132, RZ, PT ;  /* 0x000000ff8400720c */ /* 0x000fe20003f86270 */
[----:B------:R-:W-:-:S02]  /*6090*/  IMAD R128, R168, R22, R129 ;  /* 0x00000016a8807224 */ /* 0x000fc400078e0281 */
[----:B------:R-:W-:Y:S01]  /*60a0*/  @!P5 IMAD.MOV R123, RZ, RZ, -R123 ;  /* 0x000000ffff7bd224 */ /* 0x000fe200078e0a7b */
[----:B------:R-:W-:Y:S01]  /*60b0*/  ISETP.GT.U32.AND P5, PT, R168, R127, PT ;  /* 0x0000007fa800720c */ /* 0x000fe20003fa4070 */
[----:B------:R-:W-:Y:S02]  /*60c0*/  @!P2 IMAD.IADD R126, R126, 0x1, -R168 ;  /* 0x000000017e7ea824 */ /* 0x000fe400078e0aa8 */
[----:B------:R-:W-:Y:S01]  /*60d0*/  @!P6 IMAD.MOV R124, RZ, RZ, -R124 ;  /* 0x000000ffff7ce224 */ /* 0x000fe200078e0a7c */
[----:B------:R-:W-:Y:S01]  /*60e0*/  ISETP.GT.U32.AND P6, PT, R168, R128, PT ;  /* 0x00000080a800720c */ /* 0x000fe20003fc4070 */
[----:B------:R-:W-:Y:S01]  /*60f0*/  VIADD R22, R2, 0x183 ;  /* 0x0000018302167836 */ /* 0x000fe20000000000 */
[----:B------:R-:W-:Y:S01]  /*6100*/  ISETP.GT.U32.AND P2, PT, R168, R126, PT ;  /* 0x0000007ea800720c */ /* 0x000fe20003f44070 */
[--C-:B------:R-:W-:Y:S02]  /*6110*/  @!P0 IMAD.IADD R125, R125, 0x1, -R168.reuse ;  /* 0x000000017d7d8824 */ /* 0x100fe400078e0aa8 */
[C---:B------:R-:W-:Y:S01]  /*6120*/  VIADD R132, R2.reuse, 0x182 ;  /* 0x0000018202847836 */ /* 0x040fe20000000000 */
[----:B------:R-:W-:Y:S01]  /*6130*/  IABS R129, R22 ;  /* 0x0000001600817213 */ /* 0x000fe20000000000 */
[----:B------:R-:W-:Y:S01]  /*6140*/  VIADD R134, R2, 0x181 ;  /* 0x0000018102867836 */ /* 0x000fe20000000000 */
[----:B------:R-:W-:Y:S01]  /*6150*/  ISETP.GT.U32.AND P0, PT, R168, R125, PT ;  /* 0x0000007da800720c */ /* 0x000fe20003f04070 */
[----:B------:R-:W-:Y:S01]  /*6160*/  @!P5 IMAD.IADD R127, R127, 0x1, -R168 ;  /* 0x000000017f7fd824 */ /* 0x000fe200078e0aa8 */
[----:B------:R-:W-:Y:S01]  /*6170*/  IABS R131, R132 ;  /* 0x0000008400837213 */ /* 0x000fe20000000000 */
[----:B------:R-:W-:Y:S01]  /*6180*/  IMAD.HI.U32 R3, R0, R129, RZ ;  /* 0x0000008100037227 */ /* 0x000fe200078e00ff */
[----:B------:R-:W-:-:S02]  /*6190*/  IABS R133, R134 ;  /* 0x0000008600857213 */ /* 0x000fc40000000000 */
[----:B------:R-:W-:Y:S01]  /*61a0*/  ISETP.GT.U32.AND P5, PT, R168, R127, PT ;  /* 0x0000007fa800720c */ /* 0x000fe20003fa4070 */
[--C-:B------:R-:W-:Y:S02]  /*61b0*/  @!P6 IMAD.IADD R128, R128, 0x1, -R168.reuse ;  /* 0x000000018080e824 */ /* 0x100fe400078e0aa8 */
[----:B------:R-:W-:Y:S01]  /*61c0*/  @!P2 IMAD.IADD R126, R126, 0x1, -R168 ;  /* 0x000000017e7ea824 */ /* 0x000fe200078e0aa8 */
[----:B------:R-:W-:Y:S01]  /*61d0*/  ISETP.GE.AND P2, PT, R22, RZ, PT ;  /* 0x000000ff1600720c */ /* 0x000fe20003f46270 */
[----:B------:R-:W-:Y:S01]  /*61e0*/  IMAD.HI.U32 R22, R0, R131, RZ ;  /* 0x0000008300167227 */ /* 0x000fe200078e00ff */
[----:B------:R-:W-:-:S03]  /*61f0*/  ISETP.GT.U32.AND P6, PT, R168, R128, PT ;  /* 0x00000080a800720c */ /* 0x000fc60003fc4070 */
[----:B------:R-:W-:Y:S02]  /*6200*/  IMAD.MOV R3, RZ, RZ, -R3 ;  /* 0x000000ffff037224 */ /* 0x000fe400078e0a03 */
[----:B------:R-:W-:Y:S02]  /*6210*/  IMAD.MOV R22, RZ, RZ, -R22 ;  /* 0x000000ffff167224 */ /* 0x000fe400078e0a16 */
[----:B------:R-:W-:Y:S02]  /*6220*/  IMAD R129, R168, R3, R129 ;  /* 0x00000003a8817224 */ /* 0x000fe400078e0281 */
[--C-:B------:R-:W-:Y:S01]  /*6230*/  @!P0 IMAD.IADD R125, R125, 0x1, -R168.reuse ;  /* 0x000000017d7d8824 */ /* 0x100fe200078e0aa8 */
[----:B------:R-:W-:Y:S01]  /*6240*/  ISETP.GE.AND P0, PT, R130, RZ, PT ;  /* 0x000000ff8200720c */ /* 0x000fe20003f06270 */
[C---:B------:R-:W-:Y:S02]  /*6250*/  IMAD R130, R168.reuse, R22, R131 ;  /* 0x00000016a8827224 */ /* 0x040fe400078e0283 */
[--C-:B------:R-:W-:Y:S01]  /*6260*/  @!P5 IMAD.IADD R127, R127, 0x1, -R168.reuse ;  /* 0x000000017f7fd824 */ /* 0x100fe200078e0aa8 */
[----:B------:R-:W-:Y:S01]  /*6270*/  ISETP.GT.U32.AND P5, PT, R168, R129, PT ;  /* 0x00000081a800720c */ /* 0x000fe20003fa4070 */
[----:B------:R-:W-:Y:S01]  /*6280*/  @!P6 IMAD.IADD R128, R128, 0x1, -R168 ;  /* 0x000000018080e824 */ /* 0x000fe200078e0aa8 */
[----:B------:R-:W-:Y:S01]  /*6290*/  ISETP.GT.U32.AND P6, PT, R168, R130, PT ;  /* 0x00000082a800720c */ /* 0x000fe20003fc4070 */
[----:B------:R-:W-:-:S02]  /*62a0*/  VIADD R136, R2, 0x180 ;  /* 0x0000018002887836 */ /* 0x000fc40000000000 */
[----:B------:R-:W-:-:S03]  /*62b0*/  IMAD.HI.U32 R3, R0, R133, RZ ;  /* 0x0000008500037227 */ /* 0x000fc600078e00ff */
[----:B------:R-:W-:Y:S01]  /*62c0*/  IABS R135, R136 ;  /* 0x0000008800877213 */ /* 0x000fe20000000000 */
[----:B------:R-:W-:Y:S02]  /*62d0*/  VIADD R138, R2, 0x17f ;  /* 0x0000017f028a7836 */ /* 0x000fe40000000000 */
[----:B------:R-:W-:Y:S02]  /*62e0*/  IMAD.MOV R3, RZ, RZ, -R3 ;  /* 0x000000ffff037224 */ /* 0x000fe400078e0a03 */
[--C-:B------:R-:W-:Y:S01]  /*62f0*/  @!P5 IMAD.IADD R129, R129, 0x1, -R168.reuse ;  /* 0x000000018181d824 */ /* 0x100fe200078e0aa8 */
[----:B------:R-:W-:Y:S01]  /*6300*/  IABS R137, R138 ;  /* 0x0000008a00897213 */ /* 0x000fe20000000000 */
[----:B------:R-:W-:Y:S02]  /*6310*/  IMAD R131, R168, R3, R133 ;  /* 0x00000003a8837224 */ /* 0x000fe400078e0285 */
[----:B------:R-:W-:Y:S01]  /*6320*/  @!P6 IMAD.IADD R130, R130, 0x1, -R168 ;  /* 0x000000018282e824 */ /* 0x000fe200078e0aa8 */
[----:B------:R-:W-:Y:S01]  /*6330*/  ISETP.GT.U32.AND P6, PT, R168, R129, PT ;  /* 0x00000081a800720c */ /* 0x000fe20003fc4070 */
[----:B------:R-:W-:Y:S01]  /*6340*/  IMAD.HI.U32 R3, R0, R135, RZ ;  /* 0x0000008700037227 */ /* 0x000fe200078e00ff */
[----:B------:R-:W-:-:S03]  /*6350*/  ISETP.GT.U32.AND P5, PT, R168, R131, PT ;  /* 0x00000083a800720c */ /* 0x000fc60003fa4070 */
[C---:B------:R-:W-:Y:S02]  /*6360*/  VIADD R139, R2.reuse, 0x17e ;  /* 0x0000017e028b7836 */ /* 0x040fe40000000000 */
[----:B------:R-:W-:Y:S02]  /*6370*/  VIADD R140, R2, 0x17d ;  /* 0x0000017d028c7836 */ /* 0x000fe40000000000 */
[----:B------:R-:W-:Y:S01]  /*6380*/  IMAD.MOV R3, RZ, RZ, -R3 ;  /* 0x000000ffff037224 */ /* 0x000fe200078e0a03 */
[----:B------:R-:W-:Y:S01]  /*6390*/  IABS R133, R139 ;  /* 0x0000008b00857213 */ /* 0x000fe20000000000 */
[----:B------:R-:W-:-:S04]  /*63a0*/  IMAD.HI.U32 R22, R0, R137, RZ ;  /* 0x0000008900167227 */ /* 0x000fc800078e00ff */
[----:B------:R-:W-:Y:S01]  /*63b0*/  @!P1 IMAD.MOV R125, RZ, RZ, -R125 ;  /* 0x000000ffff7d9224 */ /* 0x000fe200078e0a7d */
[----:B------:R-:W-:Y:S01]  /*63c0*/  ISETP.GE.AND P1, PT, R132, RZ, PT ;  /* 0x000000ff8400720c */ /* 0x000fe20003f26270 */
[C---:B------:R-:W-:Y:S01]  /*63d0*/  IMAD R132, R168.reuse, R3, R135 ;  /* 0x00000003a8847224 */ /* 0x040fe200078e0287 */
[----:B------:R-:W-:Y:S01]  /*63e0*/  IABS R3, R140 ;  /* 0x0000008c00037213 */ /* 0x000fe20000000000 */
[----:B------:R-:W-:Y:S02]  /*63f0*/  IMAD.MOV R22, RZ, RZ, -R22 ;  /* 0x000000ffff167224 */ /* 0x000fe400078e0a16 */
[----:B------:R-:W-:Y:S02]  /*6400*/  IMAD.MOV.U32 R135, RZ, RZ, R133 ;  /* 0x000000ffff877224 */ /* 0x000fe400078e0085 */
[C---:B------:R-:W-:Y:S02]  /*6410*/  IMAD R133, R168.reuse, R22, R137 ;  /* 0x00000016a8857224 */ /* 0x040fe400078e0289 */
[----:B------:R-:W-:Y:S01]  /*6420*/  @!P6 IMAD.IADD R129, R129, 0x1, -R168 ;  /* 0x000000018181e824 */ /* 0x000fe200078e0aa8 */
[----:B------:R-:W-:Y:S01]  /*6430*/  ISETP.GT.U32.AND P6, PT, R168, R132, PT ;  /* 0x00000084a800720c */ /* 0x000fe20003fc4070 */
[----:B------:R-:W-:-:S02]  /*6440*/  IMAD.MOV.U32 R137, RZ, RZ, R3 ;  /* 0x000000ffff897224 */ /* 0x000fc400078e0003 */
[----:B------:R-:W-:-:S04]  /*6450*/  IMAD.HI.U32 R3, R0, R135, RZ ;  /* 0x0000008700037227 */ /* 0x000fc800078e00ff */
[----:B------:R-:W-:Y:S02]  /*6460*/  IMAD.MOV R3, RZ, RZ, -R3 ;  /* 0x000000ffff037224 */ /* 0x000fe400078e0a03 */
[----:B------:R-:W-:Y:S01]  /*6470*/  @!P3 IMAD.MOV R126, RZ, RZ, -R126 ;  /* 0x000000ffff7eb224 */ /* 0x000fe200078e0a7e */
[----:B------:R-:W-:Y:S01]  /*6480*/  ISETP.GE.AND P3, PT, R134, RZ, PT ;  /* 0x000000ff8600720c */ /* 0x000fe20003f66270 */
[----:B------:R-:W-:Y:S01]  /*6490*/  @!P4 IMAD.MOV R127, RZ, RZ, -R127 ;  /* 0x000000ffff7fc224 */ /* 0x000fe200078e0a7f */
[C---:B------:R-:W-:Y:S01]  /*64a0*/  ISETP.GT.U32.AND P4, PT, R168.reuse, R130, PT ;  /* 0x00000082a800720c */ /* 0x040fe20003f84070 */
[----:B------:R-:W-:Y:S02]  /*64b0*/  IMAD R134, R168, R3, R135 ;  /* 0x00000003a8867224 */ /* 0x000fe400078e0287 */
[----:B------:R-:W-:Y:S02]  /*64c0*/  @!P6 IMAD.IADD R132, R132, 0x1, -R168 ;  /* 0x000000018484e824 */ /* 0x000fe400078e0aa8 */
[----:B------:R-:W-:Y:S01]  /*64d0*/  IMAD.HI.U32 R22, R0, R137, RZ ;  /* 0x0000008900167227 */ /* 0x000fe200078e00ff */
[----:B------:R-:W-:-:S03]  /*64e0*/  ISETP.GT.U32.AND P6, PT, R168, R134, PT ;  /* 0x00000086a800720c */ /* 0x000fc60003fc4070 */
[----:B------:R-:W-:Y:S02]  /*64f0*/  IMAD.MOV R22, RZ, RZ, -R22 ;  /* 0x000000ffff167224 */ /* 0x000fe400078e0a16 */
[----:B------:R-:W-:Y:S01]  /*6500*/  @!P2 IMAD.MOV R129, RZ, RZ, -R129 ;  /* 0x000000ffff81a224 */ /* 0x000fe200078e0a81 */
[----:B------:R-:W-:Y:S01]  /*6510*/  ISETP.GT.U32.AND P2, PT, R168, R133, PT ;  /* 0x00000085a800720c */ /* 0x000fe20003f44070 */
[----:B------:R-:W-:Y:S01]  /*6520*/  @!P4 IMAD.IADD R130, R130, 0x1, -R168 ;  /* 0x000000018282c824 */ /* 0x000fe200078e0aa8 */
[----:B------:R-:W-:Y:S01]  /*6530*/  ISETP.GE.AND P4, PT, R138, RZ, PT ;  /* 0x000000ff8a00720c */ /* 0x000fe20003f86270 */
[----:B------:R-:W-:Y:S02]  /*6540*/  VIADD R138, R2, 0x17c ;  /* 0x0000017c028a7836 */ /* 0x000fe40000000000 */
[----:B------:R-:W-:Y:S02]  /*6550*/  IMAD R135, R168, R22, R137 ;  /* 0x00000016a8877224 */ /* 0x000fe400078e0289 */
[----:B------:R-:W-:Y:S01]  /*6560*/  @!P1 IMAD.MOV R130, RZ, RZ, -R130 ;  /* 0x000000ffff829224 */ /* 0x000fe200078e0a82 */
[----:B------:R-:W-:Y:S01]  /*6570*/  IABS R137, R138 ;  /* 0x0000008a00897213 */ /* 0x000fe20000000000 */
[--C-:B------:R-:W-:Y:S01]  /*6580*/  @!P6 IMAD.IADD R134, R134, 0x1, -R168.reuse ;  /* 0x000000018686e824 */ /* 0x100fe200078e0aa8 */
[----:B------:R-:W-:Y:S01]  /*6590*/  ISETP.GT.U32.AND P1, PT, R168, R132, PT ;  /* 0x00000084a800720c */ /* 0x000fe20003f24070 */
[----:B------:R-:W-:-:S02]  /*65a0*/  @!P5 IMAD.IADD R131, R131, 0x1, -R168 ;  /* 0x000000018383d824 */ /* 0x000fc400078e0aa8 */
[----:B------:R-:W-:Y:S01]  /*65b0*/  IMAD.HI.U32 R3, R0, R137, RZ ;  /* 0x0000008900037227 */ /* 0x000fe200078e00ff */
[C---:B------:R-:W-:Y:S02]  /*65c0*/  ISETP.GT.U32.AND P6, PT, R168.reuse, R134, PT ;  /* 0x00000086a800720c */ /* 0x040fe40003fc4070 */
[----:B------:R-:W-:Y:S01]  /*65d0*/  ISETP.GT.U32.AND P5, PT, R168, R131, PT ;  /* 0x00000083a800720c */ /* 0x000fe20003fa4070 */
[----:B------:R-:W-:Y:S02]  /*65e0*/  IMAD.MOV R3, RZ, RZ, -R3 ;  /* 0x000000ffff037224 */ /* 0x000fe400078e0a03 */
[----:B------:R-:W-:Y:S01]  /*65f0*/  @!P0 IMAD.MOV R128, RZ, RZ, -R128 ;  /* 0x000000ffff808224 */ /* 0x000fe200078e0a80 */
[----:B------:R-:W-:Y:S01]  /*6600*/  ISETP.GE.AND P0, PT, R136, RZ, PT ;  /* 0x000000ff8800720c */ /* 0x000fe20003f06270 */
[----:B------:R-:W-:Y:S02]  /*6610*/  IMAD R136, R168, R3, R137 ;  /* 0x00000003a8887224 */ /* 0x000fe400078e0289 */
[--C-:B------:R-:W-:Y:S01]  /*6620*/  @!P1 IMAD.IADD R132, R132, 0x1, -R168.reuse ;  /* 0x0000000184849824 */ /* 0x100fe200078e0aa8 */
[----:B------:R-:W-:Y:S01]  /*6630*/  ISETP.GT.U32.AND P1, PT, R168, R135, PT ;  /* 0x00000087a800720c */ /* 0x000fe20003f24070 */
[----:B------:R-:W-:-:S02]  /*6640*/  @!P2 IMAD.IADD R133, R133, 0x1, -R168 ;  /* 0x000000018585a824 */ /* 0x000fc400078e0aa8 */
[--C-:B------:R-:W-:Y:S01]  /*6650*/  @!P6 IMAD.IADD R134, R134, 0x1, -R168.reuse ;  /* 0x000000018686e824 */ /* 0x100fe200078e0aa8 */
[----:B------:R-:W-:Y:S01]  /*6660*/  ISETP.GT.U32.AND P6, PT, R168, R136, PT ;  /* 0x00000088a800720c */ /* 0x000fe20003fc4070 */
[----:B------:R-:W-:Y:S01]  /*6670*/  VIADD R142, R2, 0x17b ;  /* 0x0000017b028e7836 */ /* 0x000fe20000000000 */
[----:B------:R-:W-:Y:S01]  /*6680*/  ISETP.GT.U32.AND P2, PT, R168, R133, PT ;  /* 0x00000085a800720c */ /* 0x000fe20003f44070 */
[C---:B------:R-:W-:Y:S02]  /*6690*/  VIADD R144, R2.reuse, 0x17a ;  /* 0x0000017a02907836 */ /* 0x040fe40000000000 */
[----:B------:R-:W-:Y:S02]  /*66a0*/  VIADD R145, R2, 0x179 ;  /* 0x0000017902917836 */ /* 0x000fe40000000000 */
[--C-:B------:R-:W-:Y:S01]  /*66b0*/  @!P5 IMAD.IADD R131, R131, 0x1, -R168.reuse ;  /* 0x000000018383d824 */ /* 0x100fe200078e0aa8 */
[----:B------:R-:W-:Y:S01]  /*66c0*/  ISETP.GE.AND P5, PT, R139, RZ, PT ;  /* 0x000000ff8b00720c */ /* 0x000fe20003fa6270 */
[--C-:B------:R-:W-:Y:S01]  /*66d0*/  @!P1 IMAD.IADD R135, R135, 0x1, -R168.reuse ;  /* 0x0000000187879824 */ /* 0x100fe200078e0aa8 */
[----:B------:R-:W-:Y:S01]  /*66e0*/  IABS R139, R142 ;  /* 0x0000008e008b7213 */ /* 0x000fe20000000000 */
[----:B------:R-:W-:Y:S01]  /*66f0*/  @!P3 IMAD.MOV R131, RZ, RZ, -R131 ;  /* 0x000000ffff83b224 */ /* 0x000fe200078e0a83 */
[----:B------:R-:W-:Y:S01]  /*6700*/  IABS R141, R144 ;  /* 0x00000090008d7213 */ /* 0x000fe20000000000 */
[----:B------:R-:W-:Y:S01]  /*6710*/  @!P6 IMAD.IADD R136, R136, 0x1, -R168 ;  /* 0x000000018888e824 */ /* 0x000fe200078e0aa8 */
[----:B------:R-:W-:Y:S01]  /*6720*/  IABS R143, R145 ;  /* 0x00000091008f7213 */ /* 0x000fe20000000000 */
[----:B------:R-:W-:Y:S01]  /*6730*/  IMAD.HI.U32 R3, R0, R139, RZ ;  /* 0x0000008b00037227 */ /* 0x000fe200078e00ff */
[----:B------:R-:W-:-:S02]  /*6740*/  ISETP.GT.U32.AND P6, PT, R168, R135, PT ;  /* 0x00000087a800720c */ /* 0x000fc40003fc4070 */
[----:B------:R-:W-:Y:S01]  /*6750*/  ISETP.GE.AND P1, PT, R138, RZ, PT ;  /* 0x000000ff8a00720c */ /* 0x000fe20003f26270 */
[----:B------:R-:W-:-:S04]  /*6760*/  IMAD.HI.U32 R22, R0, R141, RZ ;  /* 0x0000008d00167227 */ /* 0x000fc800078e00ff */
[----:B------:R-:W-:-:S04]  /*6770*/  IMAD.HI.U32 R137, R0, R143, RZ ;  /* 0x0000008f00897227 */ /* 0x000fc800078e00ff */
[----:B------:R-:W-:Y:S01]  /*6780*/  @!P2 IMAD.IADD R133, R133, 0x1, -R168 ;  /* 0x000000018585a824 */ /* 0x000fe200078e0aa8 */
[----:B------:R-:W-:Y:S01]  /*6790*/  ISETP.GE.AND P2, PT, R140, RZ, PT ;  /* 0x000000ff8c00720c */ /* 0x000fe20003f46270 */
[----:B------:R-:W-:Y:S02]  /*67a0*/  IMAD.MOV R3, RZ, RZ, -R3 ;  /* 0x000000ffff037224 */ /* 0x000fe400078e0a03 */
[----:B------:R-:W-:Y:S02]  /*67b0*/  IMAD.MOV R22, RZ, RZ, -R22 ;  /* 0x000000ffff167224 */ /* 0x000fe400078e0a16 */
[----:B------:R-:W-:Y:S02]  /*67c0*/  IMAD.MOV R140, RZ, RZ, -R137 ;  /* 0x000000ffff8c7224 */ /* 0x000fe400078e0a89 */
[C---:B------:R-:W-:Y:S02]  /*67d0*/  IMAD R137, R168.reuse, R3, R139 ;  /* 0x00000003a8897224 */ /* 0x040fe400078e028b */
[----:B------:R-:W-:-:S02]  /*67e0*/  IMAD R138, R168, R22, R141 ;  /* 0x00000016a88a7224 */ /* 0x000fc400078e028d */
[C---:B------:R-:W-:Y:S01]  /*67f0*/  IMAD R139, R168.reuse, R140, R143 ;  /* 0x0000008ca88b7224 */ /* 0x040fe200078e028f */
[----:B------:R-:W-:Y:S01]  /*6800*/  ISETP.GT.U32.AND P3, PT, R168, R137, PT ;  /* 0x00000089a800720c */ /* 0x000fe20003f64070 */
[----:B------:R-:W-:Y:S02]  /*6810*/  VIADD R22, R2, 0x178 ;  /* 0x0000017802167836 */ /* 0x000fe40000000000 */
[----:B------:R-:W-:Y:S01]  /*6820*/  @!P4 IMAD.MOV R133, RZ, RZ, -R133 ;  /* 0x000000ffff85c224 */ /* 0x000fe200078e0a85 */
[C---:B------:R-:W-:Y:S01]  /*6830*/  ISETP.GT.U32.AND P4, PT, R168.reuse, R138, PT ;  /* 0x0000008aa800720c */ /* 0x040fe20003f84070 */
[----:B------:R-:W-:Y:S01]  /*6840*/  @!P6 IMAD.IADD R135, R135, 0x1, -R168 ;  /* 0x000000018787e824 */ /* 0x000fe200078e0aa8 */
[----:B------:R-:W-:Y:S01]  /*6850*/  ISETP.GT.U32.AND P6, PT, R168, R139, PT ;  /* 0x0000008ba800720c */ /* 0x000fe20003fc4070 */
[----:B------:R-:W-:Y:S01]  /*6860*/  @!P0 IMAD.MOV R132, RZ, RZ, -R132 ;  /* 0x000000ffff848224 */ /* 0x000fe200078e0a84 */
[----:B------:R-:W-:Y:S01]  /*6870*/  IABS R141, R22 ;  /* 0x00000016008d7213 */ /* 0x000fe20000000000 */
[----:B------:R-:W-:Y:S01]  /*6880*/  VIADD R146, R2, 0x177 ;  /* 0x0000017702927836 */ /* 0x000fe20000000000 */
[----:B------:R-:W-:Y:S01]  /*6890*/  ISETP.GT.U32.AND P0, PT, R168, R136, PT ;  /* 0x00000088a800720c */ /* 0x000fe20003f04070 */
[----:B------:R-:W-:-:S02]  /*68a0*/  @!P2 IMAD.MOV R135, RZ, RZ, -R135 ;  /* 0x000000ffff87a224 */ /* 0x000fc400078e0a87 */
[----:B------:R-:W-:Y:S01]  /*68b0*/  IMAD.HI.U32 R3, R0, R141, RZ ;  /* 0x0000008d00037227 */ /* 0x000fe200078e00ff */
[----:B------:R-:W-:-:S03]  /*68c0*/  IABS R143, R146 ;  /* 0x00000092008f7213 */ /* 0x000fc60000000000 */
[----:B------:R-:W-:Y:S02]  /*68d0*/  IMAD.MOV R140, RZ, RZ, -R3 ;  /* 0x000000ffff8c7224 */ /* 0x000fe400078e0a03 */
[--C-:B------:R-:W-:Y:S02]  /*68e0*/  @!P4 IMAD.IADD R138, R138, 0x1, -R168.reuse ;  /* 0x000000018a8ac824 */ /* 0x100fe400078e0aa8 */
[--C-:B------:R-:W-:Y:S02]  /*68f0*/  @!P6 IMAD.IADD R139, R139, 0x1, -R168.reuse ;  /* 0x000000018b8be824 */ /* 0x100fe400078e0aa8 */
[--C-:B------:R-:W-:Y:S01]  /*6900*/  @!P0 IMAD.IADD R136, R136, 0x1, -R168.reuse ;  /* 0x0000000188888824 */ /* 0x100fe200078e0aa8 */
[C---:B------:R-:W-:Y:S01]  /*6910*/  ISETP.GT.U32.AND P6, PT, R168.reuse, R138, PT ;  /* 0x0000008aa800720c */ /* 0x040fe20003fc4070 */
[----:B------:R-:W-:Y:S01]  /*6920*/  @!P3 IMAD.IADD R137, R137, 0x1, -R168 ;  /* 0x000000018989b824 */ /* 0x000fe200078e0aa8 */
[C---:B------:R-:W-:Y:S01]  /*6930*/  ISETP.GT.U32.AND P2, PT, R168.reuse, R139, PT ;  /* 0x0000008ba800720c */ /* 0x040fe20003f44070 */
[----:B------:R-:W-:Y:S01]  /*6940*/  IMAD R140, R168, R140, R141 ;  /* 0x0000008ca88c7224 */ /* 0x000fe200078e028d */
[----:B------:R-:W-:Y:S01]  /*6950*/  ISETP.GE.AND P0, PT, R144, RZ, PT ;  /* 0x000000ff9000720c */ /* 0x000fe20003f06270 */
[----:B------:R-:W-:Y:S01]  /*6960*/  IMAD.HI.U32 R3, R0, R143, RZ ;  /* 0x0000008f00037227 */ /* 0x000fe200078e00ff */
[----:B------:R-:W-:-:S02]  /*6970*/  ISETP.GT.U32.AND P4, PT, R168, R137, PT ;  /* 0x00000089a800720c */ /* 0x000fc40003f84070 */
[----:B------:R-:W-:Y:S01]  /*6980*/  ISETP.GE.AND P3, PT, R145, RZ, PT ;  /* 0x000000ff9100720c */ /* 0x000fe20003f66270 */
[----:B------:R-:W-:Y:S01]  /*6990*/  @!P1 IMAD.MOV R136, RZ, RZ, -R136 ;  /* 0x000000ffff889224 */ /* 0x000fe200078e0a88 */
[----:B------:R-:W-:Y:S01]  /*69a0*/  ISETP.GT.U32.AND P1, PT, R168, R140, PT ;  /* 0x0000008ca800720c */ /* 0x000fe20003f24070 */
[----:B------:R-:W-:Y:S01]  /*69b0*/  @!P5 IMAD.MOV R134, RZ, RZ, -R134 ;  /* 0x000000ffff86d224 */ /* 0x000fe200078e0a86 */
[----:B------:R-:W-:Y:S01]  /*69c0*/  ISETP.GE.AND P5, PT, R142, RZ, PT ;  /* 0x000000ff8e00720c */ /* 0x000fe20003fa6270 */
[----:B------:R-:W-:Y:S02]  /*69d0*/  IMAD.MOV R3, RZ, RZ, -R3 ;  /* 0x000000ffff037224 */ /* 0x000fe400078e0a03 */
[----:B------:R-:W-:Y:S02]  /*69e0*/  VIADD R142, R2, 0x176 ;  /* 0x00000176028e7836 */ /* 0x000fe40000000000 */
[----:B------:R-:W-:Y:S02]  /*69f0*/  IMAD R141, R168, R3, R143 ;  /* 0x00000003a88d7224 */ /* 0x000fe400078e028f */
[--C-:B------:R-:W-:Y:S01]  /*6a00*/  @!P6 IMAD.IADD R138, R138, 0x1, -R168.reuse ;  /* 0x000000018a8ae824 */ /* 0x100fe200078e0aa8 */
[----:B------:R-:W-:Y:S01]  /*6a10*/  IABS R143, R142 ;  /* 0x0000008e008f7213 */ /* 0x000fe20000000000 */
[--C-:B------:R-:W-:Y:S01]  /*6a20*/  @!P2 IMAD.IADD R139, R139, 0x1, -R168.reuse ;  /* 0x000000018b8ba824 */ /* 0x100fe200078e0aa8 */
[----:B------:R-:W-:Y:S01]  /*6a30*/  ISETP.GT.U32.AND P6, PT, R168, R141, PT ;  /* 0x0000008da800720c */ /* 0x000fe20003fc4070 */
[--C-:B------:R-:W-:Y:S01]  /*6a40*/  @!P4 IMAD.IADD R137, R137, 0x1, -R168.reuse ;  /* 0x000000018989c824 */ /* 0x100fe200078e0aa8 */
[----:B------:R-:W-:Y:S01]  /*6a50*/  ISETP.GE.AND P2, PT, R146, RZ, PT ;  /* 0x000000ff9200720c */ /* 0x000fe20003f46270 */
[----:B------:R-:W-:Y:S01]  /*6a60*/  VIADD R146, R2, 0x174 ;  /* 0x0000017402927836 */ /* 0x000fe20000000000 */
[----:B------:R-:W-:Y:S01]  /*6a70*/  ISETP.GE.AND P4, PT, R22, RZ, PT ;  /* 0x000000ff1600720c */ /* 0x000fe20003f86270 */
[----:B------:R-:W-:Y:S01]  /*6a80*/  @!P1 IMAD.IADD R140, R140, 0x1, -R168 ;  /* 0x000000018c8c9824 */ /* 0x000fe200078e0aa8 */
[----:B------:R-:W-:Y:S01]  /*6a90*/  ISETP.GE.AND P1, PT, R142, RZ, PT ;  /* 0x000000ff8e00720c */ /* 0x000fe20003f26270 */
[----:B------:R-:W-:Y:S01]  /*6aa0*/  IMAD.HI.U32 R3, R0, R143, RZ ;  /* 0x0000008f00037227 */ /* 0x000fe200078e00ff */
[----:B------:R-:W-:-:S03]  /*6ab0*/  IABS R147, R146 ;  /* 0x0000009200937213 */ /* 0x000fc60000000000 */
[----:B------:R-:W-:Y:S01]  /*6ac0*/  @!P5 IMAD.MOV R137, RZ, RZ, -R137 ;  /* 0x000000ffff89d224 */ /* 0x000fe200078e0a89 */
[----:B------:R-:W-:Y:S01]  /*6ad0*/  ISETP.GT.U32.AND P5, PT, R168, R140, PT ;  /* 0x0000008ca800720c */ /* 0x000fe20003fa4070 */
[----:B------:R-:W-:Y:S02]  /*6ae0*/  IMAD.MOV R3, RZ, RZ, -R3 ;  /* 0x000000ffff037224 */ /* 0x000fe400078e0a03 */
[----:B------:R-:W-:Y:S02]  /*6af0*/  VIADD R144, R2, 0x175 ;  /* 0x0000017502907836 */ /* 0x000fe40000000000 */
[----:B------:R-:W-:Y:S02]  /*6b00*/  IMAD R142, R168, R3, R143 ;  /* 0x00000003a88e7224 */ /* 0x000fe400078e028f */
[----:B------:R-:W-:Y:S01]  /*6b10*/  IMAD.HI.U32 R3, R0, R147, RZ ;  /* 0x0000009300037227 */ /* 0x000fe200078e00ff */
[----:B------:R-:W-:-:S03]  /*6b20*/  IABS R145, R144 ;  /* 0x0000009000917213 */ /* 0x000fc60000000000 */
[----:B------:R-:W-:Y:S02]  /*6b30*/  @!P6 IMAD.IADD R141, R141, 0x1, -R168 ;  /* 0x000000018d8de824 */ /* 0x000fe400078e0aa8 */
[----:B------:R-:W-:Y:S02]  /*6b40*/  IMAD.MOV R3, RZ, RZ, -R3 ;  /* 0x000000ffff037224 */ /* 0x000fe400078e0a03 */
[----:B------:R-:W-:Y:S01]  /*6b50*/  @!P0 IMAD.MOV R138, RZ, RZ, -R138 ;  /* 0x000000ffff8a8224 */ /* 0x000fe200078e0a8a */
[C---:B------:R-:W-:Y:S01]  /*6b60*/  ISETP.GT.U32.AND P6, PT, R168.reuse, R141, PT ;  /* 0x0000008da800720c */ /* 0x040fe20003fc4070 */
[----:B------:R-:W-:Y:S01]  /*6b70*/  @!P3 IMAD.MOV R139, RZ, RZ, -R139 ;  /* 0x000000ffff8bb224 */ /* 0x000fe200078e0a8b */
[----:B------:R-:W-:Y:S01]  /*6b80*/  ISETP.GT.U32.AND P0, PT, R168, R142, PT ;  /* 0x0000008ea800720c */ /* 0x000fe20003f04070 */
[----:B------:R-:W-:Y:S01]  /*6b90*/  @!P5 IMAD.IADD R140, R140, 0x1, -R168 ;  /* 0x000000018c8cd824 */ /* 0x000fe200078e0aa8 */
[----:B------:R-:W-:Y:S01]  /*6ba0*/  ISETP.GE.AND P3, PT, R144, RZ, PT ;  /* 0x000000ff9000720c */ /* 0x000fe20003f66270 */
[----:B------:R-:W-:-:S02]  /*6bb0*/  IMAD R144, R168, R3, R147 ;  /* 0x00000003a8907224 */ /* 0x000fc400078e0293 */
[----:B------:R-:W-:Y:S02]  /*6bc0*/  @!P4 IMAD.MOV R140, RZ, RZ, -R140 ;  /* 0x000000ffff8cc224 */ /* 0x000fe400078e0a8c */
[----:B------:R-:W-:Y:S01]  /*6bd0*/  IMAD.HI.U32 R22, R0, R145, RZ ;  /* 0x0000009100167227 */ /* 0x000fe200078e00ff */
[----:B------:R-:W-:-:S03]  /*6be0*/  ISETP.GT.U32.AND P4, PT, R168, R144, PT ;  /* 0x00000090a800720c */ /* 0x000fc60003f84070 */
[----:B------:R-:W-:Y:S02]  /*6bf0*/  IMAD.MOV R22, RZ, RZ, -R22 ;  /* 0x000000ffff167224 */ /* 0x000fe400078e0a16 */
[--C-:B------:R-:W-:Y:S01]  /*6c00*/  @!P6 IMAD.IADD R141, R141, 0x1, -R168.reuse ;  /* 0x000000018d8de824 */ /* 0x100fe200078e0aa8 */
[----:B------:R-:W-:Y:S01]  /*6c10*/  ISETP.GE.AND P6, PT, R146, RZ, PT ;  /* 0x000000ff9200720c */ /* 0x000fe20003fc6270 */
[--C-:B------:R-:W-:Y:S02]  /*6c20*/  @!P0 IMAD.IADD R142, R142, 0x1, -R168.reuse ;  /* 0x000000018e8e8824 */ /* 0x100fe400078e0aa8 */
[----:B------:R-:W-:Y:S02]  /*6c30*/  IMAD R143, R168, R22, R145 ;  /* 0x00000016a88f7224 */ /* 0x000fe400078e0291 */
[----:B------:R-:W-:Y:S01]  /*6c40*/  VIADD R146, R2, 0x172 ;  /* 0x0000017202927836 */ /* 0x000fe20000000000 */
[----:B------:R-:W-:Y:S01]  /*6c50*/  ISETP.GT.U32.AND P0, PT, R168, R142, PT ;  /* 0x0000008ea800720c */ /* 0x000fe20003f04070 */
[----:B------:R-:W-:Y:S01]  /*6c60*/  VIADD R22, R2, 0x173 ;  /* 0x0000017302167836 */ /* 0x000fe20000000000 */
[----:B------:R-:W-:Y:S01]  /*6c70*/  ISETP.GT.U32.AND P5, PT, R168, R143, PT ;  /* 0x0000008fa800720c */ /* 0x000fe20003fa4070 */
[----:B------:R-:W-:Y:S01]  /*6c80*/  @!P4 IMAD.IADD R144, R144, 0x1, -R168 ;  /* 0x000000019090c824 */ /* 0x000fe200078e0aa8 */
[----:B------:R-:W-:Y:S01]  /*6c90*/  IABS R149, R146 ;  /* 0x0000009200957213 */ /* 0x000fe20000000000 */
[----:B------:R-:W-:Y:S01]  /*6ca0*/  @!P2 IMAD.MOV R141, RZ, RZ, -R141 ;  /* 0x000000ffff8da224 */ /* 0x000fe200078e0a8d */
[----:B------:R-:W-:Y:S01]  /*6cb0*/  IABS R147, R22 ;  /* 0x0000001600937213 */ /* 0x000fe20000000000 */
[----:B------:R-:W-:Y:S01]  /*6cc0*/  VIADD R150, R2, 0x171 ;  /* 0x0000017102967836 */ /* 0x000fe20000000000 */
[----:B------:R-:W-:Y:S01]  /*6cd0*/  ISETP.GE.AND P2, PT, R22, RZ, PT ;  /* 0x000000ff1600720c */ /* 0x000fe20003f46270 */
[----:B------:R-:W-:Y:S01]  /*6ce0*/  IMAD.HI.U32 R22, R0, R149, RZ ;  /* 0x0000009500167227 */ /* 0x000fe200078e00ff */
[----:B------:R-:W-:-:S02]  /*6cf0*/  ISETP.GT.U32.AND P4, PT, R168, R144, PT ;  /* 0x00000090a800720c */ /* 0x000fc40003f84070 */
[----:B------:R-:W-:Y:S01]  /*6d00*/  IABS R151, R150 ;  /* 0x0000009600977213 */ /* 0x000fe20000000000 */
[----:B------:R-:W-:Y:S02]  /*6d10*/  IMAD.MOV R22, RZ, RZ, -R22 ;  /* 0x000000ffff167224 */ /* 0x000fe400078e0a16 */
[--C-:B------:R-:W-:Y:S01]  /*6d20*/  @!P0 IMAD.IADD R142, R142, 0x1, -R168.reuse ;  /* 0x000000018e8e8824 */ /* 0x100fe200078e0aa8 */
[----:B------:R-:W-:Y:S01]  /*6d30*/  ISETP.GE.AND P0, PT, R146, RZ, PT ;  /* 0x000000ff9200720c */ /* 0x000fe20003f06270 */
[----:B------:R-:W-:Y:S02]  /*6d40*/  @!P5 IMAD.IADD R143, R143, 0x1, -R168 ;  /* 0x000000018f8fd824 */ /* 0x000fe400078e0aa8 */
[----:B------:R-:W-:Y:S02]  /*6d50*/  IMAD R146, R168, R22, R149 ;  /* 0x00000016a8927224 */ /* 0x000fe400078e0295 */
[----:B------:R-:W-:Y:S01]  /*6d60*/  IMAD.HI.U32 R3, R0, R147, RZ ;  /* 0x0000009300037227 */ /* 0x000fe200078e00ff */
[----:B------:R-:W-:-:S03]  /*6d70*/  ISETP.GT.U32.AND P5, PT, R168, R143, PT ;  /* 0x0000008fa800720c */ /* 0x000fc60003fa4070 */
[----:B------:R-:W-:Y:S01]  /*6d80*/  @!P4 IMAD.IADD R144, R144, 0x1, -R168 ;  /* 0x000000019090c824 */ /* 0x000fe200078e0aa8 */
[----:B------:R-:W-:Y:S01]  /*6d90*/  ISETP.GT.U32.AND P4, PT, R168, R146, PT ;  /* 0x00000092a800720c */ /* 0x000fe20003f84070 */
[----:B------:R-:W-:-:S04]  /*6da0*/  IMAD.HI.U32 R145, R0, R151, RZ ;  /* 0x0000009700917227 */ /* 0x000fc800078e00ff */
[----:B------:R-:W-:Y:S02]  /*6db0*/  IMAD.MOV R3, RZ, RZ, -R3 ;  /* 0x000000ffff037224 */ /* 0x000fe400078e0a03 */
[----:B------:R-:W-:Y:S02]  /*6dc0*/  IMAD.MOV R148, RZ, RZ, -R145 ;  /* 0x000000ffff947224 */ /* 0x000fe400078e0a91 */
[----:B------:R-:W-:Y:S02]  /*6dd0*/  IMAD R145, R168, R3, R147 ;  /* 0x00000003a8917224 */ /* 0x000fe400078e0293 */
[C---:B------:R-:W-:Y:S02]  /*6de0*/  VIADD R3, R2.reuse, 0x170 ;  /* 0x0000017002037836 */ /* 0x040fe40000000000 */
[C---:B------:R-:W-:Y:S02]  /*6df0*/  VIADD R154, R2.reuse, 0x16f ;  /* 0x0000016f029a7836 */ /* 0x040fe40000000000 */
[----:B------:R-:W-:-:S02]  /*6e00*/  VIADD R156, R2, 0x16e ;  /* 0x0000016e029c7836 */ /* 0x000fc40000000000 */
[----:B------:R-:W-:Y:S01]  /*6e10*/  VIADD R158, R2, 0x16d ;  /* 0x0000016d029e7836 */ /* 0x000fe20000000000 */
[----:B------:R-:W-:Y:S01]  /*6e20*/  IABS R153, R154 ;  /* 0x0000009a00997213 */ /* 0x000fe20000000000 */
[--C-:B------:R-:W-:Y:S01]  /*6e30*/  @!P5 IMAD.IADD R143, R143, 0x1, -R168.reuse ;  /* 0x000000018f8fd824 */ /* 0x100fe200078e0aa8 */
[----:B------:R-:W-:Y:S01]  /*6e40*/  IABS R155, R156 ;  /* 0x0000009c009b7213 */ /* 0x000fe20000000000 */
[----:B------:R-:W-:Y:S01]  /*6e50*/  IMAD R147, R168, R148, R151 ;  /* 0x00000094a8937224 */ /* 0x000fe200078e0297 */
[----:B------:R-:W-:Y:S01]  /*6e60*/  IABS R151, R3 ;  /* 0x0000000300977213 */ /* 0x000fe20000000000 */
[----:B------:R-:W-:Y:S01]  /*6e70*/  @!P4 IMAD.IADD R146, R146, 0x1, -R168 ;  /* 0x000000019292c824 */ /* 0x000fe200078e0aa8 */
[----:B------:R-:W-:Y:S01]  /*6e80*/  IABS R157, R158 ;  /* 0x0000009e009d7213 */ /* 0x000fe20000000000 */
[----:B------:R-:W-:Y:S01]  /*6e90*/  @!P3 IMAD.MOV R143, RZ, RZ, -R143 ;  /* 0x000000ffff8fb224 */ /* 0x000fe200078e0a8f */
[----:B------:R-:W-:Y:S01]  /*6ea0*/  ISETP.GE.AND P3, PT, R3, RZ, PT ;  /* 0x000000ff0300720c */ /* 0x000fe20003f66270 */
[----:B------:R-:W-:Y:S01]  /*6eb0*/  @!P6 IMAD.MOV R144, RZ, RZ, -R144 ;  /* 0x000000ffff90e224 */ /* 0x000fe200078e0a90 */
[C---:B------:R-:W-:Y:S01]  /*6ec0*/  ISETP.GT.U32.AND P4, PT, R168.reuse, R146, PT ;  /* 0x00000092a800720c */ /* 0x040fe20003f84070 */
[----:B------:R-:W-:Y:S01]  /*6ed0*/  @!P1 IMAD.MOV R142, RZ, RZ, -R142 ;  /* 0x000000ffff8e9224 */ /* 0x000fe200078e0a8e */
[----:B------:R-:W-:Y:S01]  /*6ee0*/  ISETP.GT.U32.AND P6, PT, R168, R147, PT ;  /* 0x00000093a800720c */ /* 0x000fe20003fc4070 */
[----:B------:R-:W-:Y:S01]  /*6ef0*/  IMAD.HI.U32 R3, R0, R151, RZ ;  /* 0x0000009700037227 */ /* 0x000fe200078e00ff */
[----:B------:R-:W-:-:S02]  /*6f00*/  ISETP.GT.U32.AND P1, PT, R168, R145, PT ;  /* 0x00000091a800720c */ /* 0x000fc40003f24070 */
[----:B------:R-:W-:Y:S01]  /*6f10*/  ISETP.GE.AND P5, PT, R150, RZ, PT ;  /* 0x000000ff9600720c */ /* 0x000fe20003fa6270 */
        /* <DEDUP_REMOVED lines=8> */
[----:B------:R-:W-:-:S02]  /*6fa0*/  IMAD R149, R168, R22, R153 ;  /* 0x00000016a8957224 */ /* 0x000fc400078e0299 */
[--C-:B------:R-:W-:Y:S01]  /*6fb0*/  @!P4 IMAD.IADD R146, R146, 0x1, -R168.reuse ;  /* 0x000000019292c824 */ /* 0x100fe200078e0aa8 */
[C---:B------:R-:W-:Y:S01]  /*6fc0*/  ISETP.GT.U32.AND P4, PT, R168.reuse, R148, PT ;  /* 0x00000094a800720c */ /* 0x040fe20003f84070 */
[--C-:B------:R-:W-:Y:S01]  /*6fd0*/  @!P6 IMAD.IADD R147, R147, 0x1, -R168.reuse ;  /* 0x000000019393e824 */ /* 0x100fe200078e0aa8 */
[----:B------:R-:W-:Y:S01]  /*6fe0*/  ISETP.GT.U32.AND P6, PT, R168, R149, PT ;  /* 0x00000095a800720c */ /* 0x000fe20003fc4070 */
[--C-:B------:R-:W-:Y:S02]  /*6ff0*/  @!P1 IMAD.IADD R145, R145, 0x1, -R168.reuse ;  /* 0x0000000191919824 */ /* 0x100fe400078e0aa8 */
[C---:B------:R-:W-:Y:S02]  /*7000*/  VIADD R160, R2.reuse, 0x16c ;  /* 0x0000016c02a07836 */ /* 0x040fe40000000000 */
[----:B------:R-:W-:Y:S01]  /*7010*/  VIADD R161, R2, 0x16b ;  /* 0x0000016b02a17836 */ /* 0x000fe20000000000 */
[C---:B------:R-:W-:Y:S01]  /*7020*/  ISETP.GT.U32.AND P1, PT, R168.reuse, R145, PT ;  /* 0x00000091a800720c */ /* 0x040fe20003f24070 */
[C---:B------:R-:W-:Y:S01]  /*7030*/  IMAD R150, R168.reuse, R150, R155 ;  /* 0x00000096a8967224 */ /* 0x040fe200078e029b */
[----:B------:R-:W-:Y:S01]  /*7040*/  IABS R153, R160 ;  /* 0x000000a000997213 */ /* 0x000fe20000000000 */
[----:B------:R-:W-:Y:S01]  /*7050*/  IMAD R151, R168, R152, R157 ;  /* 0x00000098a8977224 */ /* 0x000fe200078e029d */
[----:B------:R-:W-:Y:S01]  /*7060*/  IABS R155, R161 ;  /* 0x000000a1009b7213 */ /* 0x000fe20000000000 */
[--C-:B------:R-:W-:Y:S01]  /*7070*/  @!P4 IMAD.IADD R148, R148, 0x1, -R168.reuse ;  /* 0x000000019494c824 */ /* 0x100fe200078e0aa8 */
[----:B------:R-:W-:Y:S01]  /*7080*/  ISETP.GT.U32.AND P4, PT, R168, R147, PT ;  /* 0x00000093a800720c */ /* 0x000fe20003f84070 */
[----:B------:R-:W-:-:S02]  /*7090*/  @!P6 IMAD.IADD R149, R149, 0x1, -R168 ;  /* 0x000000019595e824 */ /* 0x000fc400078e0aa8 */
[----:B------:R-:W-:-:S03]  /*70a0*/  IMAD.HI.U32 R3, R0, R153, RZ ;  /* 0x0000009900037227 */ /* 0x000fc600078e00ff */
[----:B------:R-:W-:Y:S01]  /*70b0*/  ISETP.GT.U32.AND P6, PT, R168, R149, PT ;  /* 0x00000095a800720c */ /* 0x000fe20003fc4070 */
[----:B------:R-:W-:Y:S01]  /*70c0*/  @!P1 IMAD.IADD R145, R145, 0x1, -R168 ;  /* 0x0000000191919824 */ /* 0x000fe200078e0aa8 */
[----:B------:R-:W-:Y:S01]  /*70d0*/  ISETP.GE.AND P1, PT, R154, RZ, PT ;  /* 0x000000ff9a00720c */ /* 0x000fe20003f26270 */
[----:B------:R-:W-:-:S04]  /*70e0*/  IMAD.HI.U32 R22, R0, R155, RZ ;  /* 0x0000009b00167227 */ /* 0x000fc800078e00ff */
[----:B------:R-:W-:Y:S02]  /*70f0*/  IMAD.MOV R3, RZ, RZ, -R3 ;  /* 0x000000ffff037224 */ /* 0x000fe400078e0a03 */
[----:B------:R-:W-:Y:S01]  /*7100*/  @!P2 IMAD.MOV R145, RZ, RZ, -R145 ;  /* 0x000000ffff91a224 */ /* 0x000fe200078e0a91 */
[C---:B------:R-:W-:Y:S01]  /*7110*/  ISETP.GT.U32.AND P2, PT, R168.reuse, R148, PT ;  /* 0x00000094a800720c */ /* 0x040fe20003f44070 */
[----:B------:R-:W-:Y:S02]  /*7120*/  IMAD.MOV R154, RZ, RZ, -R22 ;  /* 0x000000ffff9a7224 */ /* 0x000fe400078e0a16 */
[C---:B------:R-:W-:Y:S02]  /*7130*/  IMAD R152, R168.reuse, R3, R153 ;  /* 0x00000003a8987224 */ /* 0x040fe400078e0299 */
[----:B------:R-:W-:Y:S01]  /*7140*/  @!P4 IMAD.IADD R147, R147, 0x1, -R168 ;  /* 0x000000019393c824 */ /* 0x000fe200078e0aa8 */
[C---:B------:R-:W-:Y:S01]  /*7150*/  ISETP.GT.U32.AND P4, PT, R168.reuse, R151, PT ;  /* 0x00000097a800720c */ /* 0x040fe20003f84070 */
[----:B------:R-:W-:-:S02]  /*7160*/  IMAD R153, R168, R154, R155 ;  /* 0x0000009aa8997224 */ /* 0x000fc400078e029b */
[----:B------:R-:W-:Y:S02]  /*7170*/  @!P6 IMAD.IADD R149, R149, 0x1, -R168 ;  /* 0x000000019595e824 */ /* 0x000fe400078e0aa8 */
[----:B------:R-:W-:Y:S01]  /*7180*/  @!P0 IMAD.MOV R146, RZ, RZ, -R146 ;  /* 0x000000ffff928224 */ /* 0x000fe200078e0a92 */
[----:B------:R-:W-:Y:S01]  /*7190*/  ISETP.GT.U32.AND P6, PT, R168, R153, PT ;  /* 0x00000099a800720c */ /* 0x000fe20003fc4070 */
[----:B------:R-:W-:Y:S01]  /*71a0*/  VIADD R163, R2, 0x169 ;  /* 0x0000016902a37836 */ /* 0x000fe20000000000 */
[----:B------:R-:W-:Y:S01]  /*71b0*/  ISETP.GT.U32.AND P0, PT, R168, R150, PT ;  /* 0x00000096a800720c */ /* 0x000fe20003f04070 */
        /* <DEDUP_REMOVED lines=8> */
[----:B------:R-:W-:-:S04]  /*7240*/  IMAD.HI.U32 R22, R0, R159, RZ ;  /* 0x0000009f00167227 */ /* 0x000fc800078e00ff */
[--C-:B------:R-:W-:Y:S01]  /*7250*/  @!P6 IMAD.IADD R153, R153, 0x1, -R168.reuse ;  /* 0x000000019999e824 */ /* 0x100fe200078e0aa8 */
[----:B------:R-:W-:Y:S01]  /*7260*/  ISETP.GT.U32.AND P6, PT, R168, R151, PT ;  /* 0x00000097a800720c */ /* 0x000fe20003fc4070 */
[----:B------:R-:W-:Y:S01]  /*7270*/  @!P0 IMAD.IADD R150, R150, 0x1, -R168 ;  /* 0x0000000196968824 */ /* 0x000fe200078e0aa8 */
[----:B------:R-:W-:Y:S01]  /*7280*/  ISETP.GE.AND P0, PT, R156, RZ, PT ;  /* 0x000000ff9c00720c */ /* 0x000fe20003f06270 */
[----:B------:R-:W-:Y:S02]  /*7290*/  IMAD.MOV R22, RZ, RZ, -R22 ;  /* 0x000000ffff167224 */ /* 0x000fe400078e0a16 */
[----:B------:R-:W-:Y:S01]  /*72a0*/  @!P2 IMAD.IADD R152, R152, 0x1, -R168 ;  /* 0x000000019898a824 */ /* 0x000fe200078e0aa8 */
[----:B------:R-:W-:Y:S01]  /*72b0*/  ISETP.GT.U32.AND P2, PT, R168, R150, PT ;  /* 0x00000096a800720c */ /* 0x000fe20003f44070 */
[----:B------:R-:W-:-:S03]  /*72c0*/  IMAD.HI.U32 R3, R0, R157, RZ ;  /* 0x0000009d00037227 */ /* 0x000fc600078e00ff */
[C---:B------:R-:W-:Y:S01]  /*72d0*/  ISETP.GT.U32.AND P5, PT, R168.reuse, R152, PT ;  /* 0x00000098a800720c */ /* 0x040fe20003fa4070 */
        /* <DEDUP_REMOVED lines=50> */
[----:B------:R-:W-:-:S02]  /*7600*/  ISETP.GE.AND P2, PT, R22, RZ, PT ;  /* 0x000000ff1600720c */ /* 0x000fc40003f46270 */
[----:B------:R-:W-:Y:S01]  /*7610*/  IABS R167, R166 ;  /* 0x000000a600a77213 */ /* 0x000fe20000000000 */
        /* <DEDUP_REMOVED lines=40> */
[C---:B------:R-:W-:Y:S02]  /*78a0*/  IMAD R162, R168.reuse, R3, R165 ;  /* 0x00000003a8a27224 */ /* 0x040fe400078e02a5 */
[C---:B------:R-:W-:Y:S02]  /*78b0*/  IMAD R163, R168.reuse, R22, R167 ;  /* 0x00000016a8a37224 */ /* 0x040fe400078e02a7 */
[----:B------:R-:W-:Y:S01]  /*78c0*/  @!P6 IMAD.IADD R159, R159, 0x1, -R168 ;  /* 0x000000019f9fe824 */ /* 0x000fe200078e0aa8 */
[----:B------:R-:W-:Y:S01]  /*78d0*/  ISETP.GT.U32.AND P6, PT, R168, R162, PT ;  /* 0x000000a2a800720c */ /* 0x000fe20003fc4070 */
[----:B------:R-:W-:-:S02]  /*78e0*/  VIADD R170, R2, 0x160 ;  /* 0x0000016002aa7836 */ /* 0x000fc40000000000 */
        /* <DEDUP_REMOVED lines=10> */
[--C-:B------:R-:W-:Y:S02]  /*7990*/  @!P6 IMAD.IADD R162, R162, 0x1, -R168.reuse ;  /* 0x00000001a2a2e824 */ /* 0x100fe400078e0aa8 */
[----:B------:R-:W-:Y:S02]  /*79a0*/  IMAD.MOV R3, RZ, RZ, -R3 ;  /* 0x000000ffff037224 */ /* 0x000fe400078e0a03 */
[----:B------:R-:W-:Y:S01]  /*79b0*/  @!P5 IMAD.IADD R163, R163, 0x1, -R168 ;  /* 0x00000001a3a3d824 */ /* 0x000fe200078e0aa8 */
[C---:B------:R-:W-:Y:S01]  /*79c0*/  ISETP.GT.U32.AND P5, PT, R168.reuse, R162, PT ;  /* 0x000000a2a800720c */ /* 0x040fe20003fa4070 */
[----:B------:R-:W-:Y:S02]  /*79d0*/  IMAD R164, R168, R3, R169 ;  /* 0x00000003a8a47224 */ /* 0x000fe400078e02a9 */
[----:B------:R-:W-:-:S04]  /*79e0*/  IMAD.HI.U32 R3, R0, R165, RZ ;  /* 0x000000a500037227 */ /* 0x000fc800078e00ff */
[----:B------:R-:W-:Y:S02]  /*79f0*/  IMAD.MOV R3, RZ, RZ, -R3 ;  /* 0x000000ffff037224 */ /* 0x000fe400078e0a03 */
[--C-:B------:R-:W-:Y:S01]  /*7a00*/  @!P4 IMAD.IADD R161, R161, 0x1, -R168.reuse ;  /* 0x00000001a1a1c824 */ /* 0x100fe200078e0aa8 */
[C---:B------:R-:W-:Y:S01]  /*7a10*/  ISETP.GT.U32.AND P4, PT, R168.reuse, R160, PT ;  /* 0x000000a0a800720c */ /* 0x040fe20003f84070 */
[----:B------:R-:W-:Y:S02]  /*7a20*/  IMAD R165, R168, R3, R165 ;  /* 0x00000003a8a57224 */ /* 0x000fe400078e02a5 */
[----:B------:R-:W-:Y:S01]  /*7a30*/  @!P5 IMAD.IADD R162, R162, 0x1, -R168 ;  /* 0x00000001a2a2d824 */ /* 0x000fe200078e0aa8 */
[----:B------:R-:W-:Y:S01]  /*7a40*/  ISETP.GT.U32.AND P6, PT, R168, R161, PT ;  /* 0x000000a1a800720c */ /* 0x000fe20003fc4070 */
[----:B------:R-:W-:Y:S01]  /*7a50*/  VIADD R174, R2, 0x15d ;  /* 0x0000015d02ae7836 */ /* 0x000fe20000000000 */
[----:B------:R-:W-:Y:S01]  /*7a60*/  ISETP.GT.U32.AND P5, PT, R168, R165, PT ;  /* 0x000000a5a800720c */ /* 0x000fe20003fa4070 */
[----:B------:R-:W-:-:S02]  /*7a70*/  VIADD R175, R2, 0x15c ;  /* 0x0000015c02af7836 */ /* 0x000fc40000000000 */
[C---:B------:R-:W-:Y:S01]  /*7a80*/  IMAD.HI.U32 R3, R0.reuse, R167, RZ ;  /* 0x000000a700037227 */ /* 0x040fe200078e00ff */
[----:B------:R-:W-:Y:S02]  /*7a90*/  IABS R169, R174 ;  /* 0x000000ae00a97213 */ /* 0x000fe40000000000 */
[----:B------:R-:W-:Y:S01]  /*7aa0*/  IABS R171, R175 ;  /* 0x000000af00ab7213 */ /* 0x000fe20000000000 */
[----:B------:R-:W-:Y:S02]  /*7ab0*/  IMAD.MOV R3, RZ, RZ, -R3 ;  /* 0x000000ffff037224 */ /* 0x000fe400078e0a03 */
[----:B------:R-:W-:-:S04]  /*7ac0*/  IMAD.HI.U32 R22, R0, R169, RZ ;  /* 0x000000a900167227 */ /* 0x000fc800078e00ff */
[--C-:B------:R-:W-:Y:S02]  /*7ad0*/  @!P5 IMAD.IADD R165, R165, 0x1, -R168.reuse ;  /* 0x00000001a5a5d824 */ /* 0x100fe400078e0aa8 */
[----:B------:R-:W-:Y:S01]  /*7ae0*/  @!P6 IMAD.IADD R161, R161, 0x1, -R168 ;  /* 0x00000001a1a1e824 */ /* 0x000fe200078e0aa8 */
[----:B------:R-:W-:Y:S01]  /*7af0*/  ISETP.GE.AND P6, PT, R166, RZ, PT ;  /* 0x000000ffa600720c */ /* 0x000fe20003fc6270 */
[C---:B------:R-:W-:Y:S01]  /*7b00*/  IMAD R166, R168.reuse, R3, R167 ;  /* 0x00000003a8a67224 */ /* 0x040fe200078e02a7 */
[----:B------:R-:W-:Y:S01]  /*7b10*/  ISETP.GT.U32.AND P5, PT, R168, R165, PT ;  /* 0x000000a5a800720c */ /* 0x000fe20003fa4070 */
[----:B------:R-:W-:-:S04]  /*7b20*/  IMAD.HI.U32 R3, R0, R171, RZ ;  /* 0x000000ab00037227 */ /* 0x000fc800078e00ff */
[----:B------:R-:W-:Y:S01]  /*7b30*/  @!P2 IMAD.MOV R159, RZ, RZ, -R159 ;  /* 0x000000ffff9fa224 */ /* 0x000fe200078e0a9f */
[----:B------:R-:W-:Y:S01]  /*7b40*/  ISETP.GT.U32.AND P2, PT, R168, R163, PT ;  /* 0x000000a3a800720c */ /* 0x000fe20003f44070 */
        /* <DEDUP_REMOVED lines=8> */
[C---:B------:R-:W-:Y:S01]  /*7bd0*/  ISETP.GT.U32.AND P5, PT, R168.reuse, R169, PT ;  /* 0x000000a9a800720c */ /* 0x040fe20003fa4070 */
[----:B------:R-:W-:Y:S01]  /*7be0*/  @!P3 IMAD.MOV R161, RZ, RZ, -R161 ;  /* 0x000000ffffa1b224 */ /* 0x000fe200078e0aa1 */
[----:B------:R-:W-:Y:S01]  /*7bf0*/  ISETP.GT.U32.AND P3, PT, R168, R166, PT ;  /* 0x000000a6a800720c */ /* 0x000fe20003f64070 */
[----:B------:R-:W-:Y:S01]  /*7c00*/  VIADD R22, R2, 0x15b ;  /* 0x0000015b02167836 */ /* 0x000fe20000000000 */
[----:B------:R-:W-:Y:S01]  /*7c10*/  ISETP.GE.AND P2, PT, R170, RZ, PT ;  /* 0x000000ffaa00720c */ /* 0x000fe20003f46270 */
[----:B------:R-:W-:Y:S01]  /*7c20*/  @!P6 IMAD.MOV R163, RZ, RZ, -R163 ;  /* 0x000000ffffa3e224 */ /* 0x000fe200078e0aa3 */
[----:B------:R-:W-:Y:S01]  /*7c30*/  ISETP.GT.U32.AND P6, PT, R168, R167, PT ;  /* 0x000000a7a800720c */ /* 0x000fe20003fc4070 */
[----:B------:R-:W-:Y:S01]  /*7c40*/  @!P4 IMAD.IADD R164, R164, 0x1, -R168 ;  /* 0x00000001a4a4c824 */ /* 0x000fe200078e0aa8 */
[----:B------:R-:W-:Y:S01]  /*7c50*/  ISETP.GE.AND P4, PT, R172, RZ, PT ;  /* 0x000000ffac00720c */ /* 0x000fe20003f86270 */
[----:B------:R-:W-:Y:S01]  /*7c60*/  VIADD R172, R2, 0x15a ;  /* 0x0000015a02ac7836 */ /* 0x000fe20000000000 */
[----:B------:R-:W-:Y:S01]  /*7c70*/  IABS R171, R22 ;  /* 0x0000001600ab7213 */ /* 0x000fe20000000000 */
[----:B------:R-:W-:Y:S01]  /*7c80*/  @!P0 IMAD.MOV R162, RZ, RZ, -R162 ;  /* 0x000000ffffa28224 */ /* 0x000fe200078e0aa2 */
[----:B------:R-:W-:Y:S01]  /*7c90*/  ISETP.GE.AND P0, PT, R173, RZ, PT ;  /* 0x000000ffad00720c */ /* 0x000fe20003f06270 */
[----:B------:R-:W-:Y:S01]  /*7ca0*/  @!P5 IMAD.IADD R169, R169, 0x1, -R168 ;  /* 0x00000001a9a9d824 */ /* 0x000fe200078e0aa8 */
[----:B------:R-:W-:Y:S01]  /*7cb0*/  IABS R173, R172 ;  /* 0x000000ac00ad7213 */ /* 0x000fe20000000000 */
[----:B------:R-:W-:-:S03]  /*7cc0*/  IMAD.HI.U32 R3, R0, R171, RZ ;  /* 0x000000ab00037227 */ /* 0x000fc600078e00ff */
[C---:B------:R-:W-:Y:S01]  /*7cd0*/  ISETP.GT.U32.AND P5, PT, R168.reuse, R169, PT ;  /* 0x000000a9a800720c */ /* 0x040fe20003fa4070 */
[----:B------:R-:W-:Y:S01]  /*7ce0*/  @!P1 IMAD.MOV R160, RZ, RZ, -R160 ;  /* 0x000000ffffa09224 */ /* 0x000fe200078e0aa0 */
[----:B------:R-:W-:Y:S01]  /*7cf0*/  ISETP.GT.U32.AND P1, PT, R168, R164, PT ;  /* 0x000000a4a800720c */ /* 0x000fe20003f24070 */
[----:B------:R-:W-:Y:S01]  /*7d00*/  @!P3 IMAD.IADD R166, R166, 0x1, -R168 ;  /* 0x00000001a6a6b824 */ /* 0x000fe200078e0aa8 */
[----:B------:R-:W-:Y:S01]  /*7d10*/  ISETP.GE.AND P3, PT, R175, RZ, PT ;  /* 0x000000ffaf00720c */ /* 0x000fe20003f66270 */
[----:B------:R-:W-:Y:S02]  /*7d20*/  IMAD.MOV R170, RZ, RZ, -R3 ;  /* 0x000000ffffaa7224 */ /* 0x000fe400078e0a03 */
[----:B------:R-:W-:-:S04]  /*7d30*/  IMAD.HI.U32 R3, R0, R173, RZ ;  /* 0x000000ad00037227 */ /* 0x000fc800078e00ff */
[--C-:B------:R-:W-:Y:S01]  /*7d40*/  @!P6 IMAD.IADD R167, R167, 0x1, -R168.reuse ;  /* 0x00000001a7a7e824 */ /* 0x100fe200078e0aa8 */
[C---:B------:R-:W-:Y:S01]  /*7d50*/  ISETP.GT.U32.AND P6, PT, R168.reuse, R166, PT ;  /* 0x000000a6a800720c */ /* 0x040fe20003fc4070 */
[----:B------:R-:W-:Y:S02]  /*7d60*/  IMAD.MOV R3, RZ, RZ, -R3 ;  /* 0x000000ffff037224 */ /* 0x000fe400078e0a03 */
[C---:B------:R-:W-:Y:S02]  /*7d70*/  IMAD R170, R168.reuse, R170, R171 ;  /* 0x000000aaa8aa7224 */ /* 0x040fe400078e02ab */
[----:B------:R-:W-:Y:S02]  /*7d80*/  IMAD R171, R168, R3, R173 ;  /* 0x00000003a8ab7224 */ /* 0x000fe400078e02ad */
[--C-:B------:R-:W-:Y:S01]  /*7d90*/  @!P1 IMAD.IADD R164, R164, 0x1, -R168.reuse ;  /* 0x00000001a4a49824 */ /* 0x100fe200078e0aa8 */
[----:B------:R-:W-:Y:S01]  /*7da0*/  ISETP.GE.AND P1, PT, R174, RZ, PT ;  /* 0x000000ffae00720c */ /* 0x000fe20003f26270 */
[----:B------:R-:W-:Y:S01]  /*7db0*/  @!P5 IMAD.IADD R169, R169, 0x1, -R168 ;  /* 0x00000001a9a9d824 */ /* 0x000fe200078e0aa8 */
[----:B------:R-:W-:Y:S01]  /*7dc0*/  ISETP.GT.U32.AND P5, PT, R168, R171, PT ;  /* 0x000000aba800720c */ /* 0x000fe20003fa4070 */
[----:B------:R-:W-:-:S02]  /*7dd0*/  VIADD R174, R2, 0x159 ;  /* 0x0000015902ae7836 */ /* 0x000fc40000000000 */
[----:B------:R-:W-:Y:S01]  /*7de0*/  @!P6 IMAD.IADD R166, R166, 0x1, -R168 ;  /* 0x00000001a6a6e824 */ /* 0x000fe200078e0aa8 */
[----:B------:R-:W-:Y:S01]  /*7df0*/  ISETP.GT.U32.AND P6, PT, R168, R170, PT ;  /* 0x000000aaa800720c */ /* 0x000fe20003fc4070 */
[----:B------:R-:W-:Y:S01]  /*7e00*/  @!P2 IMAD.MOV R164, RZ, RZ, -R164 ;  /* 0x000000ffffa4a224 */ /* 0x000fe200078e0aa4 */
[----:B------:R-:W-:Y:S01]  /*7e10*/  IABS R175, R174 ;  /* 0x000000ae00af7213 */ /* 0x000fe20000000000 */
[----:B------:R-:W-:Y:S01]  /*7e20*/  VIADD R178, R2, 0x157 ;  /* 0x0000015702b27836 */ /* 0x000fe20000000000 */
[----:B------:R-:W-:Y:S01]  /*7e30*/  ISETP.GT.U32.AND P2, PT, R168, R167, PT ;  /* 0x000000a7a800720c */ /* 0x000fe20003f44070 */
[----:B------:R-:W-:Y:S02]  /*7e40*/  @!P4 IMAD.MOV R165, RZ, RZ, -R165 ;  /* 0x000000ffffa5c224 */ /* 0x000fe400078e0aa5 */
[----:B------:R-:W-:Y:S01]  /*7e50*/  IMAD.HI.U32 R3, R0, R175, RZ ;  /* 0x000000af00037227 */ /* 0x000fe200078e00ff */
[----:B------:R-:W-:-:S03]  /*7e60*/  IABS R179, R178 ;  /* 0x000000b200b37213 */ /* 0x000fc60000000000 */
[--C-:B------:R-:W-:Y:S02]  /*7e70*/  @!P5 IMAD.IADD R171, R171, 0x1, -R168.reuse ;  /* 0x00000001ababd824 */ /* 0x100fe400078e0aa8 */
[----:B------:R-:W-:Y:S02]  /*7e80*/  IMAD.MOV R3, RZ, RZ, -R3 ;  /* 0x000000ffff037224 */ /* 0x000fe400078e0a03 */
[----:B------:R-:W-:Y:S01]  /*7e90*/  @!P6 IMAD.IADD R170, R170, 0x1, -R168 ;  /* 0x00000001aaaae824 */ /* 0x000fe200078e0aa8 */
[----:B------:R-:W-:Y:S01]  /*7ea0*/  ISETP.GE.AND P6, PT, R172, RZ, PT ;  /* 0x000000ffac00720c */ /* 0x000fe20003fc6270 */
[C---:B------:R-:W-:Y:S01]  /*7eb0*/  IMAD R172, R168.reuse, R3, R175 ;  /* 0x00000003a8ac7224 */ /* 0x040fe200078e02af */
[----:B------:R-:W-:Y:S01]  /*7ec0*/  ISETP.GT.U32.AND P4, PT, R168, R171, PT ;  /* 0x000000aba800720c */ /* 0x000fe20003f84070 */
[----:B------:R-:W-:Y:S01]  /*7ed0*/  IMAD.HI.U32 R3, R0, R179, RZ ;  /* 0x000000b300037227 */ /* 0x000fe200078e00ff */
[----:B------:R-:W-:-:S03]  /*7ee0*/  ISETP.GT.U32.AND P5, PT, R168, R170, PT ;  /* 0x000000aaa800720c */ /* 0x000fc60003fa4070 */
[--C-:B------:R-:W-:Y:S01]  /*7ef0*/  @!P2 IMAD.IADD R167, R167, 0x1, -R168.reuse ;  /* 0x00000001a7a7a824 */ /* 0x100fe200078e0aa8 */
[----:B------:R-:W-:Y:S01]  /*7f00*/  ISETP.GE.AND P2, PT, R22, RZ, PT ;  /* 0x000000ff1600720c */ /* 0x000fe20003f46270 */
[----:B------:R-:W-:Y:S02]  /*7f10*/  VIADD R176, R2, 0x158 ;  /* 0x0000015802b07836 */ /* 0x000fe40000000000 */
[----:B------:R-:W-:Y:S02]  /*7f20*/  IMAD.MOV R3, RZ, RZ, -R3 ;  /* 0x000000ffff037224 */ /* 0x000fe400078e0a03 */
[----:B------:R-:W-:Y:S01]  /*7f30*/  @!P1 IMAD.MOV R167, RZ, RZ, -R167 ;  /* 0x000000ffffa79224 */ /* 0x000fe200078e0aa7 */
[----:B------:R-:W-:Y:S01]  /*7f40*/  ISETP.GE.AND P1, PT, R174, RZ, PT ;  /* 0x000000ffae00720c */ /* 0x000fe20003f26270 */
[----:B------:R-:W-:Y:S01]  /*7f50*/  IMAD R174, R168, R3, R179 ;  /* 0x00000003a8ae7224 */ /* 0x000fe200078e02b3 */
[----:B------:R-:W-:Y:S01]  /*7f60*/  IABS R177, R176 ;  /* 0x000000b000b17213 */ /* 0x000fe20000000000 */
[----:B------:R-:W-:-:S02]  /*7f70*/  @!P4 IMAD.IADD R171, R171, 0x1, -R168 ;  /* 0x00000001ababc824 */ /* 0x000fc400078e0aa8 */
[----:B------:R-:W-:Y:S01]  /*7f80*/  VIADD R180, R2, 0x156 ;  /* 0x0000015602b47836 */ /* 0x000fe20000000000 */
[----:B------:R-:W-:Y:S01]  /*7f90*/  ISETP.GT.U32.AND P4, PT, R168, R174, PT ;  /* 0x000000aea800720c */ /* 0x000fe20003f84070 */
[----:B------:R-:W-:-:S03]  /*7fa0*/  IMAD.HI.U32 R22, R0, R177, RZ ;  /* 0x000000b100167227 */ /* 0x000fc600078e00ff */
[----:B------:R-:W-:Y:S01]  /*7fb0*/  IABS R175, R180 ;  /* 0x000000b400af7213 */ /* 0x000fe20000000000 */
[----:B------:R-:W-:Y:S01]  /*7fc0*/  @!P0 IMAD.MOV R166, RZ, RZ, -R166 ;  /* 0x000000ffffa68224 */ /* 0x000fe200078e0aa6 */
[----:B------:R-:W-:Y:S01]  /*7fd0*/  ISETP.GT.U32.AND P0, PT, R168, R172, PT ;  /* 0x000000aca800720c */ /* 0x000fe20003f04070 */
[----:B------:R-:W-:Y:S02]  /*7fe0*/  IMAD.MOV R22, RZ, RZ, -R22 ;  /* 0x000000ffff167224 */ /* 0x000fe400078e0a16 */
[----:B------:R-:W-:-:S04]  /*7ff0*/  IMAD.HI.U32 R3, R0, R175, RZ ;  /* 0x000000af00037227 */ /* 0x000fc800078e00ff */
[----:B------:R-:W-:Y:S02]  /*8000*/  IMAD R173, R168, R22, R177 ;  /* 0x00000016a8ad7224 */ /* 0x000fe400078e02b1 */
[----:B------:R-:W-:Y:S02]  /*8010*/  VIADD R22, R2, 0x155 ;  /* 0x0000015502167836 */ /* 0x000fe40000000000 */
[--C-:B------:R-:W-:Y:S02]  /*8020*/  @!P4 IMAD.IADD R174, R174, 0x1, -R168.reuse ;  /* 0x00000001aeaec824 */ /* 0x100fe400078e0aa8 */
[----:B------:R-:W-:Y:S01]  /*8030*/  @!P3 IMAD.MOV R169, RZ, RZ, -R169 ;  /* 0x000000ffffa9b224 */ /* 0x000fe200078e0aa9 */
[----:B------:R-:W-:Y:S01]  /*8040*/  IABS R177, R22 ;  /* 0x0000001600b17213 */ /* 0x000fe20000000000 */
[----:B------:R-:W-:Y:S01]  /*8050*/  IMAD.MOV R3, RZ, RZ, -R3 ;  /* 0x000000ffff037224 */ /* 0x000fe200078e0a03 */
[----:B------:R-:W-:Y:S01]  /*8060*/  ISETP.GT.U32.AND P3, PT, R168, R173, PT ;  /* 0x000000ada800720c */ /* 0x000fe20003f64070 */
[--C-:B------:R-:W-:Y:S01]  /*8070*/  @!P5 IMAD.IADD R170, R170, 0x1, -R168.reuse ;  /* 0x00000001aaaad824 */ /* 0x100fe200078e0aa8 */
[----:B------:R-:W-:Y:S01]  /*8080*/  ISETP.GT.U32.AND P4, PT, R168, R174, PT ;  /* 0x000000aea800720c */ /* 0x000fe20003f84070 */
[----:B------:R-:W-:Y:S01]  /*8090*/  @!P0 IMAD.IADD R172, R172, 0x1, -R168 ;  /* 0x00000001acac8824 */ /* 0x000fe200078e0aa8 */
[----:B------:R-:W-:Y:S01]  /*80a0*/  ISETP.GE.AND P5, PT, R176, RZ, PT ;  /* 0x000000ffb000720c */ /* 0x000fe20003fa6270 */
[----:B------:R-:W-:Y:S01]  /*80b0*/  IMAD R175, R168, R3, R175 ;  /* 0x00000003a8af7224 */ /* 0x000fe200078e02af */
[----:B------:R-:W-:Y:S01]  /*80c0*/  ISETP.GE.AND P0, PT, R178, RZ, PT ;  /* 0x000000ffb200720c */ /* 0x000fe20003f06270 */
[----:B------:R-:W-:Y:S01]  /*80d0*/  @!P2 IMAD.MOV R170, RZ, RZ, -R170 ;  /* 0x000000ffffaaa224 */ /* 0x000fe200078e0aaa */
[----:B------:R-:W-:Y:S01]  /*80e0*/  ISETP.GT.U32.AND P2, PT, R168, R172, PT ;  /* 0x000000aca800720c */ /* 0x000fe20003f44070 */
[----:B------:R-:W-:-:S04]  /*80f0*/  IMAD.HI.U32 R3, R0, R177, RZ ;  /* 0x000000b100037227 */ /* 0x000fc800078e00ff */
[----:B------:R-:W-:Y:S02]  /*8100*/  IMAD.MOV R3, RZ, RZ, -R3 ;  /* 0x000000ffff037224 */ /* 0x000fe400078e0a03 */
[--C-:B------:R-:W-:Y:S02]  /*8110*/  @!P3 IMAD.IADD R173, R173, 0x1, -R168.reuse ;  /* 0x00000001adadb824 */ /* 0x100fe400078e0aa8 */
[----:B------:R-:W-:Y:S02]  /*8120*/  IMAD R176, R168, R3, R177 ;  /* 0x00000003a8b07224 */ /* 0x000fe400078e02b1 */
[--C-:B------:R-:W-:Y:S01]  /*8130*/  @!P4 IMAD.IADD R174, R174, 0x1, -R168.reuse ;  /* 0x00000001aeaec824 */ /* 0x100fe200078e0aa8 */
[----:B------:R-:W-:Y:S01]  /*8140*/  ISETP.GT.U32.AND P3, PT, R168, R173, PT ;  /* 0x000000ada800720c */ /* 0x000fe20003f64070 */
[----:B------:R-:W-:Y:S01]  /*8150*/  VIADD R178, R2, 0x154 ;  /* 0x0000015402b27836 */ /* 0x000fe20000000000 */
[----:B------:R-:W-:Y:S01]  /*8160*/  ISETP.GT.U32.AND P4, PT, R168, R176, PT ;  /* 0x000000b0a800720c */ /* 0x000fe20003f84070 */
[----:B------:R-:W-:Y:S01]  /*8170*/  @!P2 IMAD.IADD R172, R172, 0x1, -R168 ;  /* 0x00000001acaca824 */ /* 0x000fe200078e0aa8 */
[----:B------:R-:W-:Y:S01]  /*8180*/  ISETP.GT.U32.AND P2, PT, R168, R175, PT ;  /* 0x000000afa800720c */ /* 0x000fe20003f44070 */
[----:B------:R-:W-:Y:S01]  /*8190*/  @!P6 IMAD.MOV R171, RZ, RZ, -R171 ;  /* 0x000000ffffabe224 */ /* 0x000fe200078e0aab */
[----:B------:R-:W-:Y:S01]  /*81a0*/  IABS R179, R178 ;  /* 0x000000b200b37213 */ /* 0x000fe20000000000 */
[----:B------:R-:W-:Y:S01]  /*81b0*/  VIADD R182, R2, 0x152 ;  /* 0x0000015202b67836 */ /* 0x000fe20000000000 */
[----:B------:R-:W-:Y:S01]  /*81c0*/  ISETP.GE.AND P6, PT, R180, RZ, PT ;  /* 0x000000ffb400720c */ /* 0x000fe20003fc6270 */
[----:B------:R-:W-:-:S02]  /*81d0*/  VIADD R180, R2, 0x153 ;  /* 0x0000015302b47836 */ /* 0x000fc40000000000 */
[----:B------:R-:W-:-:S03]  /*81e0*/  IMAD.HI.U32 R3, R0, R179, RZ ;  /* 0x000000b300037227 */ /* 0x000fc600078e00ff */
[----:B------:R-:W-:Y:S01]  /*81f0*/  IABS R181, R180 ;  /* 0x000000b400b57213 */ /* 0x000fe20000000000 */
[--C-:B------:R-:W-:Y:S02]  /*8200*/  @!P4 IMAD.IADD R176, R176, 0x1, -R168.reuse ;  /* 0x00000001b0b0c824 */ /* 0x100fe400078e0aa8 */
[--C-:B------:R-:W-:Y:S01]  /*8210*/  @!P3 IMAD.IADD R173, R173, 0x1, -R168.reuse ;  /* 0x00000001adadb824 */ /* 0x100fe200078e0aa8 */
[----:B------:R-:W-:Y:S01]  /*8220*/  ISETP.GE.AND P3, PT, R22, RZ, PT ;  /* 0x000000ff1600720c */ /* 0x000fe20003f66270 */
[----:B------:R-:W-:Y:S01]  /*8230*/  IMAD.MOV R3, RZ, RZ, -R3 ;  /* 0x000000ffff037224 */ /* 0x000fe200078e0a03 */
[----:B------:R-:W-:Y:S01]  /*8240*/  IABS R22, R182 ;  /* 0x000000b600167213 */ /* 0x000fe20000000000 */
[----:B------:R-:W-:Y:S01]  /*8250*/  @!P2 IMAD.IADD R175, R175, 0x1, -R168 ;  /* 0x00000001afafa824 */ /* 0x000fe200078e0aa8 */
[C---:B------:R-:W-:Y:S01]  /*8260*/  ISETP.GT.U32.AND P4, PT, R168.reuse, R176, PT ;  /* 0x000000b0a800720c */ /* 0x040fe20003f84070 */
[----:B------:R-:W-:Y:S01]  /*8270*/  IMAD R177, R168, R3, R179 ;  /* 0x00000003a8b17224 */ /* 0x000fe200078e02b3 */
[----:B------:R-:W-:Y:S01]  /*8280*/  ISETP.GE.AND P2, PT, R178, RZ, PT ;  /* 0x000000ffb200720c */ /* 0x000fe20003f46270 */
[----:B------:R-:W-:Y:S01]  /*8290*/  @!P1 IMAD.MOV R172, RZ, RZ, -R172 ;  /* 0x000000ffffac9224 */ /* 0x000fe200078e0aac */
[----:B------:R-:W-:Y:S01]  /*82a0*/  ISETP.GT.U32.AND P1, PT, R168, R175, PT ;  /* 0x000000afa800720c */ /* 0x000fe20003f24070 */
[----:B------:R-:W-:-:S04]  /*82b0*/  IMAD.HI.U32 R3, R0, R181, RZ ;  /* 0x000000b500037227 */ /* 0x000fc800078e00ff */
[----:B------:R-:W-:Y:S02]  /*82c0*/  IMAD.MOV.U32 R179, RZ, RZ, R22 ;  /* 0x000000ffffb37224 */ /* 0x000fe400078e0016 */
[----:B------:R-:W-:Y:S02]  /*82d0*/  IMAD.MOV R3, RZ, RZ, -R3 ;  /* 0x000000ffff037224 */ /* 0x000fe400078e0a03 */
[----:B------:R-:W-:-:S04]  /*82e0*/  IMAD.HI.U32 R22, R0, R179, RZ ;  /* 0x000000b300167227 */ /* 0x000fc800078e00ff */
[----:B------:R-:W-:Y:S01]  /*82f0*/  @!P5 IMAD.MOV R173, RZ, RZ, -R173 ;  /* 0x000000ffffadd224 */ /* 0x000fe200078e0aad */
[C---:B------:R-:W-:Y:S01]  /*8300*/  ISETP.GT.U32.AND P5, PT, R168.reuse, R177, PT ;  /* 0x000000b1a800720c */ /* 0x040fe20003fa4070 */
[----:B------:R-:W-:Y:S02]  /*8310*/  IMAD R178, R168, R3, R181 ;  /* 0x00000003a8b27224 */ /* 0x000fe400078e02b5 */
[----:B------:R-:W-:Y:S02]  /*8320*/  IMAD.MOV R22, RZ, RZ, -R22 ;  /* 0x000000ffff167224 */ /* 0x000fe400078e0a16 */
[--C-:B------:R-:W-:Y:S01]  /*8330*/  @!P4 IMAD.IADD R176, R176, 0x1, -R168.reuse ;  /* 0x00000001b0b0c824 */ /* 0x100fe200078e0aa8 */
[----:B------:R-:W-:Y:S01]  /*8340*/  ISETP.GT.U32.AND P4, PT, R168, R178, PT ;  /* 0x000000b2a800720c */ /* 0x000fe20003f84070 */
[----:B------:R-:W-:Y:S01]  /*8350*/  @!P1 IMAD.IADD R175, R175, 0x1, -R168 ;  /* 0x00000001afaf9824 */ /* 0x000fe200078e0aa8 */
[----:B------:R-:W-:Y:S01]  /*8360*/  ISETP.GE.AND P1, PT, R182, RZ, PT ;  /* 0x000000ffb600720c */ /* 0x000fe20003f26270 */
[----:B------:R-:W-:-:S02]  /*8370*/  IMAD R179, R168, R22, R179 ;  /* 0x00000016a8b37224 */ /* 0x000fc400078e02b3 */
[----:B------:R-:W-:Y:S02]  /*8380*/  @!P6 IMAD.MOV R175, RZ, RZ, -R175 ;  /* 0x000000ffffafe224 */ /* 0x000fe400078e0aaf */
[----:B------:R-:W-:Y:S01]  /*8390*/  @!P0 IMAD.MOV R174, RZ, RZ, -R174 ;  /* 0x000000ffffae8224 */ /* 0x000fe200078e0aae */
[----:B------:R-:W-:Y:S01]  /*83a0*/  ISETP.GT.U32.AND P6, PT, R168, R179, PT ;  /* 0x000000b3a800720c */ /* 0x000fe20003fc4070 */
[--C-:B------:R-:W-:Y:S01]  /*83b0*/  @!P5 IMAD.IADD R177, R177, 0x1, -R168.reuse ;  /* 0x00000001b1b1d824 */ /* 0x100fe200078e0aa8 */
[----:B------:R-:W-:Y:S01]  /*83c0*/  ISETP.GE.AND P0, PT, R180, RZ, PT ;  /* 0x000000ffb400720c */ /* 0x000fe20003f06270 */
[C---:B------:R-:W-:Y:S02]  /*83d0*/  VIADD R180, R2.reuse, 0x151 ;  /* 0x0000015102b47836 */ /* 0x040fe40000000000 */
[----:B------:R-:W-:Y:S01]  /*83e0*/  VIADD R22, R2, 0x150 ;  /* 0x0000015002167836 */ /* 0x000fe20000000000 */
[----:B------:R-:W-:Y:S01]  /*83f0*/  ISETP.GT.U32.AND P5, PT, R168, R177, PT ;  /* 0x000000b1a800720c */ /* 0x000fe20003fa4070 */
[----:B------:R-:W-:Y:S01]  /*8400*/  @!P4 IMAD.IADD R178, R178, 0x1, -R168 ;  /* 0x00000001b2b2c824 */ /* 0x000fe200078e0aa8 */
[----:B------:R-:W-:Y:S01]  /*8410*/  IABS R181, R180 ;  /* 0x000000b400b57213 */ /* 0x000fe20000000000 */
[----:B------:R-:W-:Y:S01]  /*8420*/  VIADD R182, R2, 0x14f ;  /* 0x0000014f02b67836 */ /* 0x000fe20000000000 */
[----:B------:R-:W-:Y:S01]  /*8430*/  IABS R183, R22 ;  /* 0x0000001600b77213 */ /* 0x000fe20000000000 */
[----:B------:R-:W-:Y:S01]  /*8440*/  @!P3 IMAD.MOV R176, RZ, RZ, -R176 ;  /* 0x000000ffffb0b224 */ /* 0x000fe200078e0ab0 */
[----:B------:R-:W-:Y:S01]  /*8450*/  ISETP.GT.U32.AND P4, PT, R168, R178, PT ;  /* 0x000000b2a800720c */ /* 0x000fe20003f84070 */
[----:B------:R-:W-:Y:S01]  /*8460*/  IMAD.HI.U32 R3, R0, R181, RZ ;  /* 0x000000b500037227 */ /* 0x000fe200078e00ff */
[----:B------:R-:W-:-:S02]  /*8470*/  ISETP.GE.AND P3, PT, R180, RZ, PT ;  /* 0x000000ffb400720c */ /* 0x000fc40003f66270 */
[----:B------:R-:W-:Y:S01]  /*8480*/  IABS R185, R182 ;  /* 0x000000b600b97213 */ /* 0x000fe20000000000 */
[----:B------:R-:W-:Y:S02]  /*8490*/  @!P6 IMAD.IADD R179, R179, 0x1, -R168 ;  /* 0x00000001b3b3e824 */ /* 0x000fe400078e0aa8 */
[----:B------:R-:W-:Y:S02]  /*84a0*/  IMAD.MOV R180, RZ, RZ, -R3 ;  /* 0x000000ffffb47224 */ /* 0x000fe400078e0a03 */
[----:B------:R-:W-:Y:S01]  /*84b0*/  IMAD.HI.U32 R3, R0, R183, RZ ;  /* 0x000000b700037227 */ /* 0x000fe200078e00ff */
[----:B------:R-:W-:-:S03]  /*84c0*/  ISETP.GT.U32.AND P6, PT, R168, R179, PT ;  /* 0x000000b3a800720c */ /* 0x000fc60003fc4070 */
[----:B------:R-:W-:Y:S01]  /*84d0*/  @!P5 IMAD.IADD R177, R177, 0x1, -R168 ;  /* 0x00000001b1b1d824 */ /* 0x000fe200078e0aa8 */
[----:B------:R-:W-:Y:S01]  /*84e0*/  ISETP.GE.AND P5, PT, R22, RZ, PT ;  /* 0x000000ff1600720c */ /* 0x000fe20003fa6270 */
[----:B------:R-:W-:Y:S02]  /*84f0*/  IMAD.MOV R3, RZ, RZ, -R3 ;  /* 0x000000ffff037224 */ /* 0x000fe400078e0a03 */
[----:B------:R-:W-:-:S04]  /*8500*/  IMAD.HI.U32 R22, R0, R185, RZ ;  /* 0x000000b900167227 */ /* 0x000fc800078e00ff */
[----:B------:R-:W-:Y:S02]  /*8510*/  IMAD R180, R168, R180, R181 ;  /* 0x000000b4a8b47224 */ /* 0x000fe400078e02b5 */
[----:B------:R-:W-:Y:S02]  /*8520*/  @!P4 IMAD.IADD R178, R178, 0x1, -R168 ;  /* 0x00000001b2b2c824 */ /* 0x000fe400078e0aa8 */
[C---:B------:R-:W-:Y:S01]  /*8530*/  IMAD R181, R168.reuse, R3, R183 ;  /* 0x00000003a8b57224 */ /* 0x040fe200078e02b7 */
[----:B------:R-:W-:Y:S01]  /*8540*/  ISETP.GT.U32.AND P4, PT, R168, R180, PT ;  /* 0x000000b4a800720c */ /* 0x000fe20003f84070 */
[----:B------:R-:W-:Y:S02]  /*8550*/  IMAD.MOV R22, RZ, RZ, -R22 ;  /* 0x000000ffff167224 */ /* 0x000fe400078e0a16 */
[----:B------:R-:W-:Y:S01]  /*8560*/  @!P2 IMAD.MOV R177, RZ, RZ, -R177 ;  /* 0x000000ffffb1a224 */ /* 0x000fe200078e0ab1 */
[----:B------:R-:W-:Y:S01]  /*8570*/  ISETP.GE.AND P2, PT, R182, RZ, PT ;  /* 0x000000ffb600720c */ /* 0x000fe20003f46270 */
[----:B------:R-:W-:Y:S01]  /*8580*/  @!P0 IMAD.MOV R178, RZ, RZ, -R178 ;  /* 0x000000ffffb28224 */ /* 0x000fe200078e0ab2 */
[C---:B------:R-:W-:Y:S01]  /*8590*/  ISETP.GT.U32.AND P0, PT, R168.reuse, R181, PT ;  /* 0x000000b5a800720c */ /* 0x040fe20003f04070 */
[----:B------:R-:W-:-:S02]  /*85a0*/  IMAD R182, R168, R22, R185 ;  /* 0x00000016a8b67224 */ /* 0x000fc400078e02b9 */
[--C-:B------:R-:W-:Y:S02]  /*85b0*/  @!P6 IMAD.IADD R179, R179, 0x1, -R168.reuse ;  /* 0x00000001b3b3e824 */ /* 0x100fe400078e0aa8 */
[----:B------:R-:W-:Y:S02]  /*85c0*/  VIADD R3, R2, 0x14e ;  /* 0x0000014e02037836 */ /* 0x000fe40000000000 */
[----:B------:R-:W-:Y:S01]  /*85d0*/  @!P1 IMAD.MOV R179, RZ, RZ, -R179 ;  /* 0x000000ffffb39224 */ /* 0x000fe200078e0ab3 */
[----:B------:R-:W-:Y:S01]  /*85e0*/  ISETP.GT.U32.AND P1, PT, R168, R182, PT ;  /* 0x000000b6a800720c */ /* 0x000fe20003f24070 */
[----:B------:R-:W-:Y:S01]  /*85f0*/  VIADD R186, R2, 0x14d ;  /* 0x0000014d02ba7836 */ /* 0x000fe20000000000 */
[----:B------:R-:W-:Y:S01]  /*8600*/  IABS R183, R3 ;  /* 0x0000000300b77213 */ /* 0x000fe20000000000 */
[--C-:B------:R-:W-:Y:S01]  /*8610*/  @!P4 IMAD.IADD R180, R180, 0x1, -R168.reuse ;  /* 0x00000001b4b4c824 */ /* 0x100fe200078e0aa8 */
[----:B------:R-:W-:Y:S01]  /*8620*/  ISETP.GE.AND P6, PT, R3, RZ, PT ;  /* 0x000000ff0300720c */ /* 0x000fe20003fc6270 */
[----:B------:R-:W-:Y:S01]  /*8630*/  @!P0 IMAD.IADD R181, R181, 0x1, -R168 ;  /* 0x00000001b5b58824 */ /* 0x000fe200078e0aa8 */
[----:B------:R-:W-:Y:S01]  /*8640*/  IABS R185, R186 ;  /* 0x000000ba00b97213 */ /* 0x000fe20000000000 */
[----:B------:R-:W-:Y:S01]  /*8650*/  VIADD R190, R2, 0x14b ;  /* 0x0000014b02be7836 */ /* 0x000fe20000000000 */
[----:B------:R-:W-:Y:S01]  /*8660*/  ISETP.GT.U32.AND P4, PT, R168, R180, PT ;  /* 0x000000b4a800720c */ /* 0x000fe20003f84070 */
[----:B------:R-:W-:Y:S01]  /*8670*/  IMAD.HI.U32 R3, R0, R183, RZ ;  /* 0x000000b700037227 */ /* 0x000fe200078e00ff */
[----:B------:R-:W-:-:S02]  /*8680*/  ISETP.GT.U32.AND P0, PT, R168, R181, PT ;  /* 0x000000b5a800720c */ /* 0x000fc40003f04070 */
[----:B------:R-:W-:Y:S01]  /*8690*/  IABS R189, R190 ;  /* 0x000000be00bd7213 */ /* 0x000fe20000000000 */
[----:B------:R-:W-:Y:S02]  /*86a0*/  @!P1 IMAD.IADD R182, R182, 0x1, -R168 ;  /* 0x00000001b6b69824 */ /* 0x000fe400078e0aa8 */
[----:B------:R-:W-:-:S03]  /*86b0*/  IMAD.HI.U32 R22, R0, R185, RZ ;  /* 0x000000b900167227 */ /* 0x000fc600078e00ff */
[C---:B------:R-:W-:Y:S01]  /*86c0*/  ISETP.GT.U32.AND P1, PT, R168.reuse, R182, PT ;  /* 0x000000b6a800720c */ /* 0x040fe20003f24070 */
[----:B------:R-:W-:Y:S02]  /*86d0*/  IMAD.MOV R184, RZ, RZ, -R3 ;  /* 0x000000ffffb87224 */ /* 0x000fe400078e0a03 */
[----:B------:R-:W-:Y:S02]  /*86e0*/  IMAD.MOV R22, RZ, RZ, -R22 ;  /* 0x000000ffff167224 */ /* 0x000fe400078e0a16 */
[----:B------:R-:W-:Y:S02]  /*86f0*/  IMAD R183, R168, R184, R183 ;  /* 0x000000b8a8b77224 */ /* 0x000fe400078e02b7 */
[----:B------:R-:W-:Y:S02]  /*8700*/  VIADD R188, R2, 0x14c ;  /* 0x0000014c02bc7836 */ /* 0x000fe40000000000 */
[----:B------:R-:W-:Y:S02]  /*8710*/  IMAD R184, R168, R22, R185 ;  /* 0x00000016a8b87224 */ /* 0x000fe400078e02b9 */
[----:B------:R-:W-:Y:S01]  /*8720*/  IMAD.HI.U32 R22, R0, R189, RZ ;  /* 0x000000bd00167227 */ /* 0x000fe200078e00ff */
[----:B------:R-:W-:-:S03]  /*8730*/  IABS R187, R188 ;  /* 0x000000bc00bb7213 */ /* 0x000fc60000000000 */
[----:B------:R-:W-:Y:S01]  /*8740*/  @!P0 IMAD.IADD R181, R181, 0x1, -R168 ;  /* 0x00000001b5b58824 */ /* 0x000fe200078e0aa8 */
[----:B------:R-:W-:Y:S01]  /*8750*/  ISETP.GT.U32.AND P0, PT, R168, R183, PT ;  /* 0x000000b7a800720c */ /* 0x000fe20003f04070 */
[----:B------:R-:W-:Y:S02]  /*8760*/  IMAD.MOV R22, RZ, RZ, -R22 ;  /* 0x000000ffff167224 */ /* 0x000fe400078e0a16 */
[--C-:B------:R-:W-:Y:S01]  /*8770*/  @!P4 IMAD.IADD R180, R180, 0x1, -R168.reuse ;  /* 0x00000001b4b4c824 */ /* 0x100fe200078e0aa8 */
[----:B------:R-:W-:Y:S01]  /*8780*/  ISETP.GE.AND P4, PT, R186, RZ, PT ;  /* 0x000000ffba00720c */ /* 0x000fe20003f86270 */
[----:B------:R-:W-:Y:S02]  /*8790*/  IMAD R186, R168, R22, R189 ;  /* 0x00000016a8ba7224 */ /* 0x000fe400078e02bd */
[----:B------:R-:W-:Y:S02]  /*87a0*/  @!P1 IMAD.IADD R182, R182, 0x1, -R168 ;  /* 0x00000001b6b69824 */ /* 0x000fe400078e0aa8 */
[----:B------:R-:W-:-:S04]  /*87b0*/  IMAD.HI.U32 R3, R0, R187, RZ ;  /* 0x000000bb00037227 */ /* 0x000fc800078e00ff */
[----:B------:R-:W-:Y:S01]  /*87c0*/  @!P5 IMAD.MOV R181, RZ, RZ, -R181 ;  /* 0x000000ffffb5d224 */ /* 0x000fe200078e0ab5 */
[----:B------:R-:W-:Y:S01]  /*87d0*/  ISETP.GE.AND P5, PT, R188, RZ, PT ;  /* 0x000000ffbc00720c */ /* 0x000fe20003fa6270 */
[----:B------:R-:W-:Y:S01]  /*87e0*/  @!P2 IMAD.MOV R182, RZ, RZ, -R182 ;  /* 0x000000ffffb6a224 */ /* 0x000fe200078e0ab6 */
[----:B------:R-:W-:Y:S01]  /*87f0*/  ISETP.GT.U32.AND P2, PT, R168, R186, PT ;  /* 0x000000baa800720c */ /* 0x000fe20003f44070 */
[----:B------:R-:W-:Y:S02]  /*8800*/  IMAD.MOV R3, RZ, RZ, -R3 ;  /* 0x000000ffff037224 */ /* 0x000fe400078e0a03 */
[----:B------:R-:W-:Y:S02]  /*8810*/  VIADD R188, R2, 0x14a ;  /* 0x0000014a02bc7836 */ /* 0x000fe40000000000 */
[----:B------:R-:W-:Y:S01]  /*8820*/  @!P3 IMAD.MOV R180, RZ, RZ, -R180 ;  /* 0x000000ffffb4b224 */ /* 0x000fe200078e0ab4 */
[----:B------:R-:W-:Y:S01]  /*8830*/  ISETP.GT.U32.AND P3, PT, R168, R184, PT ;  /* 0x000000b8a800720c */ /* 0x000fe20003f64070 */
[----:B------:R-:W-:-:S02]  /*8840*/  @!P0 IMAD.IADD R183, R183, 0x1, -R168 ;  /* 0x00000001b7b78824 */ /* 0x000fc400078e0aa8 */
[----:B------:R-:W-:Y:S01]  /*8850*/  IMAD R185, R168, R3, R187 ;  /* 0x00000003a8b97224 */ /* 0x000fe200078e02bb */
[----:B------:R-:W-:Y:S01]  /*8860*/  IABS R187, R188 ;  /* 0x000000bc00bb7213 */ /* 0x000fe20000000000 */
[----:B------:R-:W-:Y:S01]  /*8870*/  VIADD R192, R2, 0x149 ;  /* 0x0000014902c07836 */ /* 0x000fe20000000000 */
[----:B------:R-:W-:Y:S01]  /*8880*/  ISETP.GT.U32.AND P0, PT, R168, R183, PT ;  /* 0x000000b7a800720c */ /* 0x000fe20003f04070 */
[----:B------:R-:W-:Y:S01]  /*8890*/  @!P2 IMAD.IADD R186, R186, 0x1, -R168 ;  /* 0x00000001babaa824 */ /* 0x000fe200078e0aa8 */
[----:B------:R-:W-:Y:S01]  /*88a0*/  ISETP.GT.U32.AND P1, PT, R168, R185, PT ;  /* 0x000000b9a800720c */ /* 0x000fe20003f24070 */
[----:B------:R-:W-:Y:S01]  /*88b0*/  IMAD.HI.U32 R3, R0, R187, RZ ;  /* 0x000000bb00037227 */ /* 0x000fe200078e00ff */
[----:B------:R-:W-:Y:S02]  /*88c0*/  IABS R189, R192 ;  /* 0x000000c000bd7213 */ /* 0x000fe40000000000 */
[----:B------:R-:W-:Y:S01]  /*88d0*/  ISETP.GT.U32.AND P2, PT, R168, R186, PT ;  /* 0x000000baa800720c */ /* 0x000fe20003f44070 */
[----:B------:R-:W-:-:S02]  /*88e0*/  IMAD.MOV R3, RZ, RZ, -R3 ;  /* 0x000000ffff037224 */ /* 0x000fc400078e0a03 */
[----:B------:R-:W-:Y:S02]  /*88f0*/  @!P3 IMAD.IADD R184, R184, 0x1, -R168 ;  /* 0x00000001b8b8b824 */ /* 0x000fe400078e0aa8 */
[----:B------:R-:W-:Y:S02]  /*8900*/  IMAD R187, R168, R3, R187 ;  /* 0x00000003a8bb7224 */ /* 0x000fe400078e02bb */
[----:B------:R-:W-:Y:S01]  /*8910*/  IMAD.HI.U32 R3, R0, R189, RZ ;  /* 0x000000bd00037227 */ /* 0x000fe200078e00ff */
[----:B------:R-:W-:-:S03]  /*8920*/  ISETP.GT.U32.AND P3, PT, R168, R184, PT ;  /* 0x000000b8a800720c */ /* 0x000fc60003f64070 */
[--C-:B------:R-:W-:Y:S01]  /*8930*/  @!P0 IMAD.IADD R183, R183, 0x1, -R168.reuse ;  /* 0x00000001b7b78824 */ /* 0x100fe200078e0aa8 */
[----:B------:R-:W-:Y:S01]  /*8940*/  ISETP.GE.AND P0, PT, R190, RZ, PT ;  /* 0x000000ffbe00720c */ /* 0x000fe20003f06270 */
[----:B------:R-:W-:Y:S02]  /*8950*/  IMAD.MOV R3, RZ, RZ, -R3 ;  /* 0x000000ffff037224 */ /* 0x000fe400078e0a03 */
[----:B------:R-:W-:Y:S01]  /*8960*/  @!P6 IMAD.MOV R183, RZ, RZ, -R183 ;  /* 0x000000ffffb7e224 */ /* 0x000fe200078e0ab7 */
[----:B------:R-:W-:Y:S01]  /*8970*/  ISETP.GE.AND P6, PT, R188, RZ, PT ;  /* 0x000000ffbc00720c */ /* 0x000fe20003fc6270 */
[----:B------:R-:W-:Y:S02]  /*8980*/  VIADD R193, R2, 0x148 ;  /* 0x0000014802c17836 */ /* 0x000fe40000000000 */
[--C-:B------:R-:W-:Y:S02]  /*8990*/  @!P1 IMAD.IADD R185, R185, 0x1, -R168.reuse ;  /* 0x00000001b9b99824 */ /* 0x100fe400078e0aa8 */
[----:B------:R-:W-:Y:S01]  /*89a0*/  IMAD R188, R168, R3, R189 ;  /* 0x00000003a8bc7224 */ /* 0x000fe200078e02bd */
[----:B------:R-:W-:Y:S01]  /*89b0*/  IABS R191, R193 ;  /* 0x000000c100bf7213 */ /* 0x000fe20000000000 */
[--C-:B------:R-:W-:Y:S01]  /*89c0*/  @!P2 IMAD.IADD R186, R186, 0x1, -R168.reuse ;  /* 0x00000001babaa824 */ /* 0x100fe200078e0aa8 */
[----:B------:R-:W-:Y:S01]  /*89d0*/  ISETP.GT.U32.AND P1, PT, R168, R185, PT ;  /* 0x000000b9a800720c */ /* 0x000fe20003f24070 */
        /* <DEDUP_REMOVED lines=10> */
[----:B------:R-:W-:Y:S01]  /*8a80*/  ISETP.GE.AND P1, PT, R193, RZ, PT ;  /* 0x000000ffc100720c */ /* 0x000fe20003f26270 */
[----:B------:R-:W-:-:S02]  /*8a90*/  @!P3 IMAD.IADD R187, R187, 0x1, -R168 ;  /* 0x00000001bbbbb824 */ /* 0x000fc400078e0aa8 */
[----:B------:R-:W-:Y:S01]  /*8aa0*/  VIADD R22, R2, 0x146 ;  /* 0x0000014602167836 */ /* 0x000fe20000000000 */
[----:B------:R-:W-:Y:S01]  /*8ab0*/  ISETP.GT.U32.AND P2, PT, R168, R188, PT ;  /* 0x000000bca800720c */ /* 0x000fe20003f44070 */
[----:B------:R-:W-:Y:S01]  /*8ac0*/  @!P5 IMAD.MOV R185, RZ, RZ, -R185 ;  /* 0x000000ffffb9d224 */ /* 0x000fe200078e0ab9 */
[----:B------:R-:W-:Y:S01]  /*8ad0*/  ISETP.GE.AND P5, PT, R3, RZ, PT ;  /* 0x000000ff0300720c */ /* 0x000fe20003fa6270 */
[----:B------:R-:W-:Y:S01]  /*8ae0*/  IMAD.HI.U32 R3, R0, R191, RZ ;  /* 0x000000bf00037227 */ /* 0x000fe200078e00ff */
[----:B------:R-:W-:Y:S02]  /*8af0*/  ISETP.GT.U32.AND P3, PT, R168, R187, PT ;  /* 0x000000bba800720c */ /* 0x000fe40003f64070 */
[----:B------:R-:W-:Y:S01]  /*8b00*/  IABS R193, R22 ;  /* 0x0000001600c17213 */ /* 0x000fe20000000000 */
[----:B------:R-:W-:Y:S01]  /*8b10*/  @!P0 IMAD.MOV R186, RZ, RZ, -R186 ;  /* 0x000000ffffba8224 */ /* 0x000fe200078e0aba */
[----:B------:R-:W-:Y:S01]  /*8b20*/  ISETP.GE.AND P0, PT, R22, RZ, PT ;  /* 0x000000ff1600720c */ /* 0x000fe20003f06270 */
[----:B------:R-:W-:-:S02]  /*8b30*/  IMAD.MOV R3, RZ, RZ, -R3 ;  /* 0x000000ffff037224 */ /* 0x000fc400078e0a03 */
[----:B------:R-:W-:-:S04]  /*8b40*/  IMAD.HI.U32 R22, R0, R193, RZ ;  /* 0x000000c100167227 */ /* 0x000fc800078e00ff */
[----:B------:R-:W-:Y:S02]  /*8b50*/  IMAD R190, R168, R3, R191 ;  /* 0x00000003a8be7224 */ /* 0x000fe400078e02bf */
[----:B------:R-:W-:Y:S02]  /*8b60*/  IMAD.MOV R22, RZ, RZ, -R22 ;  /* 0x000000ffff167224 */ /* 0x000fe400078e0a16 */
[--C-:B------:R-:W-:Y:S01]  /*8b70*/  @!P2 IMAD.IADD R188, R188, 0x1, -R168.reuse ;  /* 0x00000001bcbca824 */ /* 0x100fe200078e0aa8 */
[C---:B------:R-:W-:Y:S01]  /*8b80*/  ISETP.GT.U32.AND P2, PT, R168.reuse, R190, PT ;  /* 0x000000bea800720c */ /* 0x040fe20003f44070 */
[----:B------:R-:W-:Y:S01]  /*8b90*/  @!P3 IMAD.IADD R187, R187, 0x1, -R168 ;  /* 0x00000001bbbbb824 */ /* 0x000fe200078e0aa8 */
[C---:B------:R-:W-:Y:S01]  /*8ba0*/  ISETP.GT.U32.AND P3, PT, R168.reuse, R189, PT ;  /* 0x000000bda800720c */ /* 0x040fe20003f64070 */
[----:B------:R-:W-:Y:S02]  /*8bb0*/  IMAD R191, R168, R22, R193 ;  /* 0x00000016a8bf7224 */ /* 0x000fe400078e02c1 */
[----:B------:R-:W-:-:S02]  /*8bc0*/  @!P6 IMAD.MOV R187, RZ, RZ, -R187 ;  /* 0x000000ffffbbe224 */ /* 0x000fc400078e0abb */
[----:B------:R-:W-:Y:S01]  /*8bd0*/  @!P4 IMAD.MOV R184, RZ, RZ, -R184 ;  /* 0x000000ffffb8c224 */ /* 0x000fe200078e0ab8 */
[----:B------:R-:W-:Y:S01]  /*8be0*/  ISETP.GT.U32.AND P6, PT, R168, R191, PT ;  /* 0x000000bfa800720c */ /* 0x000fe20003fc4070 */
[----:B------:R-:W-:Y:S01]  /*8bf0*/  VIADD R194, R2, 0x144 ;  /* 0x0000014402c27836 */ /* 0x000fe20000000000 */
[----:B------:R-:W-:Y:S01]  /*8c00*/  ISETP.GE.AND P4, PT, R192, RZ, PT ;  /* 0x000000ffc000720c */ /* 0x000fe20003f86270 */
[----:B------:R-:W-:Y:S02]  /*8c10*/  VIADD R192, R2, 0x145 ;  /* 0x0000014502c07836 */ /* 0x000fe40000000000 */
[--C-:B------:R-:W-:Y:S01]  /*8c20*/  @!P2 IMAD.IADD R190, R190, 0x1, -R168.reuse ;  /* 0x00000001bebea824 */ /* 0x100fe200078e0aa8 */
[----:B------:R-:W-:Y:S01]  /*8c30*/  IABS R197, R194 ;  /* 0x000000c200c57213 */ /* 0x000fe20000000000 */
[----:B------:R-:W-:Y:S01]  /*8c40*/  @!P3 IMAD.IADD R189, R189, 0x1, -R168 ;  /* 0x00000001bdbdb824 */ /* 0x000fe200078e0aa8 */
[----:B------:R-:W-:Y:S01]  /*8c50*/  IABS R195, R192 ;  /* 0x000000c000c37213 */ /* 0x000fe20000000000 */
[----:B------:R-:W-:Y:S01]  /*8c60*/  VIADD R200, R2, 0x143 ;  /* 0x0000014302c87836 */ /* 0x000fe20000000000 */
[----:B------:R-:W-:Y:S01]  /*8c70*/  ISETP.GT.U32.AND P2, PT, R168, R190, PT ;  /* 0x000000bea800720c */ /* 0x000fe20003f44070 */
[----:B------:R-:W-:Y:S01]  /*8c80*/  IMAD.HI.U32 R22, R0, R197, RZ ;  /* 0x000000c500167227 */ /* 0x000fe200078e00ff */
[----:B------:R-:W-:-:S03]  /*8c90*/  ISETP.GT.U32.AND P3, PT, R168, R189, PT ;  /* 0x000000bda800720c */ /* 0x000fc60003f64070 */
[----:B------:R-:W-:-:S04]  /*8ca0*/  IMAD.HI.U32 R3, R0, R195, RZ ;  /* 0x000000c300037227 */ /* 0x000fc800078e00ff */
[----:B------:R-:W-:Y:S02]  /*8cb0*/  @!P6 IMAD.IADD R191, R191, 0x1, -R168 ;  /* 0x00000001bfbfe824 */ /* 0x000fe400078e0aa8 */
[----:B------:R-:W-:Y:S02]  /*8cc0*/  IMAD.MOV R3, RZ, RZ, -R3 ;  /* 0x000000ffff037224 */ /* 0x000fe400078e0a03 */
[----:B------:R-:W-:Y:S01]  /*8cd0*/  @!P4 IMAD.MOV R188, RZ, RZ, -R188 ;  /* 0x000000ffffbcc224 */ /* 0x000fe200078e0abc */
[----:B------:R-:W-:Y:S01]  /*8ce0*/  ISETP.GT.U32.AND P6, PT, R168, R191, PT ;  /* 0x000000bfa800720c */ /* 0x000fe20003fc4070 */
[----:B------:R-:W-:Y:S01]  /*8cf0*/  IMAD.MOV R22, RZ, RZ, -R22 ;  /* 0x000000ffff167224 */ /* 0x000fe200078e0a16 */
[----:B------:R-:W-:Y:S01]  /*8d00*/  ISETP.GE.AND P4, PT, R192, RZ, PT ;  /* 0x000000ffc000720c */ /* 0x000fe20003f86270 */
[----:B------:R-:W-:Y:S01]  /*8d10*/  IMAD R192, R168, R3, R195 ;  /* 0x00000003a8c07224 */ /* 0x000fe200078e02c3 */
[----:B------:R-:W-:Y:S01]  /*8d20*/  IABS R195, R200 ;  /* 0x000000c800c37213 */ /* 0x000fe20000000000 */
[----:B------:R-:W-:-:S02]  /*8d30*/  VIADD R202, R2, 0x142 ;  /* 0x0000014202ca7836 */ /* 0x000fc40000000000 */
[----:B------:R-:W-:Y:S01]  /*8d40*/  @!P2 IMAD.IADD R190, R190, 0x1, -R168 ;  /* 0x00000001bebea824 */ /* 0x000fe200078e0aa8 */
[C---:B------:R-:W-:Y:S01]  /*8d50*/  ISETP.GT.U32.AND P2, PT, R168.reuse, R192, PT ;  /* 0x000000c0a800720c */ /* 0x040fe20003f44070 */
[----:B------:R-:W-:Y:S01]  /*8d60*/  IMAD R193, R168, R22, R197 ;  /* 0x00000016a8c17224 */ /* 0x000fe200078e02c5 */
[----:B------:R-:W-:Y:S01]  /*8d70*/  IABS R197, R202 ;  /* 0x000000ca00c57213 */ /* 0x000fe20000000000 */
[----:B------:R-:W-:-:S04]  /*8d80*/  IMAD.HI.U32 R3, R0, R195, RZ ;  /* 0x000000c300037227 */ /* 0x000fc800078e00ff */
[--C-:B------:R-:W-:Y:S01]  /*8d90*/  @!P3 IMAD.IADD R189, R189, 0x1, -R168.reuse ;  /* 0x00000001bdbdb824 */ /* 0x100fe200078e0aa8 */
[----:B------:R-:W-:Y:S01]  /*8da0*/  ISETP.GE.AND P3, PT, R194, RZ, PT ;  /* 0x000000ffc200720c */ /* 0x000fe20003f66270 */
[----:B------:R-:W-:Y:S02]  /*8db0*/  VIADD R204, R2, 0x141 ;  /* 0x0000014102cc7836 */ /* 0x000fe40000000000 */
[----:B------:R-:W-:Y:S02]  /*8dc0*/  IMAD.MOV R194, RZ, RZ, -R3 ;  /* 0x000000ffffc27224 */ /* 0x000fe400078e0a03 */
[----:B------:R-:W-:Y:S01]  /*8dd0*/  @!P6 IMAD.IADD R191, R191, 0x1, -R168 ;  /* 0x00000001bfbfe824 */ /* 0x000fe200078e0aa8 */
[----:B------:R-:W-:Y:S01]  /*8de0*/  ISETP.GT.U32.AND P6, PT, R168, R193, PT ;  /* 0x000000c1a800720c */ /* 0x000fe20003fc4070 */
[----:B------:R-:W-:Y:S01]  /*8df0*/  IMAD.HI.U32 R3, R0, R197, RZ ;  /* 0x000000c500037227 */ /* 0x000fe200078e00ff */
[----:B------:R-:W-:-:S03]  /*8e00*/  IABS R199, R204 ;  /* 0x000000cc00c77213 */ /* 0x000fc60000000000 */
[----:B------:R-:W-:Y:S02]  /*8e10*/  VIADD R205, R2, 0x140 ;  /* 0x0000014002cd7836 */ /* 0x000fe40000000000 */
[----:B------:R-:W-:Y:S02]  /*8e20*/  IMAD R194, R168, R194, R195 ;  /* 0x000000c2a8c27224 */ /* 0x000fe400078e02c3 */
[----:B------:R-:W-:Y:S01]  /*8e30*/  IMAD.MOV R195, RZ, RZ, -R3 ;  /* 0x000000ffffc37224 */ /* 0x000fe200078e0a03 */
[----:B------:R-:W-:Y:S01]  /*8e40*/  IABS R201, R205 ;  /* 0x000000cd00c97213 */ /* 0x000fe20000000000 */
[----:B------:R-:W-:Y:S01]  /*8e50*/  @!P2 IMAD.IADD R192, R192, 0x1, -R168 ;  /* 0x00000001c0c0a824 */ /* 0x000fe200078e0aa8 */
[----:B------:R-:W-:Y:S01]  /*8e60*/  ISETP.GT.U32.AND P2, PT, R168, R194, PT ;  /* 0x000000c2a800720c */ /* 0x000fe20003f44070 */
[----:B------:R-:W-:-:S04]  /*8e70*/  IMAD.HI.U32 R22, R0, R199, RZ ;  /* 0x000000c700167227 */ /* 0x000fc800078e00ff */
[----:B------:R-:W-:Y:S02]  /*8e80*/  IMAD R195, R168, R195, R197 ;  /* 0x000000c3a8c37224 */ /* 0x000fe400078e02c5 */
[----:B------:R-:W-:-:S04]  /*8e90*/  IMAD.HI.U32 R196, R0, R201, RZ ;  /* 0x000000c900c47227 */ /* 0x000fc800078e00ff */
[----:B------:R-:W-:Y:S02]  /*8ea0*/  IMAD.MOV R22, RZ, RZ, -R22 ;  /* 0x000000ffff167224 */ /* 0x000fe400078e0a16 */
[----:B------:R-:W-:Y:S01]  /*8eb0*/  @!P6 IMAD.IADD R193, R193, 0x1, -R168 ;  /* 0x00000001c1c1e824 */ /* 0x000fe200078e0aa8 */
[C---:B------:R-:W-:Y:S01]  /*8ec0*/  ISETP.GT.U32.AND P6, PT, R168.reuse, R195, PT ;  /* 0x000000c3a800720c */ /* 0x040fe20003fc4070 */
[----:B------:R-:W-:Y:S02]  /*8ed0*/  IMAD.MOV R197, RZ, RZ, -R196 ;  /* 0x000000ffffc57224 */ /* 0x000fe400078e0ac4 */
[----:B------:R-:W-:Y:S02]  /*8ee0*/  IMAD R196, R168, R22, R199 ;  /* 0x00000016a8c47224 */ /* 0x000fe400078e02c7 */
[----:B------:R-:W-:Y:S02]  /*8ef0*/  VIADD R206, R2, 0x13f ;  /* 0x0000013f02ce7836 */ /* 0x000fe40000000000 */
[--C-:B------:R-:W-:Y:S01]  /*8f00*/  @!P2 IMAD.IADD R194, R194, 0x1, -R168.reuse ;  /* 0x00000001c2c2a824 */ /* 0x100fe200078e0aa8 */
[C---:B------:R-:W-:Y:S01]  /*8f10*/  ISETP.GT.U32.AND P2, PT, R168.reuse, R192, PT ;  /* 0x000000c0a800720c */ /* 0x040fe20003f44070 */
[----:B------:R-:W-:Y:S01]  /*8f20*/  @!P0 IMAD.MOV R191, RZ, RZ, -R191 ;  /* 0x000000ffffbf8224 */ /* 0x000fe200078e0abf */
[C---:B------:R-:W-:Y:S01]  /*8f30*/  ISETP.GT.U32.AND P0, PT, R168.reuse, R196, PT ;  /* 0x000000c4a800720c */ /* 0x040fe20003f04070 */
[----:B------:R-:W-:Y:S01]  /*8f40*/  @!P1 IMAD.MOV R189, RZ, RZ, -R189 ;  /* 0x000000ffffbd9224 */ /* 0x000fe200078e0abd */
[----:B------:R-:W-:Y:S01]  /*8f50*/  IABS R203, R206 ;  /* 0x000000ce00cb7213 */ /* 0x000fe20000000000 */
[----:B------:R-:W-:Y:S01]  /*8f60*/  @!P6 IMAD.IADD R195, R195, 0x1, -R168 ;  /* 0x00000001c3c3e824 */ /* 0x000fe200078e0aa8 */
[----:B------:R-:W-:Y:S01]  /*8f70*/  ISETP.GT.U32.AND P6, PT, R168, R194, PT ;  /* 0x000000c2a800720c */ /* 0x000fe20003fc4070 */
[----:B------:R-:W-:Y:S01]  /*8f80*/  VIADD R208, R2, 0x13d ;  /* 0x0000013d02d07836 */ /* 0x000fe20000000000 */
[----:B------:R-:W-:Y:S01]  /*8f90*/  ISETP.GT.U32.AND P1, PT, R168, R193, PT ;  /* 0x000000c1a800720c */ /* 0x000fe20003f24070 */
[----:B------:R-:W-:-:S04]  /*8fa0*/  IMAD.HI.U32 R3, R0, R203, RZ ;  /* 0x000000cb00037227 */ /* 0x000fc800078e00ff */
[----:B------:R-:W-:Y:S02]  /*8fb0*/  IMAD.MOV R3, RZ, RZ, -R3 ;  /* 0x000000ffff037224 */ /* 0x000fe400078e0a03 */
[----:B------:R-:W-:Y:S01]  /*8fc0*/  IMAD R197, R168, R197, R201 ;  /* 0x000000c5a8c57224 */ /* 0x000fe200078e02c9 */
[----:B------:R-:W-:Y:S01]  /*8fd0*/  IABS R201, R208 ;  /* 0x000000d000c97213 */ /* 0x000fe20000000000 */
[----:B------:R-:W-:Y:S02]  /*8fe0*/  VIADD R207, R2, 0x13e ;  /* 0x0000013e02cf7836 */ /* 0x000fe40000000000 */
[----:B------:R-:W-:Y:S01]  /*8ff0*/  @!P5 IMAD.MOV R190, RZ, RZ, -R190 ;  /* 0x000000ffffbed224 */ /* 0x000fe200078e0abe */
[----:B------:R-:W-:Y:S01]  /*9000*/  ISETP.GT.U32.AND P5, PT, R168, R195, PT ;  /* 0x000000c3a800720c */ /* 0x000fe20003fa4070 */
[--C-:B------:R-:W-:Y:S01]  /*9010*/  @!P2 IMAD.IADD R192, R192, 0x1, -R168.reuse ;  /* 0x00000001c0c0a824 */ /* 0x100fe200078e0aa8 */
        /* <DEDUP_REMOVED lines=8> */
[--C-:B------:R-:W-:Y:S01]  /*90a0*/  @!P6 IMAD.IADD R194, R194, 0x1, -R168.reuse ;  /* 0x00000001c2c2e824 */ /* 0x100fe200078e0aa8 */
[----:B------:R-:W-:Y:S01]  /*90b0*/  ISETP.GT.U32.AND P6, PT, R168, R198, PT ;  /* 0x000000c6a800720c */ /* 0x000fe20003fc4070 */
[----:B------:R-:W-:Y:S01]  /*90c0*/  @!P1 IMAD.IADD R193, R193, 0x1, -R168 ;  /* 0x00000001c1c19824 */ /* 0x000fe200078e0aa8 */
[----:B------:R-:W-:Y:S01]  /*90d0*/  ISETP.GE.AND P1, PT, R200, RZ, PT ;  /* 0x000000ffc800720c */ /* 0x000fe20003f26270 */
[----:B------:R-:W-:-:S04]  /*90e0*/  IMAD.HI.U32 R3, R0, R199, RZ ;  /* 0x000000c700037227 */ /* 0x000fc800078e00ff */
[----:B------:R-:W-:Y:S02]  /*90f0*/  IMAD.MOV R22, RZ, RZ, -R22 ;  /* 0x000000ffff167224 */ /* 0x000fe400078e0a16 */
[--C-:B------:R-:W-:Y:S01]  /*9100*/  @!P5 IMAD.IADD R195, R195, 0x1, -R168.reuse ;  /* 0x00000001c3c3d824 */ /* 0x100fe200078e0aa8 */
[----:B------:R-:W-:Y:S01]  /*9110*/  ISETP.GE.AND P5, PT, R202, RZ, PT ;  /* 0x000000ffca00720c */ /* 0x000fe20003fa6270 */
[----:B------:R-:W-:Y:S02]  /*9120*/  IMAD.MOV R3, RZ, RZ, -R3 ;  /* 0x000000ffff037224 */ /* 0x000fe400078e0a03 */
[C---:B------:R-:W-:Y:S02]  /*9130*/  IMAD R200, R168.reuse, R22, R201 ;  /* 0x00000016a8c87224 */ /* 0x040fe400078e02c9 */
[----:B------:R-:W-:Y:S02]  /*9140*/  IMAD R199, R168, R3, R199 ;  /* 0x00000003a8c77224 */ /* 0x000fe400078e02c7 */
[----:B------:R-:W-:Y:S01]  /*9150*/  @!P4 IMAD.IADD R196, R196, 0x1, -R168 ;  /* 0x00000001c4c4c824 */ /* 0x000fe200078e0aa8 */
[----:B------:R-:W-:Y:S01]  /*9160*/  ISETP.GT.U32.AND P4, PT, R168, R200, PT ;  /* 0x000000c8a800720c */ /* 0x000fe20003f84070 */
[----:B------:R-:W-:-:S02]  /*9170*/  VIADD R22, R2, 0x13c ;  /* 0x0000013c02167836 */ /* 0x000fc40000000000 */
[--C-:B------:R-:W-:Y:S02]  /*9180*/  @!P6 IMAD.IADD R198, R198, 0x1, -R168.reuse ;  /* 0x00000001c6c6e824 */ /* 0x100fe400078e0aa8 */
[----:B------:R-:W-:Y:S01]  /*9190*/  @!P2 IMAD.IADD R197, R197, 0x1, -R168 ;  /* 0x00000001c5c5a824 */ /* 0x000fe200078e0aa8 */
[----:B------:R-:W-:Y:S01]  /*91a0*/  IABS R201, R22 ;  /* 0x0000001600c97213 */ /* 0x000fe20000000000 */
[----:B------:R-:W-:Y:S01]  /*91b0*/  @!P1 IMAD.MOV R194, RZ, RZ, -R194 ;  /* 0x000000ffffc29224 */ /* 0x000fe200078e0ac2 */
[C---:B------:R-:W-:Y:S01]  /*91c0*/  ISETP.GT.U32.AND P1, PT, R168.reuse, R199, PT ;  /* 0x000000c7a800720c */ /* 0x040fe20003f24070 */
[----:B------:R-:W-:Y:S01]  /*91d0*/  @!P3 IMAD.MOV R193, RZ, RZ, -R193 ;  /* 0x000000ffffc1b224 */ /* 0x000fe200078e0ac1 */
[----:B------:R-:W-:Y:S01]  /*91e0*/  ISETP.GT.U32.AND P6, PT, R168, R198, PT ;  /* 0x000000c6a800720c */ /* 0x000fe20003fc4070 */
[----:B------:R-:W-:Y:S01]  /*91f0*/  VIADD R202, R2, 0x13b ;  /* 0x0000013b02ca7836 */ /* 0x000fe20000000000 */
[----:B------:R-:W-:Y:S01]  /*9200*/  ISETP.GT.U32.AND P3, PT, R168, R197, PT ;  /* 0x000000c5a800720c */ /* 0x000fe20003f64070 */
[----:B------:R-:W-:Y:S01]  /*9210*/  @!P5 IMAD.MOV R195, RZ, RZ, -R195 ;  /* 0x000000ffffc3d224 */ /* 0x000fe200078e0ac3 */
[----:B------:R-:W-:Y:S01]  /*9220*/  ISETP.GE.AND P5, PT, R206, RZ, PT ;  /* 0x000000ffce00720c */ /* 0x000fe20003fa6270 */
[----:B------:R-:W-:Y:S01]  /*9230*/  IMAD.HI.U32 R3, R0, R201, RZ ;  /* 0x000000c900037227 */ /* 0x000fe200078e00ff */
[----:B------:R-:W-:-:S02]  /*9240*/  ISETP.GE.AND P2, PT, R205, RZ, PT ;  /* 0x000000ffcd00720c */ /* 0x000fc40003f46270 */
[----:B------:R-:W-:Y:S01]  /*9250*/  IABS R203, R202 ;  /* 0x000000ca00cb7213 */ /* 0x000fe20000000000 */
[--C-:B------:R-:W-:Y:S02]  /*9260*/  @!P4 IMAD.IADD R200, R200, 0x1, -R168.reuse ;  /* 0x00000001c8c8c824 */ /* 0x100fe400078e0aa8 */
[----:B------:R-:W-:Y:S02]  /*9270*/  IMAD.MOV R3, RZ, RZ, -R3 ;  /* 0x000000ffff037224 */ /* 0x000fe400078e0a03 */
[--C-:B------:R-:W-:Y:S01]  /*9280*/  @!P1 IMAD.IADD R199, R199, 0x1, -R168.reuse ;  /* 0x00000001c7c79824 */ /* 0x100fe200078e0aa8 */
[----:B------:R-:W-:Y:S01]  /*9290*/  ISETP.GE.AND P1, PT, R22, RZ, PT ;  /* 0x000000ff1600720c */ /* 0x000fe20003f26270 */
[----:B------:R-:W-:Y:S01]  /*92a0*/  @!P6 IMAD.IADD R198, R198, 0x1, -R168 ;  /* 0x00000001c6c6e824 */ /* 0x000fe200078e0aa8 */
[----:B------:R-:W-:Y:S01]  /*92b0*/  ISETP.GT.U32.AND P4, PT, R168, R200, PT ;  /* 0x000000c8a800720c */ /* 0x000fe20003f84070 */
[----:B------:R-:W-:Y:S01]  /*92c0*/  IMAD.HI.U32 R22, R0, R203, RZ ;  /* 0x000000cb00167227 */ /* 0x000fe200078e00ff */
[----:B------:R-:W-:-:S03]  /*92d0*/  ISETP.GE.AND P6, PT, R208, RZ, PT ;  /* 0x000000ffd000720c */ /* 0x000fc60003fc6270 */
[C---:B------:R-:W-:Y:S02]  /*92e0*/  IMAD R201, R168.reuse, R3, R201 ;  /* 0x00000003a8c97224 */ /* 0x040fe400078e02c9 */
[----:B------:R-:W-:Y:S01]  /*92f0*/  @!P3 IMAD.IADD R197, R197, 0x1, -R168 ;  /* 0x00000001c5c5b824 */ /* 0x000fe200078e0aa8 */
[----:B------:R-:W-:Y:S01]  /*9300*/  ISETP.GE.AND P3, PT, R207, RZ, PT ;  /* 0x000000ffcf00720c */ /* 0x000fe20003f66270 */
[----:B------:R-:W-:Y:S01]  /*9310*/  @!P0 IMAD.MOV R196, RZ, RZ, -R196 ;  /* 0x000000ffffc48224 */ /* 0x000fe200078e0ac4 */
[C---:B------:R-:W-:Y:S01]  /*9320*/  ISETP.GT.U32.AND P0, PT, R168.reuse, R199, PT ;  /* 0x000000c7a800720c */ /* 0x040fe20003f04070 */
[----:B------:R-:W-:Y:S02]  /*9330*/  IMAD.MOV R22, RZ, RZ, -R22 ;  /* 0x000000ffff167224 */ /* 0x000fe400078e0a16 */
[----:B------:R-:W-:Y:S01]  /*9340*/  @!P5 IMAD.MOV R198, RZ, RZ, -R198 ;  /* 0x000000ffffc6d224 */ /* 0x000fe200078e0ac6 */
[----:B------:R-:W-:Y:S01]  /*9350*/  ISETP.GT.U32.AND P5, PT, R168, R201, PT ;  /* 0x000000c9a800720c */ /* 0x000fe20003fa4070 */
[----:B------:R-:W-:Y:S01]  /*9360*/  @!P2 IMAD.MOV R197, RZ, RZ, -R197 ;  /* 0x000000ffffc5a224 */ /* 0x000fe200078e0ac5 */
[----:B------:R-:W-:Y:S01]  /*9370*/  ISETP.GE.AND P2, PT, R202, RZ, PT ;  /* 0x000000ffca00720c */ /* 0x000fe20003f46270 */
[----:B------:R-:W-:-:S02]  /*9380*/  IMAD R202, R168, R22, R203 ;  /* 0x00000016a8ca7224 */ /* 0x000fc400078e02cb */
[--C-:B------:R-:W-:Y:S02]  /*9390*/  @!P4 IMAD.IADD R200, R200, 0x1, -R168.reuse ;  /* 0x00000001c8c8c824 */ /* 0x100fe400078e0aa8 */
[----:B------:R-:W-:Y:S01]  /*93a0*/  VIADD R3, R2, 0x13a ;  /* 0x0000013a02037836 */ /* 0x000fe20000000000 */
[----:B------:R-:W-:Y:S01]  /*93b0*/  ISETP.GT.U32.AND P4, PT, R168, R202, PT ;  /* 0x000000caa800720c */ /* 0x000fe20003f84070 */
[C---:B------:R-:W-:Y:S02]  /*93c0*/  VIADD R22, R2.reuse, 0x139 ;  /* 0x0000013902167836 */ /* 0x040fe40000000000 */
[----:B------:R-:W-:Y:S01]  /*93d0*/  VIADD R206, R2, 0x138 ;  /* 0x0000013802ce7836 */ /* 0x000fe20000000000 */
[----:B------:R-:W-:Y:S01]  /*93e0*/  IABS R203, R3 ;  /* 0x0000000300cb7213 */ /* 0x000fe20000000000 */
[--C-:B------:R-:W-:Y:S01]  /*93f0*/  @!P0 IMAD.IADD R199, R199, 0x1, -R168.reuse ;  /* 0x00000001c7c78824 */ /* 0x100fe200078e0aa8 */
[----:B------:R-:W-:Y:S01]  /*9400*/  ISETP.GE.AND P0, PT, R3, RZ, PT ;  /* 0x000000ff0300720c */ /* 0x000fe20003f06270 */
[----:B------:R-:W-:Y:S01]  /*9410*/  @!P5 IMAD.IADD R201, R201, 0x1, -R168 ;  /* 0x00000001c9c9d824 */ /* 0x000fe200078e0aa8 */
[----:B------:R-:W-:Y:S01]  /*9420*/  IABS R205, R22 ;  /* 0x0000001600cd7213 */ /* 0x000fe20000000000 */
[----:B------:R-:W-:Y:S01]  /*9430*/  @!P3 IMAD.MOV R199, RZ, RZ, -R199 ;  /* 0x000000ffffc7b224 */ /* 0x000fe200078e0ac7 */
[----:B------:R-:W-:Y:S01]  /*9440*/  IABS R207, R206 ;  /* 0x000000ce00cf7213 */ /* 0x000fe20000000000 */
[----:B------:R-:W-:Y:S01]  /*9450*/  IMAD.HI.U32 R3, R0, R203, RZ ;  /* 0x000000cb00037227 */ /* 0x000fe200078e00ff */
[----:B------:R-:W-:-:S02]  /*9460*/  ISETP.GT.U32.AND P3, PT, R168, R201, PT ;  /* 0x000000c9a800720c */ /* 0x000fc40003f64070 */
[----:B------:R-:W-:Y:S01]  /*9470*/  ISETP.GE.AND P5, PT, R22, RZ, PT ;  /* 0x000000ff1600720c */ /* 0x000fe20003fa6270 */
[----:B------:R-:W-:Y:S02]  /*9480*/  @!P4 IMAD.IADD R202, R202, 0x1, -R168 ;  /* 0x00000001cacac824 */ /* 0x000fe400078e0aa8 */
[----:B------:R-:W-:-:S03]  /*9490*/  IMAD.HI.U32 R22, R0, R205, RZ ;  /* 0x000000cd00167227 */ /* 0x000fc600078e00ff */
[----:B------:R-:W-:Y:S01]  /*94a0*/  ISETP.GT.U32.AND P4, PT, R168, R202, PT ;  /* 0x000000caa800720c */ /* 0x000fe20003f84070 */
[----:B------:R-:W-:Y:S02]  /*94b0*/  IMAD.MOV R3, RZ, RZ, -R3 ;  /* 0x000000ffff037224 */ /* 0x000fe400078e0a03 */
[----:B------:R-:W-:-:S04]  /*94c0*/  IMAD.HI.U32 R204, R0, R207, RZ ;  /* 0x000000cf00cc7227 */ /* 0x000fc800078e00ff */
[----:B------:R-:W-:Y:S02]  /*94d0*/  IMAD.MOV R22, RZ, RZ, -R22 ;  /* 0x000000ffff167224 */ /* 0x000fe400078e0a16 */
[C---:B------:R-:W-:Y:S02]  /*94e0*/  IMAD R203, R168.reuse, R3, R203 ;  /* 0x00000003a8cb7224 */ /* 0x040fe400078e02cb */
[----:B------:R-:W-:Y:S02]  /*94f0*/  IMAD.MOV R3, RZ, RZ, -R204 ;  /* 0x000000ffff037224 */ /* 0x000fe400078e0acc */
[C---:B------:R-:W-:Y:S02]  /*9500*/  IMAD R204, R168.reuse, R22, R205 ;  /* 0x00000016a8cc7224 */ /* 0x040fe400078e02cd */
[----:B------:R-:W-:Y:S01]  /*9510*/  @!P3 IMAD.IADD R201, R201, 0x1, -R168 ;  /* 0x00000001c9c9b824 */ /* 0x000fe200078e0aa8 */
[C---:B------:R-:W-:Y:S01]  /*9520*/  ISETP.GT.U32.AND P3, PT, R168.reuse, R203, PT ;  /* 0x000000cba800720c */ /* 0x040fe20003f64070 */
[----:B------:R-:W-:-:S02]  /*9530*/  IMAD R205, R168, R3, R207 ;  /* 0x00000003a8cd7224 */ /* 0x000fc400078e02cf */
[----:B------:R-:W-:Y:S02]  /*9540*/  VIADD R22, R2, 0x137 ;  /* 0x0000013702167836 */ /* 0x000fe40000000000 */
[----:B------:R-:W-:Y:S01]  /*9550*/  @!P1 IMAD.MOV R201, RZ, RZ, -R201 ;  /* 0x000000ffffc99224 */ /* 0x000fe200078e0ac9 */
[----:B------:R-:W-:Y:S01]  /*9560*/  ISETP.GT.U32.AND P1, PT, R168, R205, PT ;  /* 0x000000cda800720c */ /* 0x000fe20003f24070 */
[----:B------:R-:W-:Y:S01]  /*9570*/  @!P4 IMAD.IADD R202, R202, 0x1, -R168 ;  /* 0x00000001cacac824 */ /* 0x000fe200078e0aa8 */
[----:B------:R-:W-:Y:S01]  /*9580*/  IABS R207, R22 ;  /* 0x0000001600cf7213 */ /* 0x000fe20000000000 */
[----:B------:R-:W-:Y:S01]  /*9590*/  VIADD R210, R2, 0x136 ;  /* 0x0000013602d27836 */ /* 0x000fe20000000000 */
[----:B------:R-:W-:Y:S01]  /*95a0*/  ISETP.GT.U32.AND P4, PT, R168, R204, PT ;  /* 0x000000cca800720c */ /* 0x000fe20003f84070 */
[----:B------:R-:W-:Y:S02]  /*95b0*/  VIADD R212, R2, 0x135 ;  /* 0x0000013502d47836 */ /* 0x000fe40000000000 */
[----:B------:R-:W-:Y:S01]  /*95c0*/  IMAD.HI.U32 R3, R0, R207, RZ ;  /* 0x000000cf00037227 */ /* 0x000fe200078e00ff */
[----:B------:R-:W-:-:S02]  /*95d0*/  IABS R209, R210 ;  /* 0x000000d200d17213 */ /* 0x000fc40000000000 */
[----:B------:R-:W-:Y:S01]  /*95e0*/  IABS R211, R212 ;  /* 0x000000d400d37213 */ /* 0x000fe20000000000 */
[----:B------:R-:W-:Y:S02]  /*95f0*/  VIADD R214, R2, 0x134 ;  /* 0x0000013402d67836 */ /* 0x000fe40000000000 */
[----:B------:R-:W-:Y:S02]  /*9600*/  IMAD.MOV R3, RZ, RZ, -R3 ;  /* 0x000000ffff037224 */ /* 0x000fe400078e0a03 */
[--C-:B------:R-:W-:Y:S01]  /*9610*/  @!P3 IMAD.IADD R203, R203, 0x1, -R168.reuse ;  /* 0x00000001cbcbb824 */ /* 0x100fe200078e0aa8 */
[----:B------:R-:W-:Y:S01]  /*9620*/  IABS R213, R214 ;  /* 0x000000d600d57213 */ /* 0x000fe20000000000 */
[----:B------:R-:W-:Y:S02]  /*9630*/  @!P1 IMAD.IADD R205, R205, 0x1, -R168 ;  /* 0x00000001cdcd9824 */ /* 0x000fe400078e0aa8 */
[----:B------:R-:W-:Y:S01]  /*9640*/  @!P6 IMAD.MOV R200, RZ, RZ, -R200 ;  /* 0x000000ffffc8e224 */ /* 0x000fe200078e0ac8 */
[----:B------:R-:W-:Y:S01]  /*9650*/  ISETP.GE.AND P6, PT, R206, RZ, PT ;  /* 0x000000ffce00720c */ /* 0x000fe20003fc6270 */
[C---:B------:R-:W-:Y:S01]  /*9660*/  IMAD R206, R168.reuse, R3, R207 ;  /* 0x00000003a8ce7224 */ /* 0x040fe200078e02cf */
[----:B------:R-:W-:Y:S01]  /*9670*/  ISETP.GT.U32.AND P3, PT, R168, R203, PT ;  /* 0x000000cba800720c */ /* 0x000fe20003f64070 */
[----:B------:R-:W-:Y:S01]  /*9680*/  @!P4 IMAD.IADD R204, R204, 0x1, -R168 ;  /* 0x00000001ccccc824 */ /* 0x000fe200078e0aa8 */
[----:B------:R-:W-:Y:S01]  /*9690*/  ISETP.GT.U32.AND P1, PT, R168, R205, PT ;  /* 0x000000cda800720c */ /* 0x000fe20003f24070 */
[----:B------:R-:W-:Y:S01]  /*96a0*/  @!P2 IMAD.MOV R202, RZ, RZ, -R202 ;  /* 0x000000ffffcaa224 */ /* 0x000fe200078e0aca */
[----:B------:R-:W-:Y:S01]  /*96b0*/  ISETP.GE.AND P2, PT, R22, RZ, PT ;  /* 0x000000ff1600720c */ /* 0x000fe20003f46270 */
[----:B------:R-:W-:Y:S01]  /*96c0*/  IMAD.HI.U32 R3, R0, R209, RZ ;  /* 0x000000d100037227 */ /* 0x000fe200078e00ff */
[----:B------:R-:W-:-:S03]  /*96d0*/  ISETP.GT.U32.AND P4, PT, R168, R204, PT ;  /* 0x000000cca800720c */ /* 0x000fc60003f84070 */
[----:B------:R-:W-:-:S04]  /*96e0*/  IMAD.HI.U32 R22, R0, R211, RZ ;  /* 0x000000d300167227 */ /* 0x000fc800078e00ff */
        /* <DEDUP_REMOVED lines=9> */
[--C-:B------:R-:W-:Y:S01]  /*9780*/  @!P1 IMAD.IADD R205, R205, 0x1, -R168.reuse ;  /* 0x00000001cdcd9824 */ /* 0x100fe200078e0aa8 */
[----:B------:R-:W-:Y:S01]  /*9790*/  ISETP.GT.U32.AND P1, PT, R168, R208, PT ;  /* 0x000000d0a800720c */ /* 0x000fe20003f24070 */
[----:B------:R-:W-:Y:S02]  /*97a0*/  VIADD R22, R2, 0x133 ;  /* 0x0000013302167836 */ /* 0x000fe40000000000 */
[----:B------:R-:W-:Y:S01]  /*97b0*/  @!P4 IMAD.IADD R204, R204, 0x1, -R168 ;  /* 0x00000001ccccc824 */ /* 0x000fe200078e0aa8 */
[----:B------:R-:W-:Y:S01]  /*97c0*/  ISETP.GE.AND P4, PT, R210, RZ, PT ;  /* 0x000000ffd200720c */ /* 0x000fe20003f86270 */
[----:B------:R-:W-:Y:S01]  /*97d0*/  @!P6 IMAD.MOV R205, RZ, RZ, -R205 ;  /* 0x000000ffffcde224 */ /* 0x000fe200078e0acd */
[C---:B------:R-:W-:Y:S01]  /*97e0*/  ISETP.GT.U32.AND P6, PT, R168.reuse, R209, PT ;  /* 0x000000d1a800720c */ /* 0x040fe20003fc4070 */
[----:B------:R-:W-:Y:S01]  /*97f0*/  @!P0 IMAD.MOV R203, RZ, RZ, -R203 ;  /* 0x000000ffffcb8224 */ /* 0x000fe200078e0acb */
[----:B------:R-:W-:Y:S01]  /*9800*/  IABS R211, R22 ;  /* 0x0000001600d37213 */ /* 0x000fe20000000000 */
[----:B------:R-:W-:Y:S01]  /*9810*/  @!P5 IMAD.MOV R204, RZ, RZ, -R204 ;  /* 0x000000ffffccd224 */ /* 0x000fe200078e0acc */
[----:B------:R-:W-:Y:S01]  /*9820*/  ISETP.GT.U32.AND P0, PT, R168, R207, PT ;  /* 0x000000cfa800720c */ /* 0x000fe20003f04070 */
[----:B------:R-:W-:Y:S01]  /*9830*/  @!P3 IMAD.IADD R206, R206, 0x1, -R168 ;  /* 0x00000001ceceb824 */ /* 0x000fe200078e0aa8 */
[----:B------:R-:W-:Y:S01]  /*9840*/  ISETP.GE.AND P5, PT, R212, RZ, PT ;  /* 0x000000ffd400720c */ /* 0x000fe20003fa6270 */
[----:B------:R-:W-:-:S02]  /*9850*/  VIADD R212, R2, 0x132 ;  /* 0x0000013202d47836 */ /* 0x000fc40000000000 */
[----:B------:R-:W-:Y:S01]  /*9860*/  IMAD.HI.U32 R3, R0, R211, RZ ;  /* 0x000000d300037227 */ /* 0x000fe200078e00ff */
[----:B------:R-:W-:Y:S02]  /*9870*/  ISETP.GT.U32.AND P3, PT, R168, R206, PT ;  /* 0x000000cea800720c */ /* 0x000fe40003f64070 */
[----:B------:R-:W-:Y:S01]  /*9880*/  IABS R213, R212 ;  /* 0x000000d400d57213 */ /* 0x000fe20000000000 */
[--C-:B------:R-:W-:Y:S02]  /*9890*/  @!P1 IMAD.IADD R208, R208, 0x1, -R168.reuse ;  /* 0x00000001d0d09824 */ /* 0x100fe400078e0aa8 */
[----:B------:R-:W-:Y:S02]  /*98a0*/  IMAD.MOV R3, RZ, RZ, -R3 ;  /* 0x000000ffff037224 */ /* 0x000fe400078e0a03 */
[----:B------:R-:W-:Y:S01]  /*98b0*/  @!P6 IMAD.IADD R209, R209, 0x1, -R168 ;  /* 0x00000001d1d1e824 */ /* 0x000fe200078e0aa8 */
[C---:B------:R-:W-:Y:S01]  /*98c0*/  ISETP.GT.U32.AND P6, PT, R168.reuse, R208, PT ;  /* 0x000000d0a800720c */ /* 0x040fe20003fc4070 */
[----:B------:R-:W-:-:S02]  /*98d0*/  IMAD R210, R168, R3, R211 ;  /* 0x00000003a8d27224 */ /* 0x000fc400078e02d3 */
[----:B------:R-:W-:-:S04]  /*98e0*/  IMAD.HI.U32 R3, R0, R213, RZ ;  /* 0x000000d500037227 */ /* 0x000fc800078e00ff */
[--C-:B------:R-:W-:Y:S01]  /*98f0*/  @!P0 IMAD.IADD R207, R207, 0x1, -R168.reuse ;  /* 0x00000001cfcf8824 */ /* 0x100fe200078e0aa8 */
[----:B------:R-:W-:Y:S01]  /*9900*/  ISETP.GE.AND P0, PT, R22, RZ, PT ;  /* 0x000000ff1600720c */ /* 0x000fe20003f06270 */
[----:B------:R-:W-:Y:S02]  /*9910*/  IMAD.MOV R3, RZ, RZ, -R3 ;  /* 0x000000ffff037224 */ /* 0x000fe400078e0a03 */
[--C-:B------:R-:W-:Y:S01]  /*9920*/  @!P3 IMAD.IADD R206, R206, 0x1, -R168.reuse ;  /* 0x00000001ceceb824 */ /* 0x100fe200078e0aa8 */
[C---:B------:R-:W-:Y:S01]  /*9930*/  ISETP.GT.U32.AND P1, PT, R168.reuse, R207, PT ;  /* 0x000000cfa800720c */ /* 0x040fe20003f24070 */
[----:B------:R-:W-:Y:S01]  /*9940*/  IMAD R211, R168, R3, R213 ;  /* 0x00000003a8d37224 */ /* 0x000fe200078e02d5 */
[----:B------:R-:W-:Y:S01]  /*9950*/  ISETP.GE.AND P3, PT, R214, RZ, PT ;  /* 0x000000ffd600720c */ /* 0x000fe20003f66270 */
[----:B------:R-:W-:Y:S02]  /*9960*/  @!P6 IMAD.IADD R208, R208, 0x1, -R168 ;  /* 0x00000001d0d0e824 */ /* 0x000fe400078e0aa8 */
[----:B------:R-:W-:Y:S01]  /*9970*/  VIADD R214, R2, 0x131 ;  /* 0x0000013102d67836 */ /* 0x000fe20000000000 */
[C---:B------:R-:W-:Y:S01]  /*9980*/  ISETP.GT.U32.AND P6, PT, R168.reuse, R211, PT ;  /* 0x000000d3a800720c */ /* 0x040fe20003fc4070 */
[----:B------:R-:W-:Y:S01]  /*9990*/  @!P2 IMAD.MOV R206, RZ, RZ, -R206 ;  /* 0x000000ffffcea224 */ /* 0x000fe200078e0ace */
[----:B------:R-:W-:Y:S01]  /*99a0*/  ISETP.GT.U32.AND P2, PT, R168, R209, PT ;  /* 0x000000d1a800720c */ /* 0x000fe20003f44070 */
[C---:B------:R-:W-:Y:S01]  /*99b0*/  VIADD R216, R2.reuse, 0x130 ;  /* 0x0000013002d87836 */ /* 0x040fe20000000000 */
[----:B------:R-:W-:Y:S01]  /*99c0*/  IABS R215, R214 ;  /* 0x000000d600d77213 */ /* 0x000fe20000000000 */
[----:B------:R-:W-:-:S02]  /*99d0*/  VIADD R218, R2, 0x12f ;  /* 0x0000012f02da7836 */ /* 0x000fc40000000000 */
[--C-:B------:R-:W-:Y:S01]  /*99e0*/  @!P1 IMAD.IADD R207, R207, 0x1, -R168.reuse ;  /* 0x00000001cfcf9824 */ /* 0x100fe200078e0aa8 */
[----:B------:R-:W-:Y:S01]  /*99f0*/  ISETP.GT.U32.AND P1, PT, R168, R210, PT ;  /* 0x000000d2a800720c */ /* 0x000fe20003f24070 */
[C---:B------:R-:W-:Y:S01]  /*9a00*/  IMAD.HI.U32 R3, R0.reuse, R215, RZ ;  /* 0x000000d700037227 */ /* 0x040fe200078e00ff */
[----:B------:R-:W-:Y:S02]  /*9a10*/  IABS R217, R216 ;  /* 0x000000d800d97213 */ /* 0x000fe40000000000 */
        /* <DEDUP_REMOVED lines=18> */
[C---:B------:R-:W-:Y:S01]  /*9b40*/  ISETP.GT.U32.AND P3, PT, R168.reuse, R213, PT ;  /* 0x000000d5a800720c */ /* 0x040fe20003f64070 */
[--C-:B------:R-:W-:Y:S01]  /*9b50*/  @!P6 IMAD.IADD R211, R211, 0x1, -R168.reuse ;  /* 0x00000001d3d3e824 */ /* 0x100fe200078e0aa8 */
        /* <DEDUP_REMOVED lines=33> */
[----:B------:R-:W-:-:S04]  /*9d70*/  IMAD.HI.U32 R3, R0, R221, RZ ;  /* 0x000000dd00037227 */ /* 0x000fc800078e00ff */
[----:B------:R-:W-:Y:S01]  /*9d80*/  @!P6 IMAD.IADD R216, R216, 0x1, -R168 ;  /* 0x00000001d8d8e824 */ /* 0x000fe200078e0aa8 */
[C---:B------:R-:W-:Y:S01]  /*9d90*/  ISETP.GT.U32.AND P6, PT, R168.reuse, R215, PT ;  /* 0x000000d7a800720c */ /* 0x040fe20003fc4070 */
[----:B------:R-:W-:Y:S02]  /*9da0*/  IMAD R217, R168, R217, R219 ;  /* 0x000000d9a8d97224 */ /* 0x000fe400078e02db */
[----:B------:R-:W-:Y:S02]  /*9db0*/  IMAD.MOV R218, RZ, RZ, -R3 ;  /* 0x000000ffffda7224 */ /* 0x000fe400078e0a03 */
[----:B------:R-:W-:Y:S02]  /*9dc0*/  VIADD R225, R2, 0x12a ;  /* 0x0000012a02e17836 */ /* 0x000fe40000000000 */
[----:B------:R-:W-:Y:S01]  /*9dd0*/  @!P1 IMAD.MOV R212, RZ, RZ, -R212 ;  /* 0x000000ffffd49224 */ /* 0x000fe200078e0ad4 */
[C---:B------:R-:W-:Y:S01]  /*9de0*/  ISETP.GT.U32.AND P1, PT, R168.reuse, R217, PT ;  /* 0x000000d9a800720c */ /* 0x040fe20003f24070 */
[C---:B------:R-:W-:Y:S01]  /*9df0*/  IMAD R218, R168.reuse, R218, R221 ;  /* 0x000000daa8da7224 */ /* 0x040fe200078e02dd */
[----:B------:R-:W-:Y:S01]  /*9e00*/  IABS R22, R225 ;  /* 0x000000e100167213 */ /* 0x000fe20000000000 */
[----:B------:R-:W-:Y:S01]  /*9e10*/  @!P0 IMAD.MOV R210, RZ, RZ, -R210 ;  /* 0x000000ffffd28224 */ /* 0x000fe200078e0ad2 */
[C---:B------:R-:W-:Y:S01]  /*9e20*/  ISETP.GT.U32.AND P0, PT, R168.reuse, R214, PT ;  /* 0x000000d6a800720c */ /* 0x040fe20003f04070 */
[----:B------:R-:W-:Y:S01]  /*9e30*/  @!P6 IMAD.IADD R215, R215, 0x1, -R168 ;  /* 0x00000001d7d7e824 */ /* 0x000fe200078e0aa8 */
[----:B------:R-:W-:Y:S01]  /*9e40*/  ISETP.GT.U32.AND P6, PT, R168, R218, PT ;  /* 0x000000daa800720c */ /* 0x000fe20003fc4070 */
[----:B------:R-:W-:-:S02]  /*9e50*/  IMAD.MOV.U32 R219, RZ, RZ, R22 ;  /* 0x000000ffffdb7224 */ /* 0x000fc400078e0016 */
[----:B------:R-:W-:Y:S01]  /*9e60*/  @!P2 IMAD.MOV R211, RZ, RZ, -R211 ;  /* 0x000000ffffd3a224 */ /* 0x000fe200078e0ad3 */
[----:B------:R-:W-:Y:S01]  /*9e70*/  ISETP.GT.U32.AND P2, PT, R168, R216, PT ;  /* 0x000000d8a800720c */ /* 0x000fe20003f44070 */
[----:B------:R-:W-:Y:S02]  /*9e80*/  VIADD R22, R2, 0x129 ;  /* 0x0000012902167836 */ /* 0x000fe40000000000 */
[----:B------:R-:W-:-:S03]  /*9e90*/  IMAD.HI.U32 R3, R0, R219, RZ ;  /* 0x000000db00037227 */ /* 0x000fc600078e00ff */
[----:B------:R-:W-:Y:S01]  /*9ea0*/  IABS R221, R22 ;  /* 0x0000001600dd7213 */ /* 0x000fe20000000000 */
[--C-:B------:R-:W-:Y:S01]  /*9eb0*/  @!P1 IMAD.IADD R217, R217, 0x1, -R168.reuse ;  /* 0x00000001d9d99824 */ /* 0x100fe200078e0aa8 */
[----:B------:R-:W-:Y:S01]  /*9ec0*/  ISETP.GE.AND P1, PT, R22, RZ, PT ;  /* 0x000000ff1600720c */ /* 0x000fe20003f26270 */
[----:B------:R-:W-:Y:S02]  /*9ed0*/  IMAD.MOV R3, RZ, RZ, -R3 ;  /* 0x000000ffff037224 */ /* 0x000fe400078e0a03 */
[----:B------:R-:W-:Y:S01]  /*9ee0*/  @!P6 IMAD.IADD R218, R218, 0x1, -R168 ;  /* 0x00000001dadae824 */ /* 0x000fe200078e0aa8 */
[C---:B------:R-:W-:Y:S01]  /*9ef0*/  ISETP.GT.U32.AND P6, PT, R168.reuse, R217, PT ;  /* 0x000000d9a800720c */ /* 0x040fe20003fc4070 */
[----:B------:R-:W-:Y:S02]  /*9f00*/  IMAD R219, R168, R3, R219 ;  /* 0x00000003a8db7224 */ /* 0x000fe400078e02db */
[----:B------:R-:W-:-:S04]  /*9f10*/  IMAD.HI.U32 R3, R0, R221, RZ ;  /* 0x000000dd00037227 */ /* 0x000fc800078e00ff */
        /* <DEDUP_REMOVED lines=8> */
[----:B------:R-:W-:-:S02]  /*9fa0*/  @!P6 IMAD.IADD R217, R217, 0x1, -R168 ;  /* 0x00000001d9d9e824 */ /* 0x000fc400078e0aa8 */
[----:B------:R-:W-:Y:S01]  /*9fb0*/  VIADD R222, R2, 0x128 ;  /* 0x0000012802de7836 */ /* 0x000fe20000000000 */
[----:B------:R-:W-:Y:S01]  /*9fc0*/  ISETP.GT.U32.AND P6, PT, R168, R220, PT ;  /* 0x000000dca800720c */ /* 0x000fe20003fc4070 */
[----:B------:R-:W-:Y:S01]  /*9fd0*/  @!P4 IMAD.MOV R213, RZ, RZ, -R213 ;  /* 0x000000ffffd5c224 */ /* 0x000fe200078e0ad5 */
[----:B------:R-:W-:Y:S01]  /*9fe0*/  ISETP.GE.AND P4, PT, R223, RZ, PT ;  /* 0x000000ffdf00720c */ /* 0x000fe20003f86270 */
[----:B------:R-:W-:Y:S01]  /*9ff0*/  VIADD R226, R2, 0x127 ;  /* 0x0000012702e27836 */ /* 0x000fe20000000000 */
[----:B------:R-:W-:Y:S01]  /*a000*/  IABS R223, R222 ;  /* 0x000000de00df7213 */ /* 0x000fe20000000000 */
[----:B------:R-:W-:Y:S01]  /*a010*/  @!P0 IMAD.MOV R215, RZ, RZ, -R215 ;  /* 0x000000ffffd78224 */ /* 0x000fe200078e0ad7 */
[----:B------:R-:W-:Y:S01]  /*a020*/  ISETP.GT.U32.AND P0, PT, R168, R218, PT ;  /* 0x000000daa800720c */ /* 0x000fe20003f04070 */
[----:B------:R-:W-:Y:S01]  /*a030*/  @!P5 IMAD.MOV R214, RZ, RZ, -R214 ;  /* 0x000000ffffd6d224 */ /* 0x000fe200078e0ad6 */
[----:B------:R-:W-:Y:S01]  /*a040*/  ISETP.GE.AND P5, PT, R224, RZ, PT ;  /* 0x000000ffe000720c */ /* 0x000fe20003fa6270 */
[----:B------:R-:W-:Y:S01]  /*a050*/  @!P3 IMAD.IADD R219, R219, 0x1, -R168 ;  /* 0x00000001dbdbb824 */ /* 0x000fe200078e0aa8 */
[----:B------:R-:W-:Y:S01]  /*a060*/  IABS R225, R226 ;  /* 0x000000e200e17213 */ /* 0x000fe20000000000 */
[----:B------:R-:W-:Y:S01]  /*a070*/  IMAD.HI.U32 R3, R0, R223, RZ ;  /* 0x000000df00037227 */ /* 0x000fe200078e00ff */
[----:B------:R-:W-:-:S03]  /*a080*/  ISETP.GE.AND P3, PT, R226, RZ, PT ;  /* 0x000000ffe200720c */ /* 0x000fc60003f66270 */
[----:B------:R-:W-:Y:S01]  /*a090*/  @!P6 IMAD.IADD R220, R220, 0x1, -R168 ;  /* 0x00000001dcdce824 */ /* 0x000fe200078e0aa8 */
        /* <DEDUP_REMOVED lines=10> */
[----:B------:R-:W-:Y:S01]  /*a140*/  @!P5 IMAD.MOV R218, RZ, RZ, -R218 ;  /* 0x000000ffffdad224 */ /* 0x000fe200078e0ada */
[C---:B------:R-:W-:Y:S01]  /*a150*/  ISETP.GT.U32.AND P5, PT, R168.reuse, R221, PT ;  /* 0x000000dda800720c */ /* 0x040fe20003fa4070 */
[----:B------:R-:W-:Y:S01]  /*a160*/  @!P4 IMAD.MOV R217, RZ, RZ, -R217 ;  /* 0x000000ffffd9c224 */ /* 0x000fe200078e0ad9 */
[C---:B------:R-:W-:Y:S01]  /*a170*/  ISETP.GT.U32.AND P4, PT, R168.reuse, R220, PT ;  /* 0x000000dca800720c */ /* 0x040fe20003f84070 */
[----:B------:R-:W-:Y:S01]  /*a180*/  @!P6 IMAD.IADD R219, R219, 0x1, -R168 ;  /* 0x00000001dbdbe824 */ /* 0x000fe200078e0aa8 */
[----:B------:R-:W-:Y:S01]  /*a190*/  ISETP.GT.U32.AND P6, PT, R168, R222, PT ;  /* 0x000000dea800720c */ /* 0x000fe20003fc4070 */
[----:B------:R-:W-:-:S04]  /*a1a0*/  IMAD.HI.U32 R3, R0, R227, RZ ;  /* 0x000000e300037227 */ /* 0x000fc800078e00ff */
        /* <DEDUP_REMOVED lines=14> */
[----:B------:R-:W-:Y:S02]  /*a290*/  VIADD R230, R2, 0x122 ;  /* 0x0000012202e67836 */ /* 0x000fe40000000000 */
[----:B------:R-:W-:Y:S02]  /*a2a0*/  IMAD R224, R168, R3, R225 ;  /* 0x00000003a8e07224 */ /* 0x000fe400078e02e1 */
[----:B------:R-:W-:Y:S01]  /*a2b0*/  IMAD.HI.U32 R22, R0, R227, RZ ;  /* 0x000000e300167227 */ /* 0x000fe200078e00ff */
[----:B------:R-:W-:-:S03]  /*a2c0*/  IABS R231, R230 ;  /* 0x000000e600e77213 */ /* 0x000fc60000000000 */
[--C-:B------:R-:W-:Y:S01]  /*a2d0*/  @!P4 IMAD.IADD R223, R223, 0x1, -R168.reuse ;  /* 0x00000001dfdfc824 */ /* 0x100fe200078e0aa8 */
[C---:B------:R-:W-:Y:S01]  /*a2e0*/  ISETP.GT.U32.AND P4, PT, R168.reuse, R222, PT ;  /* 0x000000dea800720c */ /* 0x040fe20003f84070 */
[----:B------:R-:W-:Y:S01]  /*a2f0*/  @!P6 IMAD.IADD R221, R221, 0x1, -R168 ;  /* 0x00000001dddde824 */ /* 0x000fe200078e0aa8 */
[----:B------:R-:W-:Y:S01]  /*a300*/  ISETP.GT.U32.AND P6, PT, R168, R224, PT ;  /* 0x000000e0a800720c */ /* 0x000fe20003fc4070 */
[----:B------:R-:W-:Y:S02]  /*a310*/  IMAD.MOV R22, RZ, RZ, -R22 ;  /* 0x000000ffff167224 */ /* 0x000fe400078e0a16 */
[----:B------:R-:W-:Y:S02]  /*a320*/  VIADD R228, R2, 0x123 ;  /* 0x0000012302e47836 */ /* 0x000fe40000000000 */
[----:B------:R-:W-:Y:S02]  /*a330*/  IMAD R225, R168, R22, R227 ;  /* 0x00000016a8e17224 */ /* 0x000fe400078e02e3 */
[----:B------:R-:W-:Y:S01]  /*a340*/  IMAD.HI.U32 R22, R0, R231, RZ ;  /* 0x000000e700167227 */ /* 0x000fe200078e00ff */
[----:B------:R-:W-:-:S03]  /*a350*/  IABS R229, R228 ;  /* 0x000000e400e57213 */ /* 0x000fc60000000000 */
[----:B------:R-:W-:Y:S01]  /*a360*/  @!P2 IMAD.MOV R219, RZ, RZ, -R219 ;  /* 0x000000ffffdba224 */ /* 0x000fe200078e0adb */
[----:B------:R-:W-:Y:S01]  /*a370*/  ISETP.GT.U32.AND P2, PT, R168, R223, PT ;  /* 0x000000dfa800720c */ /* 0x000fe20003f44070 */
[----:B------:R-:W-:Y:S02]  /*a380*/  IMAD.MOV R22, RZ, RZ, -R22 ;  /* 0x000000ffff167224 */ /* 0x000fe400078e0a16 */
[----:B------:R-:W-:Y:S01]  /*a390*/  @!P1 IMAD.MOV R220, RZ, RZ, -R220 ;  /* 0x000000ffffdc9224 */ /* 0x000fe200078e0adc */
[----:B------:R-:W-:Y:S01]  /*a3a0*/  ISETP.GE.AND P1, PT, R232, RZ, PT ;  /* 0x000000ffe800720c */ /* 0x000fe20003f26270 */
[--C-:B------:R-:W-:Y:S01]  /*a3b0*/  @!P4 IMAD.IADD R222, R222, 0x1, -R168.reuse ;  /* 0x00000001dedec824 */ /* 0x100fe200078e0aa8 */
[C---:B------:R-:W-:Y:S01]  /*a3c0*/  ISETP.GT.U32.AND P4, PT, R168.reuse, R225, PT ;  /* 0x000000e1a800720c */ /* 0x040fe20003f84070 */
[----:B------:R-:W-:Y:S02]  /*a3d0*/  IMAD R227, R168, R22, R231 ;  /* 0x00000016a8e37224 */ /* 0x000fe400078e02e7 */
[----:B------:R-:W-:-:S02]  /*a3e0*/  @!P6 IMAD.IADD R224, R224, 0x1, -R168 ;  /* 0x00000001e0e0e824 */ /* 0x000fc400078e0aa8 */
[----:B------:R-:W-:Y:S02]  /*a3f0*/  VIADD R232, R2, 0x121 ;  /* 0x0000012102e87836 */ /* 0x000fe40000000000 */
[----:B------:R-:W-:-:S03]  /*a400*/  IMAD.HI.U32 R3, R0, R229, RZ ;  /* 0x000000e500037227 */ /* 0x000fc600078e00ff */
[----:B------:R-:W-:Y:S01]  /*a410*/  IABS R234, R232 ;  /* 0x000000e800ea7213 */ /* 0x000fe20000000000 */
[----:B------:R-:W-:Y:S01]  /*a420*/  @!P0 IMAD.MOV R221, RZ, RZ, -R221 ;  /* 0x000000ffffdd8224 */ /* 0x000fe200078e0add */
[C---:B------:R-:W-:Y:S01]  /*a430*/  ISETP.GT.U32.AND P0, PT, R168.reuse, R224, PT ;  /* 0x000000e0a800720c */ /* 0x040fe20003f04070 */
[----:B------:R-:W-:Y:S01]  /*a440*/  @!P3 IMAD.MOV R222, RZ, RZ, -R222 ;  /* 0x000000ffffdeb224 */ /* 0x000fe200078e0ade */
[----:B------:R-:W-:Y:S01]  /*a450*/  ISETP.GT.U32.AND P3, PT, R168, R227, PT ;  /* 0x000000e3a800720c */ /* 0x000fe20003f64070 */
[----:B------:R-:W-:Y:S02]  /*a460*/  IMAD.MOV R3, RZ, RZ, -R3 ;  /* 0x000000ffff037224 */ /* 0x000fe400078e0a03 */
[----:B------:R-:W-:Y:S01]  /*a470*/  @!P2 IMAD.IADD R223, R223, 0x1, -R168 ;  /* 0x00000001dfdfa824 */ /* 0x000fe200078e0aa8 */
[----:B------:R-:W-:Y:S01]  /*a480*/  ISETP.GE.AND P2, PT, R226, RZ, PT ;  /* 0x000000ffe200720c */ /* 0x000fe20003f46270 */
[----:B------:R-:W-:Y:S02]  /*a490*/  IMAD R226, R168, R3, R229 ;  /* 0x00000003a8e27224 */ /* 0x000fe400078e02e5 */
[----:B------:R-:W-:-:S02]  /*a4a0*/  IMAD.MOV.U32 R229, RZ, RZ, R234 ;  /* 0x000000ffffe57224 */ /* 0x000fc400078e00ea */
[----:B------:R-:W-:Y:S01]  /*a4b0*/  VIADD R22, R2, 0x120 ;  /* 0x0000012002167836 */ /* 0x000fe20000000000 */
[----:B------:R-:W-:Y:S01]  /*a4c0*/  ISETP.GT.U32.AND P6, PT, R168, R226, PT ;  /* 0x000000e2a800720c */ /* 0x000fe20003fc4070 */
[--C-:B------:R-:W-:Y:S02]  /*a4d0*/  @!P4 IMAD.IADD R225, R225, 0x1, -R168.reuse ;  /* 0x00000001e1e1c824 */ /* 0x100fe400078e0aa8 */
[----:B------:R-:W-:Y:S01]  /*a4e0*/  IMAD.HI.U32 R3, R0, R229, RZ ;  /* 0x000000e500037227 */ /* 0x000fe200078e00ff */
[----:B------:R-:W-:Y:S02]  /*a4f0*/  IABS R231, R22 ;  /* 0x0000001600e77213 */ /* 0x000fe40000000000 */
[----:B------:R-:W-:Y:S01]  /*a500*/  ISETP.GT.U32.AND P4, PT, R168, R225, PT ;  /* 0x000000e1a800720c */ /* 0x000fe20003f84070 */
[--C-:B------:R-:W-:Y:S01]  /*a510*/  @!P0 IMAD.IADD R224, R224, 0x1, -R168.reuse ;  /* 0x00000001e0e08824 */ /* 0x100fe200078e0aa8 */
[----:B------:R-:W-:Y:S01]  /*a520*/  ISETP.GE.AND P0, PT, R230, RZ, PT ;  /* 0x000000ffe600720c */ /* 0x000fe20003f06270 */
[----:B------:R-:W-:Y:S01]  /*a530*/  @!P3 IMAD.IADD R227, R227, 0x1, -R168 ;  /* 0x00000001e3e3b824 */ /* 0x000fe200078e0aa8 */
[----:B------:R-:W-:Y:S01]  /*a540*/  ISETP.GE.AND P3, PT, R232, RZ, PT ;  /* 0x000000ffe800720c */ /* 0x000fe20003f66270 */
[----:B------:R-:W-:-:S02]  /*a550*/  IMAD.MOV R3, RZ, RZ, -R3 ;  /* 0x000000ffff037224 */ /* 0x000fc400078e0a03 */
[----:B------:R-:W-:Y:S01]  /*a560*/  @!P5 IMAD.MOV R223, RZ, RZ, -R223 ;  /* 0x000000ffffdfd224 */ /* 0x000fe200078e0adf */
[----:B------:R-:W-:Y:S01]  /*a570*/  ISETP.GE.AND P5, PT, R228, RZ, PT ;  /* 0x000000ffe400720c */ /* 0x000fe20003fa6270 */
        /* <DEDUP_REMOVED lines=10> */
[----:B------:R-:W-:Y:S01]  /*a620*/  ISETP.GT.U32.AND P1, PT, R168, R229, PT ;  /* 0x000000e5a800720c */ /* 0x000fe20003f24070 */
[----:B------:R-:W-:Y:S01]  /*a630*/  VIADD R3, R2, 0x11f ;  /* 0x0000011f02037836 */ /* 0x000fe20000000000 */
[----:B------:R-:W-:Y:S01]  /*a640*/  ISETP.GT.U32.AND P6, PT, R168, R226, PT ;  /* 0x000000e2a800720c */ /* 0x000fe20003fc4070 */
[----:B------:R-:W-:-:S02]  /*a650*/  VIADD R230, R2, 0x11d ;  /* 0x0000011d02e67836 */ /* 0x000fc40000000000 */
[----:B------:R-:W-:Y:S01]  /*a660*/  @!P2 IMAD.MOV R225, RZ, RZ, -R225 ;  /* 0x000000ffffe1a224 */ /* 0x000fe200078e0ae1 */
[----:B------:R-:W-:Y:S01]  /*a670*/  IABS R235, R3 ;  /* 0x0000000300eb7213 */ /* 0x000fe20000000000 */
[--C-:B------:R-:W-:Y:S01]  /*a680*/  @!P4 IMAD.IADD R228, R228, 0x1, -R168.reuse ;  /* 0x00000001e4e4c824 */ /* 0x100fe200078e0aa8 */
[----:B------:R-:W-:Y:S01]  /*a690*/  ISETP.GE.AND P2, PT, R3, RZ, PT ;  /* 0x000000ff0300720c */ /* 0x000fe20003f46270 */
[----:B------:R-:W-:Y:S01]  /*a6a0*/  @!P0 IMAD.MOV R227, RZ, RZ, -R227 ;  /* 0x000000ffffe38224 */ /* 0x000fe200078e0ae3 */
[----:B------:R-:W-:Y:S01]  /*a6b0*/  IABS R239, R230 ;  /* 0x000000e600ef7213 */ /* 0x000fe20000000000 */
[----:B------:R-:W-:Y:S01]  /*a6c0*/  IMAD.HI.U32 R3, R0, R235, RZ ;  /* 0x000000eb00037227 */ /* 0x000fe200078e00ff */
[----:B------:R-:W-:Y:S02]  /*a6d0*/  ISETP.GT.U32.AND P4, PT, R168, R228, PT ;  /* 0x000000e4a800720c */ /* 0x000fe40003f84070 */
[----:B------:R-:W-:Y:S01]  /*a6e0*/  ISETP.GE.AND P0, PT, R230, RZ, PT ;  /* 0x000000ffe600720c */ /* 0x000fe20003f06270 */
[----:B------:R-:W-:-:S02]  /*a6f0*/  @!P1 IMAD.IADD R229, R229, 0x1, -R168 ;  /* 0x00000001e5e59824 */ /* 0x000fc400078e0aa8 */
[----:B------:R-:W-:Y:S01]  /*a700*/  @!P6 IMAD.IADD R226, R226, 0x1, -R168 ;  /* 0x00000001e2e2e824 */ /* 0x000fe200078e0aa8 */
[----:B------:R-:W-:Y:S01]  /*a710*/  ISETP.GE.AND P6, PT, R22, RZ, PT ;  /* 0x000000ff1600720c */ /* 0x000fe20003fc6270 */
[----:B------:R-:W-:Y:S01]  /*a720*/  VIADD R22, R2, 0x11e ;  /* 0x0000011e02167836 */ /* 0x000fe20000000000 */
[----:B------:R-:W-:Y:S01]  /*a730*/  ISETP.GT.U32.AND P1, PT, R168, R229, PT ;  /* 0x000000e5a800720c */ /* 0x000fe20003f24070 */
[----:B------:R-:W-:Y:S02]  /*a740*/  @!P5 IMAD.MOV R226, RZ, RZ, -R226 ;  /* 0x000000ffffe2d224 */ /* 0x000fe400078e0ae2 */
[----:B------:R-:W-:Y:S01]  /*a750*/  IMAD.MOV R230, RZ, RZ, -R3 ;  /* 0x000000ffffe67224 */ /* 0x000fe200078e0a03 */
[----:B------:R-:W-:Y:S01]  /*a760*/  ISETP.GE.AND P5, PT, R22, RZ, PT ;  /* 0x000000ff1600720c */ /* 0x000fe20003fa6270 */
[----:B------:R-:W-:Y:S01]  /*a770*/  @!P4 IMAD.IADD R228, R228, 0x1, -R168 ;  /* 0x00000001e4e4c824 */ /* 0x000fe200078e0aa8 */
[----:B------:R-:W-:Y:S01]  /*a780*/  IABS R237, R22 ;  /* 0x0000001600ed7213 */ /* 0x000fe20000000000 */
[----:B------:R-:W-:-:S04]  /*a790*/  IMAD.HI.U32 R22, R0, R239, RZ ;  /* 0x000000ef00167227 */ /* 0x000fc800078e00ff */
[C---:B------:R-:W-:Y:S02]  /*a7a0*/  IMAD R230, R168.reuse, R230, R235 ;  /* 0x000000e6a8e67224 */ /* 0x040fe400078e02eb */
[----:B------:R-:W-:Y:S02]  /*a7b0*/  IMAD.MOV R22, RZ, RZ, -R22 ;  /* 0x000000ffff167224 */ /* 0x000fe400078e0a16 */
[----:B------:R-:W-:Y:S01]  /*a7c0*/  @!P3 IMAD.MOV R228, RZ, RZ, -R228 ;  /* 0x000000ffffe4b224 */ /* 0x000fe200078e0ae4 */
[C---:B------:R-:W-:Y:S01]  /*a7d0*/  ISETP.GT.U32.AND P3, PT, R168.reuse, R230, PT ;  /* 0x000000e6a800720c */ /* 0x040fe20003f64070 */
[----:B------:R-:W-:Y:S02]  /*a7e0*/  @!P1 IMAD.IADD R229, R229, 0x1, -R168 ;  /* 0x00000001e5e59824 */ /* 0x000fe400078e0aa8 */
[----:B------:R-:W-:Y:S02]  /*a7f0*/  IMAD R232, R168, R22, R239 ;  /* 0x00000016a8e87224 */ /* 0x000fe400078e02ef */
[----:B------:R-:W-:-:S02]  /*a800*/  VIADD R231, R2, 0x11c ;  /* 0x0000011c02e77836 */ /* 0x000fc40000000000 */
[----:B------:R-:W-:Y:S01]  /*a810*/  @!P6 IMAD.MOV R229, RZ, RZ, -R229 ;  /* 0x000000ffffe5e224 */ /* 0x000fe200078e0ae5 */
[----:B------:R-:W-:Y:S01]  /*a820*/  ISETP.GT.U32.AND P6, PT, R168, R232, PT ;  /* 0x000000e8a800720c */ /* 0x000fe20003fc4070 */
[----:B------:R-:W-:Y:S01]  /*a830*/  IMAD.HI.U32 R3, R0, R237, RZ ;  /* 0x000000ed00037227 */ /* 0x000fe200078e00ff */
[----:B------:R-:W-:Y:S02]  /*a840*/  ISETP.GE.AND P4, PT, R231, RZ, PT ;  /* 0x000000ffe700720c */ /* 0x000fe40003f86270 */
[----:B------:R-:W-:Y:S01]  /*a850*/  IABS R243, R231 ;  /* 0x000000e700f37213 */ /* 0x000fe20000000000 */
[----:B------:R-:W-:Y:S02]  /*a860*/  IMAD.MOV R231, RZ, RZ, -R3 ;  /* 0x000000ffffe77224 */ /* 0x000fe400078e0a03 */
[----:B------:R-:W-:Y:S02]  /*a870*/  VIADD R242, R2, 0x11a ;  /* 0x0000011a02f27836 */ /* 0x000fe40000000000 */
[----:B------:R-:W-:-:S02]  /*a880*/  IMAD R231, R168, R231, R237 ;  /* 0x000000e7a8e77224 */ /* 0x000fc400078e02ed */
[--C-:B------:R-:W-:Y:S01]  /*a890*/  @!P3 IMAD.IADD R230, R230, 0x1, -R168.reuse ;  /* 0x00000001e6e6b824 */ /* 0x100fe200078e0aa8 */
[----:B------:R-:W-:Y:S01]  /*a8a0*/  IABS R245, R242 ;  /* 0x000000f200f57213 */ /* 0x000fe20000000000 */
[----:B------:R-:W-:Y:S01]  /*a8b0*/  @!P6 IMAD.IADD R232, R232, 0x1, -R168 ;  /* 0x00000001e8e8e824 */ /* 0x000fe200078e0aa8 */
[----:B------:R-:W-:Y:S01]  /*a8c0*/  ISETP.GT.U32.AND P1, PT, R168, R231, PT ;  /* 0x000000e7a800720c */ /* 0x000fe20003f24070 */
[----:B------:R-:W-:Y:S01]  /*a8d0*/  IMAD.HI.U32 R3, R0, R243, RZ ;  /* 0x000000f300037227 */ /* 0x000fe200078e00ff */
[C---:B------:R-:W-:Y:S02]  /*a8e0*/  ISETP.GT.U32.AND P3, PT, R168.reuse, R230, PT ;  /* 0x000000e6a800720c */ /* 0x040fe40003f64070 */
[----:B------:R-:W-:Y:S01]  /*a8f0*/  ISETP.GT.U32.AND P6, PT, R168, R232, PT ;  /* 0x000000e8a800720c */ /* 0x000fe20003fc4070 */
[----:B------:R-:W-:Y:S02]  /*a900*/  IMAD.MOV R3, RZ, RZ, -R3 ;  /* 0x000000ffff037224 */ /* 0x000fe400078e0a03 */
[----:B------:R-:W-:-:S04]  /*a910*/  IMAD.HI.U32 R235, R0, R245, RZ ;  /* 0x000000f500eb7227 */ /* 0x000fc800078e00ff */
[----:B------:R-:W-:Y:S02]  /*a920*/  VIADD R241, R2, 0x11b ;  /* 0x0000011b02f17836 */ /* 0x000fe40000000000 */
[----:B------:R-:W-:Y:S02]  /*a930*/  IMAD R234, R168, R3, R243 ;  /* 0x00000003a8ea7224 */ /* 0x000fe400078e02f3 */
[----:B------:R-:W-:Y:S01]  /*a940*/  IMAD.MOV R236, RZ, RZ, -R235 ;  /* 0x000000ffffec7224 */ /* 0x000fe200078e0aeb */
[----:B------:R-:W-:Y:S01]  /*a950*/  IABS R243, R241 ;  /* 0x000000f100f37213 */ /* 0x000fe20000000000 */
[--C-:B------:R-:W-:Y:S02]  /*a960*/  @!P1 IMAD.IADD R231, R231, 0x1, -R168.reuse ;  /* 0x00000001e7e79824 */ /* 0x100fe400078e0aa8 */
[--C-:B------:R-:W-:Y:S01]  /*a970*/  @!P3 IMAD.IADD R230, R230, 0x1, -R168.reuse ;  /* 0x00000001e6e6b824 */ /* 0x100fe200078e0aa8 */
[C---:B------:R-:W-:Y:S01]  /*a980*/  ISETP.GT.U32.AND P3, PT, R168.reuse, R234, PT ;  /* 0x000000eaa800720c */ /* 0x040fe20003f64070 */
[C---:B------:R-:W-:Y:S01]  /*a990*/  IMAD R236, R168.reuse, R236, R245 ;  /* 0x000000eca8ec7224 */ /* 0x040fe200078e02f5 */
[----:B------:R-:W-:Y:S01]  /*a9a0*/  ISETP.GT.U32.AND P1, PT, R168, R231, PT ;  /* 0x000000e7a800720c */ /* 0x000fe20003f24070 */
[----:B------:R-:W-:-:S02]  /*a9b0*/  @!P6 IMAD.IADD R232, R232, 0x1, -R168 ;  /* 0x00000001e8e8e824 */ /* 0x000fc400078e0aa8 */
[----:B------:R-:W-:Y:S01]  /*a9c0*/  VIADD R22, R2, 0x118 ;  /* 0x0000011802167836 */ /* 0x000fe20000000000 */
[----:B------:R-:W-:Y:S01]  /*a9d0*/  ISETP.GT.U32.AND P6, PT, R168, R236, PT ;  /* 0x000000eca800720c */ /* 0x000fe20003fc4070 */
[----:B------:R-:W-:-:S03]  /*a9e0*/  IMAD.HI.U32 R3, R0, R243, RZ ;  /* 0x000000f300037227 */ /* 0x000fc600078e00ff */
[----:B------:R-:W-:Y:S01]  /*a9f0*/  IABS R239, R22 ;  /* 0x0000001600ef7213 */ /* 0x000fe20000000000 */
[----:B------:R-:W-:Y:S02]  /*aa00*/  IMAD.MOV R3, RZ, RZ, -R3 ;  /* 0x000000ffff037224 */ /* 0x000fe400078e0a03 */
[----:B------:R-:W-:Y:S02]  /*aa10*/  VIADD R238, R2, 0x119 ;  /* 0x0000011902ee7836 */ /* 0x000fe40000000000 */
[----:B------:R-:W-:Y:S02]  /*aa20*/  IMAD R235, R168, R3, R243 ;  /* 0x00000003a8eb7224 */ /* 0x000fe400078e02f3 */
[----:B------:R-:W-:Y:S01]  /*aa30*/  VIADD R3, R2, 0x117 ;  /* 0x0000011702037836 */ /* 0x000fe20000000000 */
[----:B------:R-:W-:Y:S01]  /*aa40*/  IABS R237, R238 ;  /* 0x000000ee00ed7213 */ /* 0x000fe20000000000 */
[----:B------:R-:W-:Y:S01]  /*aa50*/  @!P3 IMAD.IADD R234, R234, 0x1, -R168 ;  /* 0x00000001eaeab824 */ /* 0x000fe200078e0aa8 */
[----:B------:R-:W-:Y:S01]  /*aa60*/  ISETP.GE.AND P3, PT, R241, RZ, PT ;  /* 0x000000fff100720c */ /* 0x000fe20003f66270 */
[----:B------:R-:W-:Y:S01]  /*aa70*/  IMAD.HI.U32 R240, R0, R239, RZ ;  /* 0x000000ef00f07227 */ /* 0x000fe200078e00ff */
[----:B------:R-:W-:-:S03]  /*aa80*/  IABS R245, R3 ;  /* 0x0000000300f57213 */ /* 0x000fc60000000000 */
[----:B------:R-:W-:Y:S01]  /*aa90*/  @!P1 IMAD.IADD R231, R231, 0x1, -R168 ;  /* 0x00000001e7e79824 */ /* 0x000fe200078e0aa8 */
[C---:B------:R-:W-:Y:S01]  /*aaa0*/  ISETP.GT.U32.AND P1, PT, R168.reuse, R235, PT ;  /* 0x000000eba800720c */ /* 0x040fe20003f24070 */
[----:B------:R-:W-:Y:S01]  /*aab0*/  @!P2 IMAD.MOV R230, RZ, RZ, -R230 ;  /* 0x000000ffffe6a224 */ /* 0x000fe200078e0ae6 */
[----:B------:R-:W-:Y:S01]  /*aac0*/  ISETP.GT.U32.AND P2, PT, R168, R234, PT ;  /* 0x000000eaa800720c */ /* 0x000fe20003f44070 */
[----:B------:R-:W-:Y:S02]  /*aad0*/  @!P6 IMAD.IADD R236, R236, 0x1, -R168 ;  /* 0x00000001ecece824 */ /* 0x000fe400078e0aa8 */
[----:B------:R-:W-:Y:S02]  /*aae0*/  IMAD.MOV R240, RZ, RZ, -R240 ;  /* 0x000000fffff07224 */ /* 0x000fe400078e0af0 */
[----:B------:R-:W-:Y:S01]  /*aaf0*/  IMAD.HI.U32 R243, R0, R237, RZ ;  /* 0x000000ed00f37227 */ /* 0x000fe200078e00ff */
[----:B------:R-:W-:-:S03]  /*ab00*/  ISETP.GT.U32.AND P6, PT, R168, R236, PT ;  /* 0x000000eca800720c */ /* 0x000fc60003fc4070 */
[----:B------:R-:W-:Y:S02]  /*ab10*/  IMAD R246, R168, R240, R239 ;  /* 0x000000f0a8f67224 */ /* 0x000fe400078e02ef */
[----:B------:R-:W-:Y:S02]  /*ab20*/  IMAD.MOV R243, RZ, RZ, -R243 ;  /* 0x000000fffff37224 */ /* 0x000fe400078e0af3 */
[----:B------:R-:W-:-:S04]  /*ab30*/  IMAD.HI.U32 R239, R0, R245, RZ ;  /* 0x000000f500ef7227 */ /* 0x000fc800078e00ff */
[----:B------:R-:W-:Y:S02]  /*ab40*/  IMAD R237, R168, R243, R237 ;  /* 0x000000f3a8ed7224 */ /* 0x000fe400078e02ed */
[----:B------:R-:W-:Y:S02]  /*ab50*/  IMAD.MOV R239, RZ, RZ, -R239 ;  /* 0x000000ffffef7224 */ /* 0x000fe400078e0aef */
[--C-:B------:R-:W-:Y:S01]  /*ab60*/  @!P1 IMAD.IADD R235, R235, 0x1, -R168.reuse ;  /* 0x00000001ebeb9824 */ /* 0x100fe200078e0aa8 */
[----:B------:R-:W-:Y:S01]  /*ab70*/  ISETP.GE.AND P1, PT, R242, RZ, PT ;  /* 0x000000fff200720c */ /* 0x000fe20003f26270 */
[----:B------:R-:W-:Y:S01]  /*ab80*/  @!P2 IMAD.IADD R234, R234, 0x1, -R168 ;  /* 0x00000001eaeaa824 */ /* 0x000fe200078e0aa8 */
[C---:B------:R-:W-:Y:S01]  /*ab90*/  ISETP.GT.U32.AND P2, PT, R168.reuse, R237, PT ;  /* 0x000000eda800720c */ /* 0x040fe20003f44070 */
[C---:B------:R-:W-:Y:S02]  /*aba0*/  IMAD R245, R168.reuse, R239, R245 ;  /* 0x000000efa8f57224 */ /* 0x040fe400078e02f5 */
[----:B------:R-:W-:Y:S01]  /*abb0*/  @!P5 IMAD.MOV R231, RZ, RZ, -R231 ;  /* 0x000000ffffe7d224 */ /* 0x000fe200078e0ae7 */
[C---:B------:R-:W-:Y:S01]  /*abc0*/  ISETP.GT.U32.AND P5, PT, R168.reuse, R235, PT ;  /* 0x000000eba800720c */ /* 0x040fe20003fa4070 */
[----:B------:R-:W-:Y:S01]  /*abd0*/  @!P4 IMAD.MOV R234, RZ, RZ, -R234 ;  /* 0x000000ffffeac224 */ /* 0x000fe200078e0aea */
[----:B------:R-:W-:Y:S01]  /*abe0*/  ISETP.GT.U32.AND P4, PT, R168, R246, PT ;  /* 0x000000f6a800720c */ /* 0x000fe20003f84070 */
[----:B------:R-:W-:Y:S01]  /*abf0*/  @!P6 IMAD.IADD R236, R236, 0x1, -R168 ;  /* 0x00000001ecece824 */ /* 0x000fe200078e0aa8 */
[----:B------:R-:W-:Y:S01]  /*ac00*/  ISETP.GT.U32.AND P6, PT, R168, R245, PT ;  /* 0x000000f5a800720c */ /* 0x000fe20003fc4070 */
[----:B------:R-:W-:-:S02]  /*ac10*/  VIADD R242, R2, 0x116 ;  /* 0x0000011602f27836 */ /* 0x000fc40000000000 */
[----:B------:R-:W-:Y:S02]  /*ac20*/  VIADD R239, R2, 0x115 ;  /* 0x0000011502ef7836 */ /* 0x000fe40000000000 */
[----:B------:R-:W-:Y:S01]  /*ac30*/  @!P2 IMAD.IADD R237, R237, 0x1, -R168 ;  /* 0x00000001ededa824 */ /* 0x000fe200078e0aa8 */
[----:B------:R-:W-:Y:S01]  /*ac40*/  IABS R241, R242 ;  /* 0x000000f200f17213 */ /* 0x000fe20000000000 */
[----:B------:R-:W-:Y:S01]  /*ac50*/  @!P0 IMAD.MOV R232, RZ, RZ, -R232 ;  /* 0x000000ffffe88224 */ /* 0x000fe200078e0ae8 */
[----:B------:R-:W-:Y:S01]  /*ac60*/  ISETP.GE.AND P0, PT, R238, RZ, PT ;  /* 0x000000ffee00720c */ /* 0x000fe20003f06270 */
[--C-:B------:R-:W-:Y:S01]  /*ac70*/  @!P5 IMAD.IADD R235, R235, 0x1, -R168.reuse ;  /* 0x00000001ebebd824 */ /* 0x100fe200078e0aa8 */
[----:B------:R-:W-:Y:S01]  /*ac80*/  ISETP.GE.AND P5, PT, R22, RZ, PT ;  /* 0x000000ff1600720c */ /* 0x000fe20003fa6270 */
[--C-:B------:R-:W-:Y:S01]  /*ac90*/  @!P4 IMAD.IADD R246, R246, 0x1, -R168.reuse ;  /* 0x00000001f6f6c824 */ /* 0x100fe200078e0aa8 */
[----:B------:R-:W-:Y:S01]  /*aca0*/  IABS R22, R239 ;  /* 0x000000ef00167213 */ /* 0x000fe20000000000 */
[----:B------:R-:W-:Y:S01]  /*acb0*/  @!P6 IMAD.IADD R245, R245, 0x1, -R168 ;  /* 0x00000001f5f5e824 */ /* 0x000fe200078e0aa8 */
[----:B------:R-:W-:Y:S01]  /*acc0*/  ISETP.GT.U32.AND P4, PT, R168, R237, PT ;  /* 0x000000eda800720c */ /* 0x000fe20003f84070 */
[----:B------:R-:W-:Y:S01]  /*acd0*/  IMAD.HI.U32 R238, R0, R241, RZ ;  /* 0x000000f100ee7227 */ /* 0x000fe200078e00ff */
[----:B------:R-:W-:-:S02]  /*ace0*/  ISETP.GE.AND P2, PT, R3, RZ, PT ;  /* 0x000000ff0300720c */ /* 0x000fc40003f46270 */
[C---:B------:R-:W-:Y:S01]  /*acf0*/  ISETP.GT.U32.AND P6, PT, R168.reuse, R246, PT ;  /* 0x000000f6a800720c */ /* 0x040fe20003fc4070 */
[----:B------:R-:W-:Y:S01]  /*ad00*/  @!P3 IMAD.MOV R235, RZ, RZ, -R235 ;  /* 0x000000ffffebb224 */ /* 0x000fe200078e0aeb */
[----:B------:R-:W-:Y:S01]  /*ad10*/  ISETP.GT.U32.AND P3, PT, R168, R245, PT ;  /* 0x000000f5a800720c */ /* 0x000fe20003f64070 */
[----:B------:R-:W-:Y:S02]  /*ad20*/  IMAD.MOV R240, RZ, RZ, -R238 ;  /* 0x000000fffff07224 */ /* 0x000fe400078e0aee */
[----:B------:R-:W-:-:S04]  /*ad30*/  IMAD.HI.U32 R243, R0, R22, RZ ;  /* 0x0000001600f37227 */ /* 0x000fc800078e00ff */
[C---:B------:R-:W-:Y:S02]  /*ad40*/  IMAD R240, R168.reuse, R240, R241 ;  /* 0x000000f0a8f07224 */ /* 0x040fe400078e02f1 */
[----:B------:R-:W-:Y:S02]  /*ad50*/  IMAD.MOV R243, RZ, RZ, -R243 ;  /* 0x000000fffff37224 */ /* 0x000fe400078e0af3 */
[----:B------:R-:W-:Y:S01]  /*ad60*/  @!P4 IMAD.IADD R237, R237, 0x1, -R168 ;  /* 0x00000001ededc824 */ /* 0x000fe200078e0aa8 */
[C---:B------:R-:W-:Y:S01]  /*ad70*/  ISETP.GT.U32.AND P4, PT, R168.reuse, R240, PT ;  /* 0x000000f0a800720c */ /* 0x040fe20003f84070 */
[----:B------:R-:W-:Y:S02]  /*ad80*/  IMAD R22, R168, R243, R22 ;  /* 0x000000f3a8167224 */ /* 0x000fe400078e0216 */
[----:B------:R-:W-:Y:S02]  /*ad90*/  VIADD R3, R2, 0x114 ;  /* 0x0000011402037836 */ /* 0x000fe40000000000 */
[--C-:B------:R-:W-:Y:S01]  /*ada0*/  @!P3 IMAD.IADD R245, R245, 0x1, -R168.reuse ;  /* 0x00000001f5f5b824 */ /* 0x100fe200078e0aa8 */
[----:B------:R-:W-:Y:S01]  /*adb0*/  ISETP.GT.U32.AND P3, PT, R168, R22, PT ;  /* 0x00000016a800720c */ /* 0x000fe20003f64070 */
[----:B------:R-:W-:Y:S01]  /*adc0*/  VIADD R238, R2, 0x113 ;  /* 0x0000011302ee7836 */ /* 0x000fe20000000000 */
[----:B------:R-:W-:Y:S01]  /*add0*/  IABS R241, R3 ;  /* 0x0000000300f17213 */ /* 0x000fe20000000000 */
[----:B------:R-:W-:Y:S01]  /*ade0*/  @!P6 IMAD.IADD R246, R246, 0x1, -R168 ;  /* 0x00000001f6f6e824 */ /* 0x000fe200078e0aa8 */
[----:B------:R-:W-:Y:S01]  /*adf0*/  ISETP.GE.AND P6, PT, R242, RZ, PT ;  /* 0x000000fff200720c */ /* 0x000fe20003fc6270 */
[----:B------:R-:W-:Y:S01]  /*ae00*/  VIADD R242, R2, 0x112 ;  /* 0x0000011202f27836 */ /* 0x000fe20000000000 */
[----:B------:R-:W-:Y:S01]  /*ae10*/  IABS R250, R238 ;  /* 0x000000ee00fa7213 */ /* 0x000fe20000000000 */
[----:B------:R-:W-:-:S04]  /*ae20*/  IMAD.HI.U32 R243, R0, R241, RZ ;  /* 0x000000f100f37227 */ /* 0x000fc800078e00ff */
[----:B------:R-:W-:Y:S01]  /*ae30*/  @!P4 IMAD.IADD R240, R240, 0x1, -R168 ;  /* 0x00000001f0f0c824 */ /* 0x000fe200078e0aa8 */
[----:B------:R-:W-:Y:S01]  /*ae40*/  ISETP.GE.AND P4, PT, R239, RZ, PT ;  /* 0x000000ffef00720c */ /* 0x000fe20003f86270 */
[----:B------:R-:W-:-:S04]  /*ae50*/  IMAD.HI.U32 R244, R0, R250, RZ ;  /* 0x000000fa00f47227 */ /* 0x000fc800078e00ff */
[----:B------:R-:W-:Y:S02]  /*ae60*/  IMAD.MOV R243, RZ, RZ, -R243 ;  /* 0x000000fffff37224 */ /* 0x000fe400078e0af3 */
[----:B------:R-:W-:Y:S01]  /*ae70*/  @!P3 IMAD.IADD R22, R22, 0x1, -R168 ;  /* 0x000000011616b824 */ /* 0x000fe200078e0aa8 */
[----:B------:R-:W-:Y:S01]  /*ae80*/  ISETP.GT.U32.AND P3, PT, R168, R240, PT ;  /* 0x000000f0a800720c */ /* 0x000fe20003f64070 */
[----:B------:R-:W-:Y:S02]  /*ae90*/  IMAD.MOV R244, RZ, RZ, -R244 ;  /* 0x000000fffff47224 */ /* 0x000fe400078e0af4 */
[----:B------:R-:W-:Y:S02]  /*aea0*/  VIADD R239, R2, 0x111 ;  /* 0x0000011102ef7836 */ /* 0x000fe40000000000 */
[C---:B------:R-:W-:Y:S01]  /*aeb0*/  IMAD R241, R168.reuse, R243, R241 ;  /* 0x000000f3a8f17224 */ /* 0x040fe200078e02f1 */
[----:B------:R-:W-:Y:S01]  /*aec0*/  IABS R243, R242 ;  /* 0x000000f200f37213 */ /* 0x000fe20000000000 */
[----:B------:R-:W-:Y:S01]  /*aed0*/  @!P1 IMAD.MOV R236, RZ, RZ, -R236 ;  /* 0x000000ffffec9224 */ /* 0x000fe200078e0aec */
[C---:B------:R-:W-:Y:S01]  /*aee0*/  ISETP.GT.U32.AND P1, PT, R168.reuse, R22, PT ;  /* 0x00000016a800720c */ /* 0x040fe20003f24070 */
[----:B------:R-:W-:Y:S01]  /*aef0*/  IMAD.MOV.U32 R248, RZ, RZ, R246 ;  /* 0x000000fffff87224 */ /* 0x000fe200078e00f6 */
[----:B------:R-:W-:Y:S01]  /*af00*/  IABS R247, R239 ;  /* 0x000000ef00f77213 */ /* 0x000fe20000000000 */
[----:B------:R-:W-:-:S02]  /*af10*/  IMAD R250, R168, R244, R250 ;  /* 0x000000f4a8fa7224 */ /* 0x000fc400078e02fa */
[----:B0-----:R-:W-:Y:S02]  /*af20*/  IMAD.MOV.U32 R5, RZ, RZ, R245 ;  /* 0x000000ffff057224 */ /* 0x001fe400078e00f5 */
[----:B------:R-:W-:-:S04]  /*af30*/  IMAD.HI.U32 R244, R0, R243, RZ ;  /* 0x000000f300f47227 */ /* 0x000fc800078e00ff */
[----:B------:R-:W-:Y:S01]  /*af40*/  @!P5 IMAD.MOV R248, RZ, RZ, -R248 ;  /* 0x000000fffff8d224 */ /* 0x000fe200078e0af8 */
[----:B------:R-:W-:Y:S01]  /*af50*/  ISETP.GT.U32.AND P5, PT, R168, R250, PT ;  /* 0x000000faa800720c */ /* 0x000fe20003fa4070 */
[----:B------:R-:W-:Y:S01]  /*af60*/  @!P2 IMAD.MOV R5, RZ, RZ, -R5 ;  /* 0x000000ffff05a224 */ /* 0x000fe200078e0a05 */
[----:B------:R-:W-:Y:S01]  /*af70*/  ISETP.GE.AND P2, PT, R3, RZ, PT ;  /* 0x000000ff0300720c */ /* 0x000fe20003f46270 */
[----:B------:R-:W-:Y:S01]  /*af80*/  IMAD.HI.U32 R245, R0, R247, RZ ;  /* 0x000000f700f57227 */ /* 0x000fe200078e00ff */
[----:B------:R-:W-:Y:S03]  /*af90*/  STL [R1+0x84], R248 ;  /* 0x000084f801007387 */ /* 0x000fe60000100800 */
[----:B------:R-:W-:Y:S01]  /*afa0*/  @!P3 IMAD.IADD R240, R240, 0x1, -R168 ;  /* 0x00000001f0f0b824 */ /* 0x000fe200078e0aa8 */
[----:B------:R0:W-:Y:S01]  /*afb0*/  STL [R1+0x88], R5 ;  /* 0x0000880501007387 */ /* 0x0001e20000100800 */
[----:B------:R-:W-:Y:S01]  /*afc0*/  IMAD.MOV R244, RZ, RZ, -R244 ;  /* 0x000000fffff47224 */ /* 0x000fe200078e0af4 */
[----:B------:R-:W-:Y:S01]  /*afd0*/  ISETP.GE.AND P3, PT, R238, RZ, PT ;  /* 0x000000ffee00720c */ /* 0x000fe20003f66270 */
[----:B------:R-:W-:-:S02]  /*afe0*/  IMAD.MOV R245, RZ, RZ, -R245 ;  /* 0x000000fffff57224 */ /* 0x000fc400078e0af5 */
[----:B------:R-:W-:Y:S01]  /*aff0*/  @!P1 IMAD.IADD R22, R22, 0x1, -R168 ;  /* 0x0000000116169824 */ /* 0x000fe200078e0aa8 */
[----:B------:R-:W-:Y:S01]  /*b000*/  ISETP.GE.AND P1, PT, R242, RZ, PT ;  /* 0x000000fff200720c */ /* 0x000fe20003f26270 */
[C---:B------:R-:W-:Y:S02]  /*b010*/  IMAD R243, R168.reuse, R244, R243 ;  /* 0x000000f4a8f37224 */ /* 0x040fe400078e02f3 */
[----:B------:R-:W-:Y:S01]  /*b020*/  @!P0 IMAD.MOV R237, RZ, RZ, -R237 ;  /* 0x000000ffffed8224 */ /* 0x000fe200078e0aed */
[C---:B------:R-:W-:Y:S01]  /*b030*/  ISETP.GT.U32.AND P0, PT, R168.reuse, R241, PT ;  /* 0x000000f1a800720c */ /* 0x040fe20003f04070 */
[----:B0-----:R-:W-:Y:S02]  /*b040*/  IMAD.MOV.U32 R5, RZ, RZ, R240 ;  /* 0x000000ffff057224 */ /* 0x001fe400078e00f0 */
[----:B------:R-:W-:Y:S02]  /*b050*/  IMAD R247, R168, R245, R247 ;  /* 0x000000f5a8f77224 */ /* 0x000fe400078e02f7 */
[----:B------:R-:W-:-:S02]  /*b060*/  IMAD.MOV.U32 R4, RZ, RZ, R22 ;  /* 0x000000ffff047224 */ /* 0x000fc400078e0016 */
[----:B------:R-:W-:Y:S01]  /*b070*/  @!P6 IMAD.MOV R5, RZ, RZ, -R5 ;  /* 0x000000ffff05e224 */ /* 0x000fe200078e0a05 */
[----:B------:R-:W-:Y:S01]  /*b080*/  ISETP.GT.U32.AND P6, PT, R168, R243, PT ;  /* 0x000000f3a800720c */ /* 0x000fe20003fc4070 */
[----:B------:R-:W-:Y:S02]  /*b090*/  @!P5 IMAD.IADD R250, R250, 0x1, -R168 ;  /* 0x00000001fafad824 */ /* 0x000fe400078e0aa8 */
[----:B------:R-:W-:Y:S01]  /*b0a0*/  @!P4 IMAD.MOV R4, RZ, RZ, -R4 ;  /* 0x000000ffff04c224 */ /* 0x000fe200078e0a04 */
[----:B------:R-:W-:Y:S01]  /*b0b0*/  ISETP.GT.U32.AND P4, PT, R168, R247, PT ;  /* 0x000000f7a800720c */ /* 0x000fe20003f84070 */
[----:B------:R-:W-:Y:S01]  /*b0c0*/  VIADD R3, R2, 0x110 ;  /* 0x0000011002037836 */ /* 0x000fe20000000000 */
[----:B------:R-:W-:Y:S01]  /*b0d0*/  ISETP.GT.U32.AND P5, PT, R168, R250, PT ;  /* 0x000000faa800720c */ /* 0x000fe20003fa4070 */
[--C-:B------:R-:W-:Y:S01]  /*b0e0*/  @!P0 IMAD.IADD R241, R241, 0x1, -R168.reuse ;  /* 0x00000001f1f18824 */ /* 0x100fe200078e0aa8 */
[----:B------:R-:W-:Y:S01]  /*b0f0*/  STL [R1+0x94], R5 ;  /* 0x0000940501007387 */ /* 0x000fe20000100800 */
[C---:B------:R-:W-:Y:S01]  /*b100*/  VIADD R238, R2.reuse, 0x10f ;  /* 0x0000010f02ee7836 */ /* 0x040fe20000000000 */
[----:B------:R-:W-:Y:S01]  /*b110*/  IABS R245, R3 ;  /* 0x0000000300f57213 */ /* 0x000fe20000000000 */
[----:B------:R-:W-:Y:S01]  /*b120*/  VIADD R242, R2, 0x10c ;  /* 0x0000010c02f27836 */ /* 0x000fe20000000000 */
[----:B------:R-:W-:Y:S01]  /*b130*/  ISETP.GT.U32.AND P0, PT, R168, R241, PT ;  /* 0x000000f1a800720c */ /* 0x000fe20003f04070 */
[----:B------:R-:W-:Y:S01]  /*b140*/  @!P6 IMAD.IADD R243, R243, 0x1, -R168 ;  /* 0x00000001f3f3e824 */ /* 0x000fe200078e0aa8 */
[----:B------:R-:W-:Y:S01]  /*b150*/  IABS R22, R238 ;  /* 0x000000ee00167213 */ /* 0x000fe20000000000 */
[----:B------:R-:W-:Y:S01]  /*b160*/  IMAD.HI.U32 R240, R0, R245, RZ ;  /* 0x000000f500f07227 */ /* 0x000fe200078e00ff */
[----:B------:R0:W-:Y:S01]  /*b170*/  STL [R1+0xa4], R4 ;  /* 0x0000a40401007387 */ /* 0x0001e20000100800 */
[----:B------:R-:W-:-:S02]  /*b180*/  IABS R249, R242 ;  /* 0x000000f200f97213 */ /* 0x000fc40000000000 */
[--C-:B------:R-:W-:Y:S01]  /*b190*/  @!P4 IMAD.IADD R247, R247, 0x1, -R168.reuse ;  /* 0x00000001f7f7c824 */ /* 0x100fe200078e0aa8 */
[----:B------:R-:W-:Y:S01]  /*b1a0*/  ISETP.GT.U32.AND P6, PT, R168, R243, PT ;  /* 0x000000f3a800720c */ /* 0x000fe20003fc4070 */
[----:B------:R-:W-:Y:S01]  /*b1b0*/  @!P5 IMAD.IADD R250, R250, 0x1, -R168 ;  /* 0x00000001fafad824 */ /* 0x000fe200078e0aa8 */
[----:B------:R-:W-:Y:S01]  /*b1c0*/  ISETP.GE.AND P5, PT, R3, RZ, PT ;  /* 0x000000ff0300720c */ /* 0x000fe20003fa6270 */
[----:B------:R-:W-:Y:S01]  /*b1d0*/  IMAD.HI.U32 R3, R0, R22, RZ ;  /* 0x0000001600037227 */ /* 0x000fe200078e00ff */
[----:B------:R-:W-:-:S03]  /*b1e0*/  ISETP.GT.U32.AND P4, PT, R168, R247, PT ;  /* 0x000000f7a800720c */ /* 0x000fc60003f84070 */
[----:B------:R-:W-:Y:S02]  /*b1f0*/  IMAD.MOV R240, RZ, RZ, -R240 ;  /* 0x000000fffff07224 */ /* 0x000fe400078e0af0 */
[----:B------:R-:W-:Y:S02]  /*b200*/  IMAD.MOV R3, RZ, RZ, -R3 ;  /* 0x000000ffff037224 */ /* 0x000fe400078e0a03 */
[----:B------:R-:W-:Y:S02]  /*b210*/  IMAD R245, R168, R240, R245 ;  /* 0x000000f0a8f57224 */ /* 0x000fe400078e02f5 */
[----:B------:R-:W-:Y:S01]  /*b220*/  @!P0 IMAD.IADD R241, R241, 0x1, -R168 ;  /* 0x00000001f1f18824 */ /* 0x000fe200078e0aa8 */
[----:B------:R-:W-:Y:S01]  /*b230*/  ISETP.GE.AND P0, PT, R239, RZ, PT ;  /* 0x000000ffef00720c */ /* 0x000fe20003f06270 */
[----:B------:R-:W-:Y:S02]  /*b240*/  VIADD R239, R2, 0x10e ;  /* 0x0000010e02ef7836 */ /* 0x000fe40000000000 */
[----:B------:R-:W-:-:S02]  /*b250*/  IMAD R22, R168, R3, R22 ;  /* 0x00000003a8167224 */ /* 0x000fc400078e0216 */
[--C-:B------:R-:W-:Y:S01]  /*b260*/  @!P6 IMAD.IADD R243, R243, 0x1, -R168.reuse ;  /* 0x00000001f3f3e824 */ /* 0x100fe200078e0aa8 */
[C---:B------:R-:W-:Y:S01]  /*b270*/  ISETP.GT.U32.AND P6, PT, R168.reuse, R245, PT ;  /* 0x000000f5a800720c */ /* 0x040fe20003fc4070 */
[----:B------:R-:W-:Y:S01]  /*b280*/  @!P4 IMAD.IADD R247, R247, 0x1, -R168 ;  /* 0x00000001f7f7c824 */ /* 0x000fe200078e0aa8 */
[----:B------:R-:W-:Y:S01]  /*b290*/  IABS R244, R239 ;  /* 0x000000ef00f47213 */ /* 0x000fe20000000000 */
[----:B0-----:R-:W-:Y:S01]  /*b2a0*/  IMAD.MOV.U32 R4, RZ, RZ, R241 ;  /* 0x000000ffff047224 */ /* 0x001fe200078e00f1 */
[----:B------:R-:W-:Y:S01]  /*b2b0*/  ISETP.GT.U32.AND P4, PT, R168, R22, PT ;  /* 0x00000016a800720c */ /* 0x000fe20003f84070 */
[----:B------:R-:W-:Y:S02]  /*b2c0*/  VIADD R241, R2, 0x10d ;  /* 0x0000010d02f17836 */ /* 0x000fe40000000000 */
[----:B------:R-:W-:-:S03]  /*b2d0*/  IMAD.HI.U32 R3, R0, R244, RZ ;  /* 0x000000f400037227 */ /* 0x000fc600078e00ff */
[----:B------:R-:W-:Y:S01]  /*b2e0*/  IABS R240, R241 ;  /* 0x000000f100f07213 */ /* 0x000fe20000000000 */
[----:B------:R-:W-:Y:S02]  /*b2f0*/  IMAD.MOV R3, RZ, RZ, -R3 ;  /* 0x000000ffff037224 */ /* 0x000fe400078e0a03 */
[----:B------:R-:W-:Y:S02]  /*b300*/  @!P6 IMAD.IADD R245, R245, 0x1, -R168 ;  /* 0x00000001f5f5e824 */ /* 0x000fe400078e0aa8 */
[----:B------:R-:W-:Y:S01]  /*b310*/  @!P2 IMAD.MOV R4, RZ, RZ, -R4 ;  /* 0x000000ffff04a224 */ /* 0x000fe200078e0a04 */
[----:B------:R-:W-:Y:S01]  /*b320*/  ISETP.GE.AND P2, PT, R238, RZ, PT ;  /* 0x000000ffee00720c */ /* 0x000fe20003f46270 */
[----:B------:R-:W-:Y:S02]  /*b330*/  IMAD R244, R168, R3, R244 ;  /* 0x00000003a8f47224 */ /* 0x000fe400078e02f4 */
[----:B------:R-:W-:Y:S01]  /*b340*/  @!P4 IMAD.IADD R22, R22, 0x1, -R168 ;  /* 0x000000011616c824 */ /* 0x000fe200078e0aa8 */
[----:B------:R-:W-:Y:S01]  /*b350*/  ISETP.GT.U32.AND P4, PT, R168, R245, PT ;  /* 0x000000f5a800720c */ /* 0x000fe20003f84070 */
[----:B------:R-:W-:Y:S01]  /*b360*/  IMAD.HI.U32 R251, R0, R240, RZ ;  /* 0x000000f000fb7227 */ /* 0x000fe200078e00ff */
[----:B------:R0:W-:Y:S01]  /*b370*/  STL [R1+0xa8], R4 ;  /* 0x0000a80401007387 */ /* 0x0001e20000100800 */
[----:B------:R-:W-:-:S02]  /*b380*/  ISETP.GT.U32.AND P6, PT, R168, R244, PT ;  /* 0x000000f4a800720c */ /* 0x000fc40003fc4070 */
[----:B------:R-:W-:Y:S02]  /*b390*/  VIADD R238, R2, 0x10b ;  /* 0x0000010b02ee7836 */ /* 0x000fe40000000000 */
[----:B------:R-:W-:Y:S02]  /*b3a0*/  IMAD.MOV R251, RZ, RZ, -R251 ;  /* 0x000000fffffb7224 */ /* 0x000fe400078e0afb */
[----:B------:R-:W-:Y:S01]  /*b3b0*/  IMAD.HI.U32 R248, R0, R249, RZ ;  /* 0x000000f900f87227 */ /* 0x000fe200078e00ff */
[----:B------:R-:W-:-:S03]  /*b3c0*/  IABS R246, R238 ;  /* 0x000000ee00f67213 */ /* 0x000fc60000000000 */
[----:B0-----:R-:W-:Y:S02]  /*b3d0*/  IMAD.MOV.U32 R4, RZ, RZ, R250 ;  /* 0x000000ffff047224 */ /* 0x001fe400078e00fa */
[----:B------:R-:W-:Y:S02]  /*b3e0*/  @!P4 IMAD.IADD R245, R245, 0x1, -R168 ;  /* 0x00000001f5f5c824 */ /* 0x000fe400078e0aa8 */
[----:B------:R-:W-:Y:S01]  /*b3f0*/  @!P3 IMAD.MOV R4, RZ, RZ, -R4 ;  /* 0x000000ffff04b224 */ /* 0x000fe200078e0a04 */
[----:B------:R-:W-:Y:S01]  /*b400*/  ISETP.GE.AND P3, PT, R239, RZ, PT ;  /* 0x000000ffef00720c */ /* 0x000fe20003f66270 */
[----:B------:R-:W-:Y:S02]  /*b410*/  IMAD R239, R168, R251, R240 ;  /* 0x000000fba8ef7224 */ /* 0x000fe400078e02f0 */
[----:B------:R-:W-:Y:S01]  /*b420*/  @!P6 IMAD.IADD R244, R244, 0x1, -R168 ;  /* 0x00000001f4f4e824 */ /* 0x000fe200078e0aa8 */
[----:B------:R0:W-:Y:S01]  /*b430*/  STL [R1+0xa0], R4 ;  /* 0x0000a00401007387 */ /* 0x0001e20000100800 */
[----:B------:R-:W-:Y:S01]  /*b440*/  VIADD R3, R2, 0x10a ;  /* 0x0000010a02037836 */ /* 0x000fe20000000000 */
[C---:B------:R-:W-:Y:S01]  /*b450*/  ISETP.GT.U32.AND P4, PT, R168.reuse, R239, PT ;  /* 0x000000efa800720c */ /* 0x040fe20003f84070 */
[----:B------:R-:W-:Y:S01]  /*b460*/  IMAD.MOV R248, RZ, RZ, -R248 ;  /* 0x000000fffff87224 */ /* 0x000fe200078e0af8 */
[C---:B------:R-:W-:Y:S01]  /*b470*/  ISETP.GT.U32.AND P6, PT, R168.reuse, R22, PT ;  /* 0x00000016a800720c */ /* 0x040fe20003fc4070 */
[----:B------:R-:W-:Y:S01]  /*b480*/  IMAD.MOV.U32 R5, RZ, RZ, R247 ;  /* 0x000000ffff057224 */ /* 0x000fe200078e00f7 */
[----:B------:R-:W-:Y:S01]  /*b490*/  IABS R240, R3 ;  /* 0x0000000300f07213 */ /* 0x000fe20000000000 */
[----:B------:R-:W-:-:S02]  /*b4a0*/  IMAD R249, R168, R248, R249 ;  /* 0x000000f8a8f97224 */ /* 0x000fc400078e02f9 */
[----:B------:R-:W-:Y:S01]  /*b4b0*/  @!P0 IMAD.MOV R5, RZ, RZ, -R5 ;  /* 0x000000ffff058224 */ /* 0x000fe200078e0a05 */
[----:B------:R-:W-:Y:S01]  /*b4c0*/  ISETP.GE.AND P0, PT, R241, RZ, PT ;  /* 0x000000fff100720c */ /* 0x000fe20003f06270 */
[----:B0-----:R-:W-:Y:S02]  /*b4d0*/  IMAD.MOV.U32 R4, RZ, RZ, R243 ;  /* 0x000000ffff047224 */ /* 0x001fe400078e00f3 */
[----:B------:R-:W-:-:S04]  /*b4e0*/  IMAD.HI.U32 R243, R0, R246, RZ ;  /* 0x000000f600f37227 */ /* 0x000fc800078e00ff */
[----:B------:R-:W-:Y:S01]  /*b4f0*/  @!P1 IMAD.MOV R4, RZ, RZ, -R4 ;  /* 0x000000ffff049224 */ /* 0x000fe200078e0a04 */
[C---:B------:R-:W-:Y:S01]  /*b500*/  ISETP.GT.U32.AND P1, PT, R168.reuse, R244, PT ;  /* 0x000000f4a800720c */ /* 0x040fe20003f24070 */
[----:B------:R-:W-:Y:S02]  /*b510*/  IMAD.MOV R243, RZ, RZ, -R243 ;  /* 0x000000fffff37224 */ /* 0x000fe400078e0af3 */
[----:B------:R-:W-:Y:S01]  /*b520*/  @!P4 IMAD.IADD R239, R239, 0x1, -R168 ;  /* 0x00000001efefc824 */ /* 0x000fe200078e0aa8 */
[----:B------:R0:W-:Y:S01]  /*b530*/  STL [R1+0x74], R4 ;  /* 0x0000740401007387 */ /* 0x0001e20000100800 */
[----:B------:R-:W-:Y:S02]  /*b540*/  IMAD R246, R168, R243, R246 ;  /* 0x000000f3a8f67224 */ /* 0x000fe400078e02f6 */
[----:B------:R-:W-:Y:S01]  /*b550*/  IMAD.HI.U32 R247, R0, R240, RZ ;  /* 0x000000f000f77227 */ /* 0x000fe200078e00ff */
[----:B------:R1:W-:Y:S02]  /*b560*/  STL [R1+0x78], R5 ;  /* 0x0000780501007387 */ /* 0x0003e40000100800 */
[----:B------:R-:W-:Y:S01]  /*b570*/  ISETP.GT.U32.AND P4, PT, R168, R246, PT ;  /* 0x000000f6a800720c */ /* 0x000fe20003f84070 */
[----:B------:R-:W-:-:S02]  /*b580*/  IMAD.MOV R247, RZ, RZ, -R247 ;  /* 0x000000fffff77224 */ /* 0x000fc400078e0af7 */
[----:B------:R-:W-:Y:S01]  /*b590*/  @!P1 IMAD.IADD R244, R244, 0x1, -R168 ;  /* 0x00000001f4f49824 */ /* 0x000fe200078e0aa8 */
[----:B------:R-:W-:Y:S01]  /*b5a0*/  ISETP.GE.AND P1, PT, R238, RZ, PT ;  /* 0x000000ffee00720c */ /* 0x000fe20003f26270 */
[----:B0-----:R-:W-:Y:S02]  /*b5b0*/  IMAD.MOV.U32 R4, RZ, RZ, R245 ;  /* 0x000000ffff047224 */ /* 0x001fe400078e00f5 */
[C---:B------:R-:W-:Y:S02]  /*b5c0*/  IMAD R238, R168.reuse, R247, R240 ;  /* 0x000000f7a8ee7224 */ /* 0x040fe400078e02f0 */
[----:B------:R-:W-:Y:S01]  /*b5d0*/  @!P5 IMAD.MOV R4, RZ, RZ, -R4 ;  /* 0x000000ffff04d224 */ /* 0x000fe200078e0a04 */
[----:B------:R-:W-:Y:S01]  /*b5e0*/  ISETP.GT.U32.AND P5, PT, R168, R249, PT ;  /* 0x000000f9a800720c */ /* 0x000fe20003fa4070 */
[--C-:B------:R-:W-:Y:S01]  /*b5f0*/  @!P6 IMAD.IADD R22, R22, 0x1, -R168.reuse ;  /* 0x000000011616e824 */ /* 0x100fe200078e0aa8 */
[----:B------:R-:W-:Y:S01]  /*b600*/  ISETP.GE.AND P6, PT, R242, RZ, PT ;  /* 0x000000fff200720c */ /* 0x000fe20003fc6270 */
[----:B------:R-:W-:Y:S01]  /*b610*/  VIADD R247, R2, 0x109 ;  /* 0x0000010902f77836 */ /* 0x000fe20000000000 */
[----:B------:R0:W-:Y:S01]  /*b620*/  STL [R1+0x7c], R4 ;  /* 0x00007c0401007387 */ /* 0x0001e20000100800 */
[----:B------:R-:W-:-:S02]  /*b630*/  @!P4 IMAD.IADD R246, R246, 0x1, -R168 ;  /* 0x00000001f6f6c824 */ /* 0x000fc400078e0aa8 */
[----:B------:R-:W-:Y:S02]  /*b640*/  VIADD R241, R2, 0x107 ;  /* 0x0000010702f17836 */ /* 0x000fe40000000000 */
[----:B-1----:R-:W-:Y:S01]  /*b650*/  IMAD.MOV.U32 R5, RZ, RZ, R244 ;  /* 0x000000ffff057224 */ /* 0x002fe200078e00f4 */
[----:B------:R-:W-:Y:S01]  /*b660*/  ISETP.GT.U32.AND P4, PT, R168, R246, PT ;  /* 0x000000f6a800720c */ /* 0x000fe20003f84070 */
[----:B------:R-:W-:Y:S01]  /*b670*/  VIADD R248, R2, 0x108 ;  /* 0x0000010802f87836 */ /* 0x000fe20000000000 */
[----:B------:R-:W-:Y:S01]  /*b680*/  IABS R245, R241 ;  /* 0x000000f100f57213 */ /* 0x000fe20000000000 */
[----:B------:R-:W-:Y:S01]  /*b690*/  @!P5 IMAD.IADD R249, R249, 0x1, -R168 ;  /* 0x00000001f9f9d824 */ /* 0x000fe200078e0aa8 */
[----:B------:R-:W-:Y:S01]  /*b6a0*/  ISETP.GT.U32.AND P5, PT, R168, R239, PT ;  /* 0x000000efa800720c */ /* 0x000fe20003fa4070 */
[----:B0-----:R-:W-:Y:S01]  /*b6b0*/  IMAD.MOV.U32 R4, RZ, RZ, R22 ;  /* 0x000000ffff047224 */ /* 0x001fe200078e0016 */
[----:B------:R-:W-:Y:S01]  /*b6c0*/  IABS R22, R247 ;  /* 0x000000f700167213 */ /* 0x000fe20000000000 */
[----:B------:R-:W-:Y:S01]  /*b6d0*/  VIADD R243, R2, 0x106 ;  /* 0x0000010602f37836 */ /* 0x000fe20000000000 */
[----:B------:R-:W-:Y:S01]  /*b6e0*/  IABS R250, R248 ;  /* 0x000000f800fa7213 */ /* 0x000fe20000000000 */
[----:B------:R-:W-:Y:S01]  /*b6f0*/  @!P2 IMAD.MOV R4, RZ, RZ, -R4 ;  /* 0x000000ffff04a224 */ /* 0x000fe200078e0a04 */
[----:B------:R-:W-:Y:S01]  /*b700*/  ISETP.GT.U32.AND P2, PT, R168, R249, PT ;  /* 0x000000f9a800720c */ /* 0x000fe20003f44070 */
[----:B------:R-:W-:Y:S01]  /*b710*/  IMAD.HI.U32 R240, R0, R22, RZ ;  /* 0x0000001600f07227 */ /* 0x000fe200078e00ff */
[----:B------:R-:W-:-:S02]  /*b720*/  IABS R242, R243 ;  /* 0x000000f300f27213 */ /* 0x000fc40000000000 */
[----:B------:R0:W-:Y:S01]  /*b730*/  STL [R1+0x80], R4 ;  /* 0x0000800401007387 */ /* 0x0001e20000100800 */
[----:B------:R-:W-:Y:S02]  /*b740*/  IMAD.MOV R240, RZ, RZ, -R240 ;  /* 0x000000fffff07224 */ /* 0x000fe400078e0af0 */
[----:B------:R-:W-:Y:S01]  /*b750*/  @!P5 IMAD.IADD R239, R239, 0x1, -R168 ;  /* 0x00000001efefd824 */ /* 0x000fe200078e0aa8 */
[C---:B------:R-:W-:Y:S01]  /*b760*/  ISETP.GT.U32.AND P5, PT, R168.reuse, R238, PT ;  /* 0x000000eea800720c */ /* 0x040fe20003fa4070 */
[----:B------:R-:W-:Y:S02]  /*b770*/  IMAD R22, R168, R240, R22 ;  /* 0x000000f0a8167224 */ /* 0x000fe400078e0216 */
[--C-:B------:R-:W-:Y:S02]  /*b780*/  @!P4 IMAD.IADD R246, R246, 0x1, -R168.reuse ;  /* 0x00000001f6f6c824 */ /* 0x100fe400078e0aa8 */
[----:B------:R-:W-:Y:S01]  /*b790*/  @!P2 IMAD.IADD R249, R249, 0x1, -R168 ;  /* 0x00000001f9f9a824 */ /* 0x000fe200078e0aa8 */
[----:B------:R-:W-:Y:S01]  /*b7a0*/  ISETP.GT.U32.AND P4, PT, R168, R22, PT ;  /* 0x00000016a800720c */ /* 0x000fe20003f84070 */
[----:B------:R-:W-:Y:S01]  /*b7b0*/  @!P3 IMAD.MOV R5, RZ, RZ, -R5 ;  /* 0x000000ffff05b224 */ /* 0x000fe200078e0a05 */
[----:B------:R-:W-:Y:S01]  /*b7c0*/  ISETP.GE.AND P2, PT, R3, RZ, PT ;  /* 0x000000ff0300720c */ /* 0x000fe20003f46270 */
[----:B------:R-:W-:-:S03]  /*b7d0*/  IMAD.HI.U32 R3, R0, R245, RZ ;  /* 0x000000f500037227 */ /* 0x000fc600078e00ff */
[----:B------:R1:W-:Y:S01]  /*b7e0*/  STL [R1+0x44], R5 ;  /* 0x0000440501007387 */ /* 0x0003e20000100800 */
[----:B------:R-:W-:Y:S02]  /*b7f0*/  IMAD.MOV R3, RZ, RZ, -R3 ;  /* 0x000000ffff037224 */ /* 0x000fe400078e0a03 */
[--C-:B------:R-:W-:Y:S01]  /*b800*/  @!P5 IMAD.IADD R238, R238, 0x1, -R168.reuse ;  /* 0x00000001eeeed824 */ /* 0x100fe200078e0aa8 */
[----:B------:R-:W-:Y:S01]  /*b810*/  ISETP.GE.AND P5, PT, R247, RZ, PT ;  /* 0x000000fff700720c */ /* 0x000fe20003fa6270 */
[----:B0-----:R-:W-:Y:S02]  /*b820*/  IMAD.MOV.U32 R4, RZ, RZ, R239 ;  /* 0x000000ffff047224 */ /* 0x001fe400078e00ef */
[----:B------:R-:W-:Y:S02]  /*b830*/  IMAD R245, R168, R3, R245 ;  /* 0x00000003a8f57224 */ /* 0x000fe400078e02f5 */
[----:B------:R-:W-:Y:S01]  /*b840*/  @!P4 IMAD.IADD R22, R22, 0x1, -R168 ;  /* 0x000000011616c824 */ /* 0x000fe200078e0aa8 */
[----:B------:R-:W-:Y:S01]  /*b850*/  ISETP.GT.U32.AND P4, PT, R168, R238, PT ;  /* 0x000000eea800720c */ /* 0x000fe20003f84070 */
[----:B-1----:R-:W-:-:S02]  /*b860*/  IMAD.MOV.U32 R5, RZ, RZ, R249 ;  /* 0x000000ffff057224 */ /* 0x002fc400078e00f9 */
[----:B------:R-:W-:Y:S01]  /*b870*/  IMAD.HI.U32 R251, R0, R250, RZ ;  /* 0x000000fa00fb7227 */ /* 0x000fe200078e00ff */
[----:B------:R-:W-:-:S03]  /*b880*/  ISETP.GT.U32.AND P3, PT, R168, R22, PT ;  /* 0x00000016a800720c */ /* 0x000fc60003f64070 */
[----:B------:R-:W-:Y:S02]  /*b890*/  @!P0 IMAD.MOV R4, RZ, RZ, -R4 ;  /* 0x000000ffff048224 */ /* 0x000fe400078e0a04 */
[----:B------:R-:W-:-:S03]  /*b8a0*/  IMAD.HI.U32 R240, R0, R242, RZ ;  /* 0x000000f200f07227 */ /* 0x000fc600078e00ff */
[----:B------:R0:W-:Y:S01]  /*b8b0*/  STL [R1+0x4c], R4 ;  /* 0x00004c0401007387 */ /* 0x0001e20000100800 */
[----:B------:R-:W-:Y:S01]  /*b8c0*/  @!P6 IMAD.MOV R5, RZ, RZ, -R5 ;  /* 0x000000ffff05e224 */ /* 0x000fe200078e0a05 */
[C---:B------:R-:W-:Y:S01]  /*b8d0*/  ISETP.GT.U32.AND P6, PT, R168.reuse, R245, PT ;  /* 0x000000f5a800720c */ /* 0x040fe20003fc4070 */
[----:B------:R-:W-:Y:S02]  /*b8e0*/  IMAD.MOV R251, RZ, RZ, -R251 ;  /* 0x000000fffffb7224 */ /* 0x000fe400078e0afb */
[----:B------:R-:W-:Y:S01]  /*b8f0*/  IMAD.MOV R240, RZ, RZ, -R240 ;  /* 0x000000fffff07224 */ /* 0x000fe200078e0af0 */
[----:B------:R-:W-:Y:S01]  /*b900*/  STL [R1+0x50], R5 ;  /* 0x0000500501007387 */ /* 0x000fe20000100800 */
[----:B------:R-:W-:Y:S02]  /*b910*/  IMAD R247, R168, R251, R250 ;  /* 0x000000fba8f77224 */ /* 0x000fe400078e02fa */
[----:B------:R-:W-:Y:S02]  /*b920*/  VIADD R3, R2, 0x105 ;  /* 0x0000010502037836 */ /* 0x000fe40000000000 */
[----:B0-----:R-:W-:Y:S01]  /*b930*/  IMAD.MOV.U32 R4, RZ, RZ, R246 ;  /* 0x000000ffff047224 */ /* 0x001fe200078e00f6 */
[C---:B------:R-:W-:Y:S01]  /*b940*/  ISETP.GT.U32.AND P0, PT, R168.reuse, R247, PT ;  /* 0x000000f7a800720c */ /* 0x040fe20003f04070 */
[----:B------:R-:W-:Y:S01]  /*b950*/  IMAD R242, R168, R240, R242 ;  /* 0x000000f0a8f27224 */ /* 0x000fe200078e02f2 */
[----:B------:R-:W-:Y:S01]  /*b960*/  IABS R244, R3 ;  /* 0x0000000300f47213 */ /* 0x000fe20000000000 */
[----:B------:R-:W-:Y:S01]  /*b970*/  @!P1 IMAD.MOV R4, RZ, RZ, -R4 ;  /* 0x000000ffff049224 */ /* 0x000fe200078e0a04 */
[----:B------:R-:W-:Y:S01]  /*b980*/  ISETP.GE.AND P1, PT, R248, RZ, PT ;  /* 0x000000fff800720c */ /* 0x000fe20003f26270 */
[----:B------:R-:W-:-:S02]  /*b990*/  VIADD R240, R2, 0x104 ;  /* 0x0000010402f07836 */ /* 0x000fc40000000000 */
[--C-:B------:R-:W-:Y:S01]  /*b9a0*/  @!P4 IMAD.IADD R238, R238, 0x1, -R168.reuse ;  /* 0x00000001eeeec824 */ /* 0x100fe200078e0aa8 */
[----:B------:R-:W-:Y:S01]  /*b9b0*/  ISETP.GT.U32.AND P4, PT, R168, R242, PT ;  /* 0x000000f2a800720c */ /* 0x000fe20003f84070 */
[----:B------:R0:W-:Y:S01]  /*b9c0*/  STL [R1+0x70], R4 ;  /* 0x0000700401007387 */ /* 0x0001e20000100800 */
[----:B------:R-:W-:Y:S01]  /*b9d0*/  @!P6 IMAD.IADD R245, R245, 0x1, -R168 ;  /* 0x00000001f5f5e824 */ /* 0x000fe200078e0aa8 */
[----:B------:R-:W-:Y:S01]  /*b9e0*/  IABS R239, R240 ;  /* 0x000000f000ef7213 */ /* 0x000fe20000000000 */
[----:B------:R-:W-:-:S04]  /*b9f0*/  IMAD.HI.U32 R246, R0, R244, RZ ;  /* 0x000000f400f67227 */ /* 0x000fc800078e00ff */
[----:B------:R-:W-:Y:S01]  /*ba00*/  @!P3 IMAD.IADD R22, R22, 0x1, -R168 ;  /* 0x000000011616b824 */ /* 0x000fe200078e0aa8 */
[----:B------:R-:W-:Y:S01]  /*ba10*/  ISETP.GE.AND P3, PT, R241, RZ, PT ;  /* 0x000000fff100720c */ /* 0x000fe20003f66270 */
[----:B------:R-:W-:Y:S02]  /*ba20*/  IMAD.MOV R246, RZ, RZ, -R246 ;  /* 0x000000fffff67224 */ /* 0x000fe400078e0af6 */
[----:B0-----:R-:W-:Y:S02]  /*ba30*/  IMAD.MOV.U32 R4, RZ, RZ, R238 ;  /* 0x000000ffff047224 */ /* 0x001fe400078e00ee */
[----:B------:R-:W-:-:S04]  /*ba40*/  IMAD.HI.U32 R241, R0, R239, RZ ;  /* 0x000000ef00f17227 */ /* 0x000fc800078e00ff */
[----:B------:R-:W-:Y:S01]  /*ba50*/  @!P2 IMAD.MOV R4, RZ, RZ, -R4 ;  /* 0x000000ffff04a224 */ /* 0x000fe200078e0a04 */
[C---:B------:R-:W-:Y:S01]  /*ba60*/  ISETP.GT.U32.AND P2, PT, R168.reuse, R245, PT ;  /* 0x000000f5a800720c */ /* 0x040fe20003f44070 */
[----:B------:R-:W-:Y:S01]  /*ba70*/  @!P0 IMAD.IADD R247, R247, 0x1, -R168 ;  /* 0x00000001f7f78824 */ /* 0x000fe200078e0aa8 */
[----:B------:R-:W-:Y:S01]  /*ba80*/  ISETP.GE.AND P0, PT, R243, RZ, PT ;  /* 0x000000fff300720c */ /* 0x000fe20003f06270 */
[C---:B------:R-:W-:Y:S01]  /*ba90*/  IMAD R244, R168.reuse, R246, R244 ;  /* 0x000000f6a8f47224 */ /* 0x040fe200078e02f4 */
[----:B------:R0:W-:Y:S01]  /*baa0*/  STL [R1+0x58], R4 ;  /* 0x0000580401007387 */ /* 0x0001e20000100800 */
[----:B------:R-:W-:Y:S01]  /*bab0*/  IMAD.MOV R238, RZ, RZ, -R241 ;  /* 0x000000ffffee7224 */ /* 0x000fe200078e0af1 */
[----:B------:R-:W-:Y:S01]  /*bac0*/  ISETP.GT.U32.AND P6, PT, R168, R247, PT ;  /* 0x000000f7a800720c */ /* 0x000fe20003fc4070 */
[----:B------:R-:W-:Y:S02]  /*bad0*/  @!P4 IMAD.IADD R242, R242, 0x1, -R168 ;  /* 0x00000001f2f2c824 */ /* 0x000fe400078e0aa8 */
[----:B------:R-:W-:-:S02]  /*bae0*/  IMAD R239, R168, R238, R239 ;  /* 0x000000eea8ef7224 */ /* 0x000fc400078e02ef */
[----:B------:R-:W-:Y:S01]  /*baf0*/  VIADD R241, R2, 0x103 ;  /* 0x0000010302f17836 */ /* 0x000fe20000000000 */
[C---:B------:R-:W-:Y:S01]  /*bb00*/  ISETP.GT.U32.AND P4, PT, R168.reuse, R242, PT ;  /* 0x000000f2a800720c */ /* 0x040fe20003f84070 */
[----:B------:R-:W-:Y:S01]  /*bb10*/  @!P2 IMAD.IADD R245, R245, 0x1, -R168 ;  /* 0x00000001f5f5a824 */ /* 0x000fe200078e0aa8 */
[C---:B------:R-:W-:Y:S01]  /*bb20*/  ISETP.GT.U32.AND P2, PT, R168.reuse, R239, PT ;  /* 0x000000efa800720c */ /* 0x040fe20003f44070 */
[----:B0-----:R-:W-:Y:S01]  /*bb30*/  IMAD.MOV.U32 R4, RZ, RZ, R22 ;  /* 0x000000ffff047224 */ /* 0x001fe200078e0016 */
[----:B------:R-:W-:Y:S01]  /*bb40*/  IABS R22, R241 ;  /* 0x000000f100167213 */ /* 0x000fe20000000000 */
[----:B------:R-:W-:Y:S02]  /*bb50*/  IMAD.MOV.U32 R5, RZ, RZ, R245 ;  /* 0x000000ffff057224 */ /* 0x000fe400078e00f5 */
[----:B------:R-:W-:Y:S01]  /*bb60*/  @!P5 IMAD.MOV R4, RZ, RZ, -R4 ;  /* 0x000000ffff04d224 */ /* 0x000fe200078e0a04 */
[----:B------:R-:W-:Y:S01]  /*bb70*/  ISETP.GT.U32.AND P5, PT, R168, R244, PT ;  /* 0x000000f4a800720c */ /* 0x000fe20003fa4070 */
[----:B------:R-:W-:-:S03]  /*bb80*/  IMAD.HI.U32 R246, R0, R22, RZ ;  /* 0x0000001600f67227 */ /* 0x000fc600078e00ff */
[----:B------:R0:W-:Y:S01]  /*bb90*/  STL [R1+0x6c], R4 ;  /* 0x00006c0401007387 */ /* 0x0001e20000100800 */
[--C-:B------:R-:W-:Y:S01]  /*bba0*/  @!P6 IMAD.IADD R247, R247, 0x1, -R168.reuse ;  /* 0x00000001f7f7e824 */ /* 0x100fe200078e0aa8 */
[----:B------:R-:W-:Y:S01]  /*bbb0*/  ISETP.GE.AND P6, PT, R3, RZ, PT ;  /* 0x000000ff0300720c */ /* 0x000fe20003fc6270 */
[----:B------:R-:W-:Y:S01]  /*bbc0*/  @!P4 IMAD.IADD R242, R242, 0x1, -R168 ;  /* 0x00000001f2f2c824 */ /* 0x000fe200078e0aa8 */
[----:B------:R-:W-:Y:S01]  /*bbd0*/  ISETP.GE.AND P4, PT, R240, RZ, PT ;  /* 0x000000fff000720c */ /* 0x000fe20003f86270 */
[----:B------:R-:W-:Y:S02]  /*bbe0*/  IMAD.MOV R246, RZ, RZ, -R246 ;  /* 0x000000fffff67224 */ /* 0x000fe400078e0af6 */
[----:B------:R-:W-:Y:S02]  /*bbf0*/  VIADD R240, R2, 0x101 ;  /* 0x0000010102f07836 */ /* 0x000fe40000000000 */
[--C-:B------:R-:W-:Y:S01]  /*bc00*/  @!P5 IMAD.IADD R244, R244, 0x1, -R168.reuse ;  /* 0x00000001f4f4d824 */ /* 0x100fe200078e0aa8 */
[----:B------:R-:W-:Y:S01]  /*bc10*/  ISETP.GE.AND P5, PT, R241, RZ, PT ;  /* 0x000000fff100720c */ /* 0x000fe20003fa6270 */
[----:B0-----:R-:W-:Y:S01]  /*bc20*/  IMAD.MOV.U32 R4, RZ, RZ, R247 ;  /* 0x000000ffff047224 */ /* 0x001fe200078e00f7 */
[----:B------:R-:W-:Y:S01]  /*bc30*/  IABS R241, R240 ;  /* 0x000000f000f17213 */ /* 0x000fe20000000000 */
[----:B------:R-:W-:Y:S01]  /*bc40*/  @!P2 IMAD.IADD R239, R239, 0x1, -R168 ;  /* 0x00000001efefa824 */ /* 0x000fe200078e0aa8 */
[C---:B------:R-:W-:Y:S01]  /*bc50*/  ISETP.GT.U32.AND P2, PT, R168.reuse, R244, PT ;  /* 0x000000f4a800720c */ /* 0x040fe20003f44070 */
[----:B------:R-:W-:-:S02]  /*bc60*/  IMAD R22, R168, R246, R22 ;  /* 0x000000f6a8167224 */ /* 0x000fc400078e0216 */
[----:B------:R-:W-:Y:S01]  /*bc70*/  @!P1 IMAD.MOV R4, RZ, RZ, -R4 ;  /* 0x000000ffff049224 */ /* 0x000fe200078e0a04 */
[----:B------:R-:W-:Y:S01]  /*bc80*/  ISETP.GT.U32.AND P1, PT, R168, R239, PT ;  /* 0x000000efa800720c */ /* 0x000fe20003f24070 */
[----:B------:R-:W-:Y:S02]  /*bc90*/  VIADD R238, R2, 0x102 ;  /* 0x0000010202ee7836 */ /* 0x000fe40000000000 */
[----:B------:R-:W-:Y:S01]  /*bca0*/  @!P3 IMAD.MOV R5, RZ, RZ, -R5 ;  /* 0x000000ffff05b224 */ /* 0x000fe200078e0a05 */
[----:B------:R-:W-:Y:S01]  /*bcb0*/  ISETP.GT.U32.AND P3, PT, R168, R22, PT ;  /* 0x00000016a800720c */ /* 0x000fe20003f64070 */
[----:B------:R0:W-:Y:S01]  /*bcc0*/  STL [R1+0x60], R4 ;  /* 0x0000600401007387 */ /* 0x0001e20000100800 */
[----:B------:R-:W-:Y:S01]  /*bcd0*/  IABS R3, R238 ;  /* 0x000000ee00037213 */ /* 0x000fe20000000000 */
[----:B------:R-:W-:Y:S02]  /*bce0*/  VIADD R248, R2, 0xfb ;  /* 0x000000fb02f87836 */ /* 0x000fe40000000000 */
[----:B------:R-:W-:Y:S01]  /*bcf0*/  @!P2 IMAD.IADD R244, R244, 0x1, -R168 ;  /* 0x00000001f4f4a824 */ /* 0x000fe200078e0aa8 */
[----:B------:R1:W-:Y:S01]  /*bd00*/  STL [R1+0x68], R5 ;  /* 0x0000680501007387 */ /* 0x0003e20000100800 */
[----:B------:R-:W-:-:S04]  /*bd10*/  IMAD.HI.U32 R243, R0, R3, RZ ;  /* 0x0000000300f37227 */ /* 0x000fc800078e00ff */
[----:B0-----:R-:W-:Y:S02]  /*bd20*/  IMAD.MOV.U32 R4, RZ, RZ, R242 ;  /* 0x000000ffff047224 */ /* 0x001fe400078e00f2 */
[----:B------:R-:W-:-:S04]  /*bd30*/  IMAD.HI.U32 R242, R0, R241, RZ ;  /* 0x000000f100f27227 */ /* 0x000fc800078e00ff */
[----:B------:R-:W-:Y:S02]  /*bd40*/  IMAD.MOV R242, RZ, RZ, -R242 ;  /* 0x000000fffff27224 */ /* 0x000fe400078e0af2 */
[----:B------:R-:W-:Y:S02]  /*bd50*/  IMAD.MOV R243, RZ, RZ, -R243 ;  /* 0x000000fffff37224 */ /* 0x000fe400078e0af3 */
[----:B------:R-:W-:Y:S02]  /*bd60*/  IMAD R241, R168, R242, R241 ;  /* 0x000000f2a8f17224 */ /* 0x000fe400078e02f1 */
[----:B-1----:R-:W-:Y:S02]  /*bd70*/  IMAD.MOV.U32 R5, RZ, RZ, R244 ;  /* 0x000000ffff057224 */ /* 0x002fe400078e00f4 */
[----:B------:R-:W-:Y:S02]  /*bd80*/  @!P3 IMAD.IADD R22, R22, 0x1, -R168 ;  /* 0x000000011616b824 */ /* 0x000fe400078e0aa8 */
[----:B------:R-:W-:-:S02]  /*bd90*/  IMAD R3, R168, R243, R3 ;  /* 0x000000f3a8037224 */ /* 0x000fc400078e0203 */
[----:B------:R-:W-:Y:S01]  /*bda0*/  @!P6 IMAD.MOV R5, RZ, RZ, -R5 ;  /* 0x000000ffff05e224 */ /* 0x000fe200078e0a05 */
[----:B------:R-:W-:Y:S01]  /*bdb0*/  ISETP.GT.U32.AND P6, PT, R168, R241, PT ;  /* 0x000000f1a800720c */ /* 0x000fe20003fc4070 */
[----:B------:R-:W-:Y:S01]  /*bdc0*/  @!P0 IMAD.MOV R4, RZ, RZ, -R4 ;  /* 0x000000ffff048224 */ /* 0x000fe200078e0a04 */
[----:B------:R-:W-:Y:S01]  /*bdd0*/  ISETP.GE.AND P0, PT, R238, RZ, PT ;  /* 0x000000ffee00720c */ /* 0x000fe20003f06270 */
[----:B------:R-:W-:Y:S01]  /*bde0*/  VIADD R238, R2, 0x100 ;  /* 0x0000010002ee7836 */ /* 0x000fe20000000000 */
[----:B------:R-:W-:Y:S01]  /*bdf0*/  ISETP.GT.U32.AND P3, PT, R168, R22, PT ;  /* 0x00000016a800720c */ /* 0x000fe20003f64070 */
[----:B------:R-:W-:Y:S01]  /*be00*/  VIADD R243, R2, 0xff ;  /* 0x000000ff02f37836 */ /* 0x000fe20000000000 */
[----:B------:R-:W-:Y:S01]  /*be10*/  ISETP.GT.U32.AND P2, PT, R168, R3, PT ;  /* 0x00000003a800720c */ /* 0x000fe20003f44070 */
[--C-:B------:R-:W-:Y:S01]  /*be20*/  @!P1 IMAD.IADD R239, R239, 0x1, -R168.reuse ;  /* 0x00000001efef9824 */ /* 0x100fe200078e0aa8 */
[----:B------:R-:W-:Y:S01]  /*be30*/  IABS R252, R238 ;  /* 0x000000ee00fc7213 */ /* 0x000fe20000000000 */
[----:B------:R0:W-:Y:S01]  /*be40*/  STL [R1+0x7f0], R4 ;  /* 0x0007f00401007387 */ /* 0x0001e20000100800 */
[----:B------:R-:W-:Y:S01]  /*be50*/  IABS R251, R243 ;  /* 0x000000f300fb7213 */ /* 0x000fe20000000000 */
[----:B------:R-:W-:Y:S01]  /*be60*/  VIADD R242, R2, 0xfe ;  /* 0x000000fe02f27836 */ /* 0x000fe20000000000 */
[----:B------:R-:W-:Y:S01]  /*be70*/  ISETP.GE.AND P1, PT, R240, RZ, PT ;  /* 0x000000fff000720c */ /* 0x000fe20003f26270 */
[----:B------:R-:W-:Y:S01]  /*be80*/  IMAD.HI.U32 R244, R0, R252, RZ ;  /* 0x000000fc00f47227 */ /* 0x000fe200078e00ff */
[----:B------:R1:W-:Y:S02]  /*be90*/  STL [R1+0x64], R5 ;  /* 0x0000640501007387 */ /* 0x0003e40000100800 */
[----:B------:R-:W-:Y:S01]  /*bea0*/  IABS R240, R242 ;  /* 0x000000f200f07213 */ /* 0x000fe20000000000 */
[----:B------:R-:W-:-:S02]  /*beb0*/  @!P6 IMAD.IADD R241, R241, 0x1, -R168 ;  /* 0x00000001f1f1e824 */ /* 0x000fc400078e0aa8 */
[--C-:B------:R-:W-:Y:S01]  /*bec0*/  @!P3 IMAD.IADD R22, R22, 0x1, -R168.reuse ;  /* 0x000000011616b824 */ /* 0x100fe200078e0aa8 */
[----:B------:R-:W-:Y:S01]  /*bed0*/  ISETP.GE.AND P3, PT, R243, RZ, PT ;  /* 0x000000fff300720c */ /* 0x000fe20003f66270 */
[----:B------:R-:W-:Y:S01]  /*bee0*/  @!P2 IMAD.IADD R3, R3, 0x1, -R168 ;  /* 0x000000010303a824 */ /* 0x000fe200078e0aa8 */
[C---:B------:R-:W-:Y:S01]  /*bef0*/  ISETP.GT.U32.AND P6, PT, R168.reuse, R241, PT ;  /* 0x000000f1a800720c */ /* 0x040fe20003fc4070 */
[----:B------:R-:W-:Y:S02]  /*bf00*/  IMAD.MOV R243, RZ, RZ, -R244 ;  /* 0x000000fffff37224 */ /* 0x000fe400078e0af4 */
[----:B0-----:R-:W-:Y:S01]  /*bf10*/  IMAD.MOV.U32 R4, RZ, RZ, R239 ;  /* 0x000000ffff047224 */ /* 0x001fe200078e00ef */
[----:B------:R-:W-:Y:S01]  /*bf20*/  ISETP.GT.U32.AND P2, PT, R168, R3, PT ;  /* 0x00000003a800720c */ /* 0x000fe20003f44070 */
[----:B------:R-:W-:-:S04]  /*bf30*/  IMAD.HI.U32 R239, R0, R251, RZ ;  /* 0x000000fb00ef7227 */ /* 0x000fc800078e00ff */
[C---:B------:R-:W-:Y:S02]  /*bf40*/  IMAD R252, R168.reuse, R243, R252 ;  /* 0x000000f3a8fc7224 */ /* 0x040fe400078e02fc */
[----:B-1----:R-:W-:Y:S02]  /*bf50*/  IMAD.MOV.U32 R5, RZ, RZ, R22 ;  /* 0x000000ffff057224 */ /* 0x002fe400078e0016 */
[----:B------:R-:W-:Y:S02]  /*bf60*/  IMAD.MOV R239, RZ, RZ, -R239 ;  /* 0x000000ffffef7224 */ /* 0x000fe400078e0aef */
[----:B------:R-:W-:Y:S01]  /*bf70*/  @!P5 IMAD.MOV R5, RZ, RZ, -R5 ;  /* 0x000000ffff05d224 */ /* 0x000fe200078e0a05 */
[C---:B------:R-:W-:Y:S01]  /*bf80*/  ISETP.GT.U32.AND P5, PT, R168.reuse, R252, PT ;  /* 0x000000fca800720c */ /* 0x040fe20003fa4070 */
[----:B------:R-:W-:Y:S02]  /*bf90*/  IMAD R251, R168, R239, R251 ;  /* 0x000000efa8fb7224 */ /* 0x000fe400078e02fb */
[----:B------:R-:W-:-:S02]  /*bfa0*/  @!P6 IMAD.IADD R241, R241, 0x1, -R168 ;  /* 0x00000001f1f1e824 */ /* 0x000fc400078e0aa8 */
[----:B------:R-:W-:Y:S01]  /*bfb0*/  @!P4 IMAD.MOV R4, RZ, RZ, -R4 ;  /* 0x000000ffff04c224 */ /* 0x000fe200078e0a04 */
[----:B------:R-:W-:Y:S01]  /*bfc0*/  ISETP.GT.U32.AND P6, PT, R168, R251, PT ;  /* 0x000000fba800720c */ /* 0x000fe20003fc4070 */
[--C-:B------:R-:W-:Y:S01]  /*bfd0*/  @!P2 IMAD.IADD R3, R3, 0x1, -R168.reuse ;  /* 0x000000010303a824 */ /* 0x100fe200078e0aa8 */
[----:B------:R-:W-:Y:S01]  /*bfe0*/  ISETP.GE.AND P4, PT, R238, RZ, PT ;  /* 0x000000ffee00720c */ /* 0x000fe20003f86270 */
[----:B------:R-:W-:Y:S01]  /*bff0*/  VIADD R244, R2, 0xfd ;  /* 0x000000fd02f47836 */ /* 0x000fe20000000000 */
[----:B------:R0:W-:Y:S01]  /*c000*/  STL [R1+0x7ec], R4 ;  /* 0x0007ec0401007387 */ /* 0x0001e20000100800 */
[----:B------:R-:W-:Y:S01]  /*c010*/  IMAD.HI.U32 R238, R0, R240, RZ ;  /* 0x000000f000ee7227 */ /* 0x000fe200078e00ff */
[----:B------:R-:W-:Y:S02]  /*c020*/  ISETP.GE.AND P2, PT, R242, RZ, PT ;  /* 0x000000fff200720c */ /* 0x000fe40003f46270 */
[----:B------:R-:W-:Y:S01]  /*c030*/  STL [R1+0x7e4], R5 ;  /* 0x0007e40501007387 */ /* 0x000fe20000100800 */
[----:B------:R-:W-:Y:S01]  /*c040*/  @!P5 IMAD.IADD R252, R252, 0x1, -R168 ;  /* 0x00000001fcfcd824 */ /* 0x000fe200078e0aa8 */
[----:B------:R-:W-:Y:S01]  /*c050*/  IABS R242, R248 ;  /* 0x000000f800f27213 */ /* 0x000fe20000000000 */
[----:B------:R-:W-:-:S02]  /*c060*/  IMAD.MOV R238, RZ, RZ, -R238 ;  /* 0x000000ffffee7224 */ /* 0x000fc400078e0aee */
[----:B------:R-:W-:Y:S01]  /*c070*/  VIADD R22, R2, 0xfc ;  /* 0x000000fc02167836 */ /* 0x000fe20000000000 */
[----:B------:R-:W-:Y:S01]  /*c080*/  ISETP.GT.U32.AND P5, PT, R168, R252, PT ;  /* 0x000000fca800720c */ /* 0x000fe20003fa4070 */
[----:B0-----:R-:W-:Y:S02]  /*c090*/  IMAD.MOV.U32 R4, RZ, RZ, R3 ;  /* 0x000000ffff047224 */ /* 0x001fe400078e0003 */
[----:B------:R-:W-:Y:S01]  /*c0a0*/  @!P6 IMAD.IADD R251, R251, 0x1, -R168 ;  /* 0x00000001fbfbe824 */ /* 0x000fe200078e0aa8 */
[----:B------:R-:W-:Y:S01]  /*c0b0*/  IABS R3, R22 ;  /* 0x0000001600037213 */ /* 0x000fe20000000000 */
[----:B------:R-:W-:Y:S01]  /*c0c0*/  @!P0 IMAD.MOV R4, RZ, RZ, -R4 ;  /* 0x000000ffff048224 */ /* 0x000fe200078e0a04 */
[----:B------:R-:W-:Y:S01]  /*c0d0*/  ISETP.GE.AND P0, PT, R244, RZ, PT ;  /* 0x000000fff400720c */ /* 0x000fe20003f06270 */
[----:B------:R-:W-:Y:S01]  /*c0e0*/  IMAD R240, R168, R238, R240 ;  /* 0x000000eea8f07224 */ /* 0x000fe200078e02f0 */
[----:B------:R-:W-:Y:S01]  /*c0f0*/  IABS R244, R244 ;  /* 0x000000f400f47213 */ /* 0x000fe20000000000 */
[----:B------:R-:W-:Y:S01]  /*c100*/  IMAD.HI.U32 R243, R0, R3, RZ ;  /* 0x0000000300f37227 */ /* 0x000fe200078e00ff */
[----:B------:R0:W-:Y:S01]  /*c110*/  STL [R1+0x7e8], R4 ;  /* 0x0007e80401007387 */ /* 0x0001e20000100800 */
[----:B------:R-:W-:-:S02]  /*c120*/  ISETP.GT.U32.AND P6, PT, R168, R251, PT ;  /* 0x000000fba800720c */ /* 0x000fc40003fc4070 */
[----:B------:R-:W-:-:S04]  /*c130*/  IMAD.HI.U32 R245, R0, R244, RZ ;  /* 0x000000f400f57227 */ /* 0x000fc800078e00ff */
[----:B------:R-:W-:Y:S02]  /*c140*/  IMAD.MOV R245, RZ, RZ, -R245 ;  /* 0x000000fffff57224 */ /* 0x000fe400078e0af5 */
[----:B------:R-:W-:Y:S01]  /*c150*/  @!P5 IMAD.IADD R252, R252, 0x1, -R168 ;  /* 0x00000001fcfcd824 */ /* 0x000fe200078e0aa8 */
[----:B------:R-:W-:Y:S01]  /*c160*/  ISETP.GE.AND P5, PT, R22, RZ, PT ;  /* 0x000000ff1600720c */ /* 0x000fe20003fa6270 */
[----:B0-----:R-:W-:Y:S02]  /*c170*/  IMAD.MOV.U32 R4, RZ, RZ, R241 ;  /* 0x000000ffff047224 */ /* 0x001fe400078e00f1 */
[----:B------:R-:W-:Y:S02]  /*c180*/  IMAD.MOV R243, RZ, RZ, -R243 ;  /* 0x000000fffff37224 */ /* 0x000fe400078e0af3 */
[----:B------:R-:W-:Y:S01]  /*c190*/  @!P1 IMAD.MOV R4, RZ, RZ, -R4 ;  /* 0x000000ffff049224 */ /* 0x000fe200078e0a04 */
[C---:B------:R-:W-:Y:S01]  /*c1a0*/  ISETP.GT.U32.AND P1, PT, R168.reuse, R240, PT ;  /* 0x000000f0a800720c */ /* 0x040fe20003f24070 */
[----:B------:R-:W-:-:S02]  /*c1b0*/  IMAD R22, R168, R245, R244 ;  /* 0x000000f5a8167224 */ /* 0x000fc400078e02f4 */
[----:B------:R-:W-:Y:S01]  /*c1c0*/  VIADD R239, R2, 0xfa ;  /* 0x000000fa02ef7836 */ /* 0x000fe20000000000 */
[----:B------:R0:W-:Y:S01]  /*c1d0*/  STL [R1+0x7e0], R4 ;  /* 0x0007e00401007387 */ /* 0x0001e20000100800 */
[C---:B------:R-:W-:Y:S02]  /*c1e0*/  IMAD R3, R168.reuse, R243, R3 ;  /* 0x000000f3a8037224 */ /* 0x040fe400078e0203 */
[----:B------:R-:W-:Y:S01]  /*c1f0*/  @!P6 IMAD.IADD R251, R251, 0x1, -R168 ;  /* 0x00000001fbfbe824 */ /* 0x000fe200078e0aa8 */
[----:B------:R-:W-:Y:S01]  /*c200*/  ISETP.GT.U32.AND P6, PT, R168, R22, PT ;  /* 0x00000016a800720c */ /* 0x000fe20003fc4070 */
[----:B------:R-:W-:Y:S01]  /*c210*/  IMAD.HI.U32 R246, R0, R242, RZ ;  /* 0x000000f200f67227 */ /* 0x000fe200078e00ff */
[----:B------:R-:W-:-:S03]  /*c220*/  IABS R247, R239 ;  /* 0x000000ef00f77213 */ /* 0x000fc60000000000 */
[----:B------:R-:W-:Y:S01]  /*c230*/  @!P1 IMAD.IADD R240, R240, 0x1, -R168 ;  /* 0x00000001f0f09824 */ /* 0x000fe200078e0aa8 */
[----:B------:R-:W-:Y:S01]  /*c240*/  ISETP.GT.U32.AND P1, PT, R168, R3, PT ;  /* 0x00000003a800720c */ /* 0x000fe20003f24070 */
[----:B------:R-:W-:Y:S02]  /*c250*/  IMAD.MOV R241, RZ, RZ, -R246 ;  /* 0x000000fffff17224 */ /* 0x000fe400078e0af6 */
[----:B------:R-:W-:-:S04]  /*c260*/  IMAD.HI.U32 R238, R0, R247, RZ ;  /* 0x000000f700ee7227 */ /* 0x000fc800078e00ff */
[----:B------:R-:W-:Y:S02]  /*c270*/  VIADD R246, R2, 0xf9 ;  /* 0x000000f902f67836 */ /* 0x000fe40000000000 */
[----:B------:R-:W-:Y:S02]  /*c280*/  IMAD.MOV.U32 R5, RZ, RZ, R252 ;  /* 0x000000ffff057224 */ /* 0x000fe400078e00fc */
[----:B------:R-:W-:Y:S01]  /*c290*/  IMAD.MOV R238, RZ, RZ, -R238 ;  /* 0x000000ffffee7224 */ /* 0x000fe200078e0aee */
[----:B------:R-:W-:Y:S01]  /*c2a0*/  IABS R243, R246 ;  /* 0x000000f600f37213 */ /* 0x000fe20000000000 */
[----:B------:R-:W-:Y:S01]  /*c2b0*/  @!P6 IMAD.IADD R22, R22, 0x1, -R168 ;  /* 0x000000011616e824 */ /* 0x000fe200078e0aa8 */
[C---:B------:R-:W-:Y:S01]  /*c2c0*/  ISETP.GT.U32.AND P6, PT, R168.reuse, R240, PT ;  /* 0x000000f0a800720c */ /* 0x040fe20003fc4070 */
[----:B------:R-:W-:Y:S02]  /*c2d0*/  @!P4 IMAD.MOV R5, RZ, RZ, -R5 ;  /* 0x000000ffff05c224 */ /* 0x000fe400078e0a05 */
[----:B------:R-:W-:-:S02]  /*c2e0*/  IMAD R247, R168, R238, R247 ;  /* 0x000000eea8f77224 */ /* 0x000fc400078e02f7 */
[----:B------:R-:W-:Y:S01]  /*c2f0*/  @!P1 IMAD.IADD R3, R3, 0x1, -R168 ;  /* 0x0000000103039824 */ /* 0x000fe200078e0aa8 */
[----:B------:R-:W-:Y:S01]  /*c300*/  ISETP.GT.U32.AND P1, PT, R168, R22, PT ;  /* 0x00000016a800720c */ /* 0x000fe20003f24070 */
[----:B------:R-:W-:Y:S01]  /*c310*/  VIADD R238, R2, 0xf8 ;  /* 0x000000f802ee7836 */ /* 0x000fe20000000000 */
[----:B------:R1:W-:Y:S01]  /*c320*/  STL [R1+0x48], R5 ;  /* 0x0000480501007387 */ /* 0x0003e20000100800 */
[----:B0-----:R-:W-:Y:S01]  /*c330*/  IMAD.HI.U32 R4, R0, R243, RZ ;  /* 0x000000f300047227 */ /* 0x001fe200078e00ff */
[C---:B------:R-:W-:Y:S02]  /*c340*/  ISETP.GT.U32.AND P4, PT, R168.reuse, R3, PT ;  /* 0x00000003a800720c */ /* 0x040fe40003f84070 */
[----:B------:R-:W-:Y:S01]  /*c350*/  IABS R249, R238 ;  /* 0x000000ee00f97213 */ /* 0x000fe20000000000 */
[----:B------:R-:W-:Y:S02]  /*c360*/  IMAD R242, R168, R241, R242 ;  /* 0x000000f1a8f27224 */ /* 0x000fe400078e02f2 */
[----:B------:R-:W-:Y:S01]  /*c370*/  @!P6 IMAD.IADD R240, R240, 0x1, -R168 ;  /* 0x00000001f0f0e824 */ /* 0x000fe200078e0aa8 */
[----:B------:R-:W-:Y:S01]  /*c380*/  ISETP.GT.U32.AND P6, PT, R168, R247, PT ;  /* 0x000000f7a800720c */ /* 0x000fe20003fc4070 */
[----:B------:R-:W-:-:S04]  /*c390*/  IMAD.HI.U32 R252, R0, R249, RZ ;  /* 0x000000f900fc7227 */ /* 0x000fc800078e00ff */
[----:B-1----:R-:W-:Y:S02]  /*c3a0*/  IMAD.MOV.U32 R5, RZ, RZ, R251 ;  /* 0x000000ffff057224 */ /* 0x002fe400078e00fb */
[----:B------:R-:W-:Y:S02]  /*c3b0*/  IMAD.MOV R251, RZ, RZ, -R4 ;  /* 0x000000fffffb7224 */ /* 0x000fe400078e0a04 */
[----:B------:R-:W-:Y:S01]  /*c3c0*/  @!P3 IMAD.MOV R5, RZ, RZ, -R5 ;  /* 0x000000ffff05b224 */ /* 0x000fe200078e0a05 */
[C---:B------:R-:W-:Y:S01]  /*c3d0*/  ISETP.GT.U32.AND P3, PT, R168.reuse, R242, PT ;  /* 0x000000f2a800720c */ /* 0x040fe20003f64070 */
[----:B------:R-:W-:Y:S02]  /*c3e0*/  IMAD R243, R168, R251, R243 ;  /* 0x000000fba8f37224 */ /* 0x000fe400078e02f3 */
[----:B------:R-:W-:Y:S01]  /*c3f0*/  @!P1 IMAD.IADD R22, R22, 0x1, -R168 ;  /* 0x0000000116169824 */ /* 0x000fe200078e0aa8 */
[----:B------:R0:W-:Y:S01]  /*c400*/  STL [R1+0x7dc], R5 ;  /* 0x0007dc0501007387 */ /* 0x0001e20000100800 */
[----:B------:R-:W-:Y:S01]  /*c410*/  IMAD.MOV R4, RZ, RZ, -R252 ;  /* 0x000000ffff047224 */ /* 0x000fe200078e0afc */
[----:B------:R-:W-:Y:S01]  /*c420*/  ISETP.GT.U32.AND P1, PT, R168, R243, PT ;  /* 0x000000f3a800720c */ /* 0x000fe20003f24070 */
[----:B------:R-:W-:-:S02]  /*c430*/  VIADD R245, R2, 0xf7 ;  /* 0x000000f702f57836 */ /* 0x000fc40000000000 */
[----:B------:R-:W-:Y:S02]  /*c440*/  IMAD R249, R168, R4, R249 ;  /* 0x00000004a8f97224 */ /* 0x000fe400078e02f9 */
[----:B------:R-:W-:Y:S01]  /*c450*/  VIADD R244, R2, 0xf6 ;  /* 0x000000f602f47836 */ /* 0x000fe20000000000 */
[----:B------:R-:W-:Y:S01]  /*c460*/  IABS R250, R245 ;  /* 0x000000f500fa7213 */ /* 0x000fe20000000000 */
[--C-:B------:R-:W-:Y:S01]  /*c470*/  @!P4 IMAD.IADD R3, R3, 0x1, -R168.reuse ;  /* 0x000000010303c824 */ /* 0x100fe200078e0aa8 */
[----:B------:R-:W-:Y:S01]  /*c480*/  ISETP.GT.U32.AND P4, PT, R168, R249, PT ;  /* 0x000000f9a800720c */ /* 0x000fe20003f84070 */
[--C-:B------:R-:W-:Y:S01]  /*c490*/  @!P3 IMAD.IADD R242, R242, 0x1, -R168.reuse ;  /* 0x00000001f2f2b824 */ /* 0x100fe200078e0aa8 */
[----:B------:R-:W-:Y:S01]  /*c4a0*/  IABS R241, R244 ;  /* 0x000000f400f17213 */ /* 0x000fe20000000000 */
[----:B------:R-:W-:Y:S01]  /*c4b0*/  @!P6 IMAD.IADD R247, R247, 0x1, -R168 ;  /* 0x00000001f7f7e824 */ /* 0x000fe200078e0aa8 */
[----:B------:R-:W-:Y:S01]  /*c4c0*/  ISETP.GE.AND P3, PT, R248, RZ, PT ;  /* 0x000000fff800720c */ /* 0x000fe20003f66270 */
[----:B0-----:R-:W-:Y:S01]  /*c4d0*/  IMAD.MOV.U32 R5, RZ, RZ, R240 ;  /* 0x000000ffff057224 */ /* 0x001fe200078e00f0 */
[----:B------:R-:W-:Y:S01]  /*c4e0*/  ISETP.GE.AND P6, PT, R239, RZ, PT ;  /* 0x000000ffef00720c */ /* 0x000fe20003fc6270 */
[----:B------:R-:W-:-:S02]  /*c4f0*/  IMAD.MOV.U32 R4, RZ, RZ, R22 ;  /* 0x000000ffff047224 */ /* 0x000fc400078e0016 */
[----:B------:R-:W-:Y:S01]  /*c500*/  @!P1 IMAD.IADD R243, R243, 0x1, -R168 ;  /* 0x00000001f3f39824 */ /* 0x000fe200078e0aa8 */
[----:B------:R-:W-:Y:S01]  /*c510*/  ISETP.GT.U32.AND P1, PT, R168, R242, PT ;  /* 0x000000f2a800720c */ /* 0x000fe20003f24070 */
[----:B------:R-:W-:-:S04]  /*c520*/  IMAD.HI.U32 R251, R0, R250, RZ ;  /* 0x000000fa00fb7227 */ /* 0x000fc800078e00ff */
[----:B------:R-:W-:Y:S01]  /*c530*/  @!P2 IMAD.MOV R5, RZ, RZ, -R5 ;  /* 0x000000ffff05a224 */ /* 0x000fe200078e0a05 */
[----:B------:R-:W-:Y:S01]  /*c540*/  ISETP.GT.U32.AND P2, PT, R168, R247, PT ;  /* 0x000000f7a800720c */ /* 0x000fe20003f44070 */
[----:B------:R-:W-:Y:S02]  /*c550*/  @!P0 IMAD.MOV R4, RZ, RZ, -R4 ;  /* 0x000000ffff048224 */ /* 0x000fe400078e0a04 */
[----:B------:R-:W-:Y:S01]  /*c560*/  IMAD.HI.U32 R252, R0, R241, RZ ;  /* 0x000000f100fc7227 */ /* 0x000fe200078e00ff */
[----:B------:R-:W-:Y:S03]  /*c570*/  STL [R1+0x3c], R5 ;  /* 0x00003c0501007387 */ /* 0x000fe60000100800 */
[----:B------:R-:W-:Y:S01]  /*c580*/  IMAD.MOV R251, RZ, RZ, -R251 ;  /* 0x000000fffffb7224 */ /* 0x000fe200078e0afb */
[----:B------:R0:W-:Y:S01]  /*c590*/  STL [R1+0x38], R4 ;  /* 0x0000380401007387 */ /* 0x0001e20000100800 */
[----:B------:R-:W-:-:S02]  /*c5a0*/  IMAD.MOV R252, RZ, RZ, -R252 ;  /* 0x000000fffffc7224 */ /* 0x000fc400078e0afc */
[C---:B------:R-:W-:Y:S02]  /*c5b0*/  IMAD R250, R168.reuse, R251, R250 ;  /* 0x000000fba8fa7224 */ /* 0x040fe400078e02fa */
[--C-:B------:R-:W-:Y:S01]  /*c5c0*/  @!P4 IMAD.IADD R249, R249, 0x1, -R168.reuse ;  /* 0x00000001f9f9c824 */ /* 0x100fe200078e0aa8 */
[----:B------:R-:W-:Y:S01]  /*c5d0*/  ISETP.GT.U32.AND P4, PT, R168, R243, PT ;  /* 0x000000f3a800720c */ /* 0x000fe20003f84070 */
[----:B------:R-:W-:Y:S02]  /*c5e0*/  VIADD R248, R2, 0xf5 ;  /* 0x000000f502f87836 */ /* 0x000fe40000000000 */
[C---:B------:R-:W-:Y:S01]  /*c5f0*/  IMAD R241, R168.reuse, R252, R241 ;  /* 0x000000fca8f17224 */ /* 0x040fe200078e02f1 */
[----:B------:R-:W-:Y:S01]  /*c600*/  ISETP.GT.U32.AND P0, PT, R168, R249, PT ;  /* 0x000000f9a800720c */ /* 0x000fe20003f04070 */
[----:B0-----:R-:W-:Y:S01]  /*c610*/  IMAD.MOV.U32 R4, RZ, RZ, R3 ;  /* 0x000000ffff047224 */ /* 0x001fe200078e0003 */
[----:B------:R-:W-:Y:S01]  /*c620*/  IABS R240, R248 ;  /* 0x000000f800f07213 */ /* 0x000fe20000000000 */
[----:B------:R-:W-:Y:S01]  /*c630*/  @!P1 IMAD.IADD R242, R242, 0x1, -R168 ;  /* 0x00000001f2f29824 */ /* 0x000fe200078e0aa8 */
[----:B------:R-:W-:Y:S01]  /*c640*/  ISETP.GE.AND P1, PT, R246, RZ, PT ;  /* 0x000000fff600720c */ /* 0x000fe20003f26270 */
[----:B------:R-:W-:Y:S01]  /*c650*/  @!P5 IMAD.MOV R4, RZ, RZ, -R4 ;  /* 0x000000ffff04d224 */ /* 0x000fe200078e0a04 */
[----:B------:R-:W-:Y:S01]  /*c660*/  ISETP.GT.U32.AND P5, PT, R168, R250, PT ;  /* 0x000000faa800720c */ /* 0x000fe20003fa4070 */
[----:B------:R-:W-:-:S02]  /*c670*/  VIADD R239, R2, 0xf4 ;  /* 0x000000f402ef7836 */ /* 0x000fc40000000000 */
[----:B------:R-:W-:Y:S01]  /*c680*/  @!P2 IMAD.IADD R247, R247, 0x1, -R168 ;  /* 0x00000001f7f7a824 */ /* 0x000fe200078e0aa8 */
[----:B------:R0:W-:Y:S01]  /*c690*/  STL [R1+0x34], R4 ;  /* 0x0000340401007387 */ /* 0x0001e20000100800 */
[----:B------:R-:W-:Y:S01]  /*c6a0*/  ISETP.GT.U32.AND P2, PT, R168, R241, PT ;  /* 0x000000f1a800720c */ /* 0x000fe20003f44070 */
[----:B------:R-:W-:Y:S01]  /*c6b0*/  IMAD.MOV.U32 R5, RZ, RZ, R242 ;  /* 0x000000ffff057224 */ /* 0x000fe200078e00f2 */
[----:B------:R-:W-:Y:S01]  /*c6c0*/  IABS R3, R239 ;  /* 0x000000ef00037213 */ /* 0x000fe20000000000 */
[----:B------:R-:W-:-:S04]  /*c6d0*/  IMAD.HI.U32 R22, R0, R240, RZ ;  /* 0x000000f000167227 */ /* 0x000fc800078e00ff */
[----:B------:R-:W-:Y:S02]  /*c6e0*/  @!P3 IMAD.MOV R5, RZ, RZ, -R5 ;  /* 0x000000ffff05b224 */ /* 0x000fe400078e0a05 */
[----:B0-----:R-:W-:Y:S02]  /*c6f0*/  IMAD.MOV.U32 R4, RZ, RZ, R247 ;  /* 0x000000ffff047224 */ /* 0x001fe400078e00f7 */
[----:B------:R-:W-:Y:S01]  /*c700*/  @!P4 IMAD.IADD R243, R243, 0x1, -R168 ;  /* 0x00000001f3f3c824 */ /* 0x000fe200078e0aa8 */
[----:B------:R-:W-:Y:S01]  /*c710*/  ISETP.GE.AND P4, PT, R238, RZ, PT ;  /* 0x000000ffee00720c */ /* 0x000fe20003f86270 */
[----:B------:R-:W-:Y:S01]  /*c720*/  @!P6 IMAD.MOV R4, RZ, RZ, -R4 ;  /* 0x000000ffff04e224 */ /* 0x000fe200078e0a04 */
[----:B------:R-:W-:Y:S01]  /*c730*/  STL [R1+0x30], R5 ;  /* 0x0000300501007387 */ /* 0x000fe20000100800 */
[----:B------:R-:W-:Y:S01]  /*c740*/  IMAD.HI.U32 R238, R0, R3, RZ ;  /* 0x0000000300ee7227 */ /* 0x000fe200078e00ff */
[----:B------:R-:W-:Y:S02]  /*c750*/  ISETP.GE.AND P6, PT, R248, RZ, PT ;  /* 0x000000fff800720c */ /* 0x000fe40003fc6270 */
[----:B------:R0:W-:Y:S01]  /*c760*/  STL [R1+0x7d8], R4 ;  /* 0x0007d80401007387 */ /* 0x0001e20000100800 */
[----:B------:R-:W-:-:S02]  /*c770*/  IMAD.MOV R22, RZ, RZ, -R22 ;  /* 0x000000ffff167224 */ /* 0x000fc400078e0a16 */
[--C-:B------:R-:W-:Y:S01]  /*c780*/  @!P5 IMAD.IADD R250, R250, 0x1, -R168.reuse ;  /* 0x00000001fafad824 */ /* 0x100fe200078e0aa8 */
[----:B------:R-:W-:Y:S01]  /*c790*/  ISETP.GE.AND P5, PT, R244, RZ, PT ;  /* 0x000000fff400720c */ /* 0x000fe20003fa6270 */
[----:B------:R-:W-:Y:S01]  /*c7a0*/  @!P0 IMAD.IADD R249, R249, 0x1, -R168 ;  /* 0x00000001f9f98824 */ /* 0x000fe200078e0aa8 */
[----:B------:R-:W-:Y:S01]  /*c7b0*/  ISETP.GE.AND P0, PT, R245, RZ, PT ;  /* 0x000000fff500720c */ /* 0x000fe20003f06270 */
[----:B------:R-:W-:Y:S02]  /*c7c0*/  IMAD.MOV R238, RZ, RZ, -R238 ;  /* 0x000000ffffee7224 */ /* 0x000fe400078e0aee */
[C---:B------:R-:W-:Y:S02]  /*c7d0*/  IMAD R240, R168.reuse, R22, R240 ;  /* 0x00000016a8f07224 */ /* 0x040fe400078e02f0 */
[----:B0-----:R-:W-:Y:S02]  /*c7e0*/  IMAD.MOV.U32 R4, RZ, RZ, R243 ;  /* 0x000000ffff047224 */ /* 0x001fe400078e00f3 */
[----:B------:R-:W-:Y:S01]  /*c7f0*/  @!P2 IMAD.IADD R241, R241, 0x1, -R168 ;  /* 0x00000001f1f1a824 */ /* 0x000fe200078e0aa8 */
[C---:B------:R-:W-:Y:S01]  /*c800*/  ISETP.GT.U32.AND P2, PT, R168.reuse, R250, PT ;  /* 0x000000faa800720c */ /* 0x040fe20003f44070 */
[----:B------:R-:W-:-:S02]  /*c810*/  IMAD R238, R168, R238, R3 ;  /* 0x000000eea8ee7224 */ /* 0x000fc400078e0203 */
[----:B------:R-:W-:Y:S01]  /*c820*/  IMAD.MOV.U32 R22, RZ, RZ, R249 ;  /* 0x000000ffff167224 */ /* 0x000fe200078e00f9 */
[C---:B------:R-:W-:Y:S01]  /*c830*/  ISETP.GT.U32.AND P3, PT, R168.reuse, R241, PT ;  /* 0x000000f1a800720c */ /* 0x040fe20003f64070 */
[----:B------:R-:W-:Y:S01]  /*c840*/  @!P1 IMAD.MOV R4, RZ, RZ, -R4 ;  /* 0x000000ffff049224 */ /* 0x000fe200078e0a04 */
[C---:B------:R-:W-:Y:S01]  /*c850*/  ISETP.GT.U32.AND P1, PT, R168.reuse, R240, PT ;  /* 0x000000f0a800720c */ /* 0x040fe20003f24070 */
[----:B------:R-:W-:Y:S01]  /*c860*/  @!P4 IMAD.MOV R22, RZ, RZ, -R22 ;  /* 0x000000ffff16c224 */ /* 0x000fe200078e0a16 */
[----:B------:R-:W-:Y:S01]  /*c870*/  ISETP.GT.U32.AND P4, PT, R168, R238, PT ;  /* 0x000000eea800720c */ /* 0x000fe20003f84070 */
[C---:B------:R-:W-:Y:S01]  /*c880*/  VIADD R242, R2.reuse, 0xf3 ;  /* 0x000000f302f27836 */ /* 0x040fe20000000000 */
[----:B------:R0:W-:Y:S01]  /*c890*/  STL [R1+0x7bc], R4 ;  /* 0x0007bc0401007387 */ /* 0x0001e20000100800 */
[----:B------:R-:W-:Y:S02]  /*c8a0*/  VIADD R3, R2, 0xf2 ;  /* 0x000000f202037836 */ /* 0x000fe40000000000 */
[--C-:B------:R-:W-:Y:S01]  /*c8b0*/  @!P2 IMAD.IADD R250, R250, 0x1, -R168.reuse ;  /* 0x00000001fafaa824 */ /* 0x100fe200078e0aa8 */
[----:B------:R-:W-:Y:S01]  /*c8c0*/  IABS R246, R242 ;  /* 0x000000f200f67213 */ /* 0x000fe20000000000 */
[----:B------:R-:W-:Y:S01]  /*c8d0*/  VIADD R245, R2, 0xf1 ;  /* 0x000000f102f57836 */ /* 0x000fe20000000000 */
[----:B------:R-:W-:Y:S01]  /*c8e0*/  ISETP.GE.AND P2, PT, R239, RZ, PT ;  /* 0x000000ffef00720c */ /* 0x000fe20003f46270 */
[--C-:B------:R-:W-:Y:S01]  /*c8f0*/  @!P3 IMAD.IADD R241, R241, 0x1, -R168.reuse ;  /* 0x00000001f1f1b824 */ /* 0x100fe200078e0aa8 */
[----:B------:R-:W-:Y:S01]  /*c900*/  ISETP.GE.AND P3, PT, R242, RZ, PT ;  /* 0x000000fff200720c */ /* 0x000fe20003f66270 */
[----:B------:R-:W-:Y:S01]  /*c910*/  @!P1 IMAD.IADD R240, R240, 0x1, -R168 ;  /* 0x00000001f0f09824 */ /* 0x000fe200078e0aa8 */
[----:B------:R-:W-:Y:S01]  /*c920*/  IABS R239, R3 ;  /* 0x0000000300ef7213 */ /* 0x000fe20000000000 */
[----:B0-----:R-:W-:Y:S01]  /*c930*/  IMAD.MOV.U32 R4, RZ, RZ, R250 ;  /* 0x000000ffff047224 */ /* 0x001fe200078e00fa */
[----:B------:R-:W-:Y:S01]  /*c940*/  ISETP.GE.AND P1, PT, R3, RZ, PT ;  /* 0x000000ff0300720c */ /* 0x000fe20003f26270 */
[----:B------:R-:W-:Y:S01]  /*c950*/  @!P4 IMAD.IADD R238, R238, 0x1, -R168 ;  /* 0x00000001eeeec824 */ /* 0x000fe200078e0aa8 */
[----:B------:R-:W-:Y:S01]  /*c960*/  ISETP.GT.U32.AND P4, PT, R168, R240, PT ;  /* 0x000000f0a800720c */ /* 0x000fe20003f84070 */
[----:B------:R-:W-:-:S02]  /*c970*/  @!P0 IMAD.MOV R4, RZ, RZ, -R4 ;  /* 0x000000ffff048224 */ /* 0x000fc400078e0a04 */
[----:B------:R-:W-:Y:S01]  /*c980*/  IMAD.HI.U32 R242, R0, R246, RZ ;  /* 0x000000f600f27227 */ /* 0x000fe200078e00ff */
[----:B------:R-:W-:Y:S02]  /*c990*/  ISETP.GT.U32.AND P0, PT, R168, R238, PT ;  /* 0x000000eea800720c */ /* 0x000fe40003f04070 */
[----:B------:R0:W-:Y:S01]  /*c9a0*/  STL [R1+0x7c0], R4 ;  /* 0x0007c00401007387 */ /* 0x0001e20000100800 */
[----:B------:R-:W-:-:S04]  /*c9b0*/  IMAD.HI.U32 R3, R0, R239, RZ ;  /* 0x000000ef00037227 */ /* 0x000fc800078e00ff */
[----:B------:R-:W-:Y:S02]  /*c9c0*/  IMAD.MOV R3, RZ, RZ, -R3 ;  /* 0x000000ffff037224 */ /* 0x000fe400078e0a03 */
[----:B------:R-:W-:Y:S02]  /*c9d0*/  @!P4 IMAD.IADD R240, R240, 0x1, -R168 ;  /* 0x00000001f0f0c824 */ /* 0x000fe400078e0aa8 */
[----:B------:R-:W-:Y:S02]  /*c9e0*/  IMAD R239, R168, R3, R239 ;  /* 0x00000003a8ef7224 */ /* 0x000fe400078e02ef */
[----:B0-----:R-:W-:Y:S02]  /*c9f0*/  IMAD.MOV.U32 R4, RZ, RZ, R241 ;  /* 0x000000ffff047224 */ /* 0x001fe400078e00f1 */
[----:B------:R-:W-:Y:S02]  /*ca00*/  IMAD.MOV R241, RZ, RZ, -R242 ;  /* 0x000000fffff17224 */ /* 0x000fe400078e0af2 */
[----:B------:R-:W-:-:S02]  /*ca10*/  IMAD.MOV.U32 R5, RZ, RZ, R240 ;  /* 0x000000ffff057224 */ /* 0x000fc400078e00f0 */
[C---:B------:R-:W-:Y:S02]  /*ca20*/  IMAD R246, R168.reuse, R241, R246 ;  /* 0x000000f1a8f67224 */ /* 0x040fe400078e02f6 */
[----:B------:R-:W-:Y:S01]  /*ca30*/  @!P6 IMAD.MOV R5, RZ, RZ, -R5 ;  /* 0x000000ffff05e224 */ /* 0x000fe200078e0a05 */
[C---:B------:R-:W-:Y:S01]  /*ca40*/  ISETP.GT.U32.AND P6, PT, R168.reuse, R239, PT ;  /* 0x000000efa800720c */ /* 0x040fe20003fc4070 */
[----:B------:R-:W-:Y:S01]  /*ca50*/  @!P5 IMAD.MOV R4, RZ, RZ, -R4 ;  /* 0x000000ffff04d224 */ /* 0x000fe200078e0a04 */
[----:B------:R-:W-:Y:S01]  /*ca60*/  ISETP.GT.U32.AND P4, PT, R168, R246, PT ;  /* 0x000000f6a800720c */ /* 0x000fe20003f84070 */
[----:B------:R-:W-:Y:S01]  /*ca70*/  @!P0 IMAD.IADD R238, R238, 0x1, -R168 ;  /* 0x00000001eeee8824 */ /* 0x000fe200078e0aa8 */
[----:B------:R-:W-:Y:S01]  /*ca80*/  ISETP.GE.AND P5, PT, R245, RZ, PT ;  /* 0x000000fff500720c */ /* 0x000fe20003fa6270 */
[C---:B------:R-:W-:Y:S01]  /*ca90*/  VIADD R244, R2.reuse, 0xef ;  /* 0x000000ef02f47836 */ /* 0x040fe20000000000 */
[----:B------:R-:W-:Y:S01]  /*caa0*/  IABS R245, R245 ;  /* 0x000000f500f57213 */ /* 0x000fe20000000000 */
[----:B------:R0:W-:Y:S01]  /*cab0*/  STL [R1+0x7c4], R4 ;  /* 0x0007c40401007387 */ /* 0x0001e20000100800 */
[----:B------:R-:W-:-:S02]  /*cac0*/  VIADD R242, R2, 0xf0 ;  /* 0x000000f002f27836 */ /* 0x000fc40000000000 */
[----:B------:R-:W-:Y:S01]  /*cad0*/  VIADD R3, R2, 0xee ;  /* 0x000000ee02037836 */ /* 0x000fe20000000000 */
[----:B------:R-:W-:Y:S01]  /*cae0*/  STL [R1+0x7c8], R5 ;  /* 0x0007c80501007387 */ /* 0x000fe20000100800 */
[----:B------:R-:W-:Y:S01]  /*caf0*/  IMAD.HI.U32 R241, R0, R245, RZ ;  /* 0x000000f500f17227 */ /* 0x000fe200078e00ff */
[----:B------:R-:W-:Y:S02]  /*cb00*/  ISETP.GE.AND P0, PT, R242, RZ, PT ;  /* 0x000000fff200720c */ /* 0x000fe40003f06270 */
[----:B------:R-:W-:Y:S01]  /*cb10*/  IABS R242, R242 ;  /* 0x000000f200f27213 */ /* 0x000fe20000000000 */
[----:B------:R-:W-:Y:S01]  /*cb20*/  @!P4 IMAD.IADD R246, R246, 0x1, -R168 ;  /* 0x00000001f6f6c824 */ /* 0x000fe200078e0aa8 */
[----:B------:R-:W-:Y:S01]  /*cb30*/  IABS R243, R3 ;  /* 0x0000000300f37213 */ /* 0x000fe20000000000 */
[----:B0-----:R-:W-:Y:S02]  /*cb40*/  IMAD.MOV.U32 R4, RZ, RZ, R238 ;  /* 0x000000ffff047224 */ /* 0x001fe400078e00ee */
[----:B------:R-:W-:Y:S01]  /*cb50*/  @!P6 IMAD.IADD R239, R239, 0x1, -R168 ;  /* 0x00000001efefe824 */ /* 0x000fe200078e0aa8 */
[----:B------:R-:W-:Y:S01]  /*cb60*/  ISETP.GT.U32.AND P4, PT, R168, R246, PT ;  /* 0x000000f6a800720c */ /* 0x000fe20003f84070 */
[----:B------:R-:W-:Y:S01]  /*cb70*/  @!P2 IMAD.MOV R4, RZ, RZ, -R4 ;  /* 0x000000ffff04a224 */ /* 0x000fe200078e0a04 */
[----:B------:R-:W-:Y:S01]  /*cb80*/  ISETP.GE.AND P2, PT, R244, RZ, PT ;  /* 0x000000fff400720c */ /* 0x000fe20003f46270 */
[----:B------:R-:W-:Y:S01]  /*cb90*/  IMAD.MOV R240, RZ, RZ, -R241 ;  /* 0x000000fffff07224 */ /* 0x000fe200078e0af1 */
[----:B------:R-:W-:Y:S01]  /*cba0*/  IABS R244, R244 ;  /* 0x000000f400f47213 */ /* 0x000fe20000000000 */
[----:B------:R-:W-:Y:S01]  /*cbb0*/  IMAD.HI.U32 R238, R0, R242, RZ ;  /* 0x000000f200ee7227 */ /* 0x000fe200078e00ff */
[C---:B------:R-:W-:Y:S01]  /*cbc0*/  ISETP.GT.U32.AND P6, PT, R168.reuse, R239, PT ;  /* 0x000000efa800720c */ /* 0x040fe20003fc4070 */
[----:B------:R0:W-:Y:S02]  /*cbd0*/  STL [R1+0x7d4], R4 ;  /* 0x0007d40401007387 */ /* 0x0001e40000100800 */
[----:B------:R-:W-:-:S02]  /*cbe0*/  IMAD R245, R168, R240, R245 ;  /* 0x000000f0a8f57224 */ /* 0x000fc400078e02f5 */
[----:B------:R-:W-:-:S04]  /*cbf0*/  IMAD.HI.U32 R240, R0, R244, RZ ;  /* 0x000000f400f07227 */ /* 0x000fc800078e00ff */
[----:B------:R-:W-:Y:S02]  /*cc00*/  IMAD.MOV R240, RZ, RZ, -R240 ;  /* 0x000000fffff07224 */ /* 0x000fe400078e0af0 */
[----:B------:R-:W-:Y:S01]  /*cc10*/  @!P4 IMAD.IADD R246, R246, 0x1, -R168 ;  /* 0x00000001f6f6c824 */ /* 0x000fe200078e0aa8 */
[C---:B------:R-:W-:Y:S01]  /*cc20*/  ISETP.GT.U32.AND P4, PT, R168.reuse, R245, PT ;  /* 0x000000f5a800720c */ /* 0x040fe20003f84070 */
[----:B------:R-:W-:Y:S02]  /*cc30*/  IMAD.MOV R238, RZ, RZ, -R238 ;  /* 0x000000ffffee7224 */ /* 0x000fe400078e0aee */
[----:B------:R-:W-:Y:S02]  /*cc40*/  IMAD R244, R168, R240, R244 ;  /* 0x000000f0a8f47224 */ /* 0x000fe400078e02f4 */
[----:B------:R-:W-:-:S04]  /*cc50*/  IMAD.HI.U32 R241, R0, R243, RZ ;  /* 0x000000f300f17227 */ /* 0x000fc800078e00ff */
[C---:B------:R-:W-:Y:S02]  /*cc60*/  IMAD R242, R168.reuse, R238, R242 ;  /* 0x000000eea8f27224 */ /* 0x040fe400078e02f2 */
[----:B0-----:R-:W-:Y:S02]  /*cc70*/  IMAD.MOV.U32 R4, RZ, RZ, R246 ;  /* 0x000000ffff047224 */ /* 0x001fe400078e00f6 */
[----:B------:R-:W-:Y:S01]  /*cc80*/  @!P6 IMAD.IADD R239, R239, 0x1, -R168 ;  /* 0x00000001efefe824 */ /* 0x000fe200078e0aa8 */
[C---:B------:R-:W-:Y:S01]  /*cc90*/  ISETP.GT.U32.AND P6, PT, R168.reuse, R244, PT ;  /* 0x000000f4a800720c */ /* 0x040fe20003fc4070 */
[----:B------:R-:W-:Y:S02]  /*cca0*/  IMAD.MOV R241, RZ, RZ, -R241 ;  /* 0x000000fffff17224 */ /* 0x000fe400078e0af1 */
[----:B------:R-:W-:Y:S01]  /*ccb0*/  @!P3 IMAD.MOV R4, RZ, RZ, -R4 ;  /* 0x000000ffff04b224 */ /* 0x000fe200078e0a04 */
[C---:B------:R-:W-:Y:S01]  /*ccc0*/  ISETP.GT.U32.AND P3, PT, R168.reuse, R242, PT ;  /* 0x000000f2a800720c */ /* 0x040fe20003f64070 */
[----:B------:R-:W-:-:S02]  /*ccd0*/  IMAD R243, R168, R241, R243 ;  /* 0x000000f1a8f37224 */ /* 0x000fc400078e02f3 */
[--C-:B------:R-:W-:Y:S01]  /*cce0*/  @!P4 IMAD.IADD R245, R245, 0x1, -R168.reuse ;  /* 0x00000001f5f5c824 */ /* 0x100fe200078e0aa8 */
[----:B------:R0:W-:Y:S01]  /*ccf0*/  STL [R1+0x7d0], R4 ;  /* 0x0007d00401007387 */ /* 0x0001e20000100800 */
[----:B------:R-:W-:Y:S01]  /*cd00*/  VIADD R251, R2, 0xed ;  /* 0x000000ed02fb7836 */ /* 0x000fe20000000000 */
[----:B------:R-:W-:Y:S01]  /*cd10*/  ISETP.GT.U32.AND P4, PT, R168, R243, PT ;  /* 0x000000f3a800720c */ /* 0x000fe20003f84070 */
[----:B------:R-:W-:Y:S02]  /*cd20*/  VIADD R248, R2, 0xec ;  /* 0x000000ec02f87836 */ /* 0x000fe40000000000 */
[--C-:B------:R-:W-:Y:S01]  /*cd30*/  @!P6 IMAD.IADD R244, R244, 0x1, -R168.reuse ;  /* 0x00000001f4f4e824 */ /* 0x100fe200078e0aa8 */
[----:B------:R-:W-:Y:S01]  /*cd40*/  IABS R238, R251 ;  /* 0x000000fb00ee7213 */ /* 0x000fe20000000000 */
[----:B------:R-:W-:Y:S01]  /*cd50*/  VIADD R241, R2, 0xeb ;  /* 0x000000eb02f17836 */ /* 0x000fe20000000000 */
[----:B------:R-:W-:Y:S01]  /*cd60*/  IABS R247, R248 ;  /* 0x000000f800f77213 */ /* 0x000fe20000000000 */
[----:B------:R-:W-:Y:S01]  /*cd70*/  @!P3 IMAD.IADD R242, R242, 0x1, -R168 ;  /* 0x00000001f2f2b824 */ /* 0x000fe200078e0aa8 */
[----:B------:R-:W-:Y:S01]  /*cd80*/  ISETP.GT.U32.AND P3, PT, R168, R245, PT ;  /* 0x000000f5a800720c */ /* 0x000fe20003f64070 */
[----:B0-----:R-:W-:Y:S01]  /*cd90*/  IMAD.MOV.U32 R4, RZ, RZ, R239 ;  /* 0x000000ffff047224 */ /* 0x001fe200078e00ef */
[----:B------:R-:W-:Y:S01]  /*cda0*/  IABS R250, R241 ;  /* 0x000000f100fa7213 */ /* 0x000fe20000000000 */
[----:B------:R-:W-:Y:S01]  /*cdb0*/  IMAD.HI.U32 R240, R0, R238, RZ ;  /* 0x000000ee00f07227 */ /* 0x000fe200078e00ff */
[----:B------:R-:W-:-:S03]  /*cdc0*/  ISETP.GT.U32.AND P6, PT, R168, R242, PT ;  /* 0x000000f2a800720c */ /* 0x000fc60003fc4070 */
[----:B------:R-:W-:Y:S01]  /*cdd0*/  @!P1 IMAD.MOV R4, RZ, RZ, -R4 ;  /* 0x000000ffff049224 */ /* 0x000fe200078e0a04 */
[----:B------:R-:W-:Y:S01]  /*cde0*/  ISETP.GT.U32.AND P1, PT, R168, R244, PT ;  /* 0x000000f4a800720c */ /* 0x000fe20003f24070 */
[----:B------:R-:W-:-:S03]  /*cdf0*/  IMAD.HI.U32 R239, R0, R247, RZ ;  /* 0x000000f700ef7227 */ /* 0x000fc600078e00ff */
[----:B------:R0:W-:Y:S01]  /*ce00*/  STL [R1+0x7cc], R4 ;  /* 0x0007cc0401007387 */ /* 0x0001e20000100800 */
[----:B------:R-:W-:Y:S02]  /*ce10*/  @!P4 IMAD.IADD R243, R243, 0x1, -R168 ;  /* 0x00000001f3f3c824 */ /* 0x000fe400078e0aa8 */
[----:B------:R-:W-:Y:S02]  /*ce20*/  IMAD.MOV R240, RZ, RZ, -R240 ;  /* 0x000000fffff07224 */ /* 0x000fe400078e0af0 */
[----:B------:R-:W-:Y:S01]  /*ce30*/  IMAD.MOV R239, RZ, RZ, -R239 ;  /* 0x000000ffffef7224 */ /* 0x000fe200078e0aef */
[C---:B------:R-:W-:Y:S01]  /*ce40*/  ISETP.GT.U32.AND P4, PT, R168.reuse, R243, PT ;  /* 0x000000f3a800720c */ /* 0x040fe20003f84070 */
[C---:B------:R-:W-:Y:S02]  /*ce50*/  IMAD R238, R168.reuse, R240, R238 ;  /* 0x000000f0a8ee7224 */ /* 0x040fe400078e02ee */
[C---:B------:R-:W-:Y:S02]  /*ce60*/  IMAD R247, R168.reuse, R239, R247 ;  /* 0x000000efa8f77224 */ /* 0x040fe400078e02f7 */
[--C-:B------:R-:W-:Y:S01]  /*ce70*/  @!P3 IMAD.IADD R245, R245, 0x1, -R168.reuse ;  /* 0x00000001f5f5b824 */ /* 0x100fe200078e0aa8 */
[----:B------:R-:W-:Y:S01]  /*ce80*/  ISETP.GT.U32.AND P3, PT, R168, R238, PT ;  /* 0x000000eea800720c */ /* 0x000fe20003f64070 */
[----:B------:R-:W-:Y:S01]  /*ce90*/  @!P1 IMAD.IADD R244, R244, 0x1, -R168 ;  /* 0x00000001f4f49824 */ /* 0x000fe200078e0aa8 */
[----:B------:R-:W-:Y:S01]  /*cea0*/  ISETP.GT.U32.AND P1, PT, R168, R247, PT ;  /* 0x000000f7a800720c */ /* 0x000fe20003f24070 */
[----:B------:R-:W-:-:S02]  /*ceb0*/  VIADD R239, R2, 0xe9 ;  /* 0x000000e902ef7836 */ /* 0x000fc40000000000 */
[--C-:B------:R-:W-:Y:S01]  /*cec0*/  @!P6 IMAD.IADD R242, R242, 0x1, -R168.reuse ;  /* 0x00000001f2f2e824 */ /* 0x100fe200078e0aa8 */
[----:B------:R-:W-:Y:S01]  /*ced0*/  ISETP.GE.AND P6, PT, R3, RZ, PT ;  /* 0x000000ff0300720c */ /* 0x000fe20003fc6270 */
[----:B------:R-:W-:Y:S01]  /*cee0*/  @!P4 IMAD.IADD R243, R243, 0x1, -R168 ;  /* 0x00000001f3f3c824 */ /* 0x000fe200078e0aa8 */
[----:B------:R-:W-:Y:S01]  /*cef0*/  ISETP.GE.AND P4, PT, R251, RZ, PT ;  /* 0x000000fffb00720c */ /* 0x000fe20003f86270 */
[----:B0-----:R-:W-:Y:S01]  /*cf00*/  IMAD.MOV.U32 R4, RZ, RZ, R242 ;  /* 0x000000ffff047224 */ /* 0x001fe200078e00f2 */
[----:B------:R-:W-:Y:S01]  /*cf10*/  IABS R251, R239 ;  /* 0x000000ef00fb7213 */ /* 0x000fe20000000000 */
[----:B------:R-:W-:Y:S02]  /*cf20*/  VIADD R240, R2, 0xea ;  /* 0x000000ea02f07836 */ /* 0x000fe40000000000 */
[--C-:B------:R-:W-:Y:S01]  /*cf30*/  @!P3 IMAD.IADD R238, R238, 0x1, -R168.reuse ;  /* 0x00000001eeeeb824 */ /* 0x100fe200078e0aa8 */
[----:B------:R-:W-:Y:S01]  /*cf40*/  ISETP.GE.AND P3, PT, R248, RZ, PT ;  /* 0x000000fff800720c */ /* 0x000fe20003f66270 */
[----:B------:R-:W-:Y:S01]  /*cf50*/  @!P1 IMAD.IADD R247, R247, 0x1, -R168 ;  /* 0x00000001f7f79824 */ /* 0x000fe200078e0aa8 */
[----:B------:R-:W-:Y:S01]  /*cf60*/  IABS R249, R240 ;  /* 0x000000f000f97213 */ /* 0x000fe20000000000 */
[----:B------:R-:W-:Y:S01]  /*cf70*/  IMAD.MOV.U32 R248, RZ, RZ, R251 ;  /* 0x000000fffff87224 */ /* 0x000fe200078e00fb */
[C---:B------:R-:W-:Y:S01]  /*cf80*/  ISETP.GT.U32.AND P1, PT, R168.reuse, R238, PT ;  /* 0x000000eea800720c */ /* 0x040fe20003f24070 */
[----:B------:R-:W-:Y:S01]  /*cf90*/  @!P0 IMAD.MOV R4, RZ, RZ, -R4 ;  /* 0x000000ffff048224 */ /* 0x000fe200078e0a04 */
[----:B------:R-:W-:Y:S01]  /*cfa0*/  ISETP.GT.U32.AND P0, PT, R168, R247, PT ;  /* 0x000000f7a800720c */ /* 0x000fe20003f04070 */
[----:B------:R-:W-:-:S04]  /*cfb0*/  IMAD.HI.U32 R246, R0, R250, RZ ;  /* 0x000000fa00f67227 */ /* 0x000fc800078e00ff */
[----:B------:R-:W-:Y:S02]  /*cfc0*/  IMAD.MOV.U32 R5, RZ, RZ, R245 ;  /* 0x000000ffff057224 */ /* 0x000fe400078e00f5 */
[----:B------:R-:W-:-:S04]  /*cfd0*/  IMAD.HI.U32 R245, R0, R248, RZ ;  /* 0x000000f800f57227 */ /* 0x000fc800078e00ff */
[----:B------:R-:W-:Y:S02]  /*cfe0*/  IMAD.MOV R246, RZ, RZ, -R246 ;  /* 0x000000fffff67224 */ /* 0x000fe400078e0af6 */
[----:B------:R-:W-:Y:S02]  /*cff0*/  IMAD.MOV R242, RZ, RZ, -R245 ;  /* 0x000000fffff27224 */ /* 0x000fe400078e0af5 */
[C---:B------:R-:W-:Y:S02]  /*d000*/  IMAD R250, R168.reuse, R246, R250 ;  /* 0x000000f6a8fa7224 */ /* 0x040fe400078e02fa */
[----:B------:R-:W-:Y:S02]  /*d010*/  IMAD R248, R168, R242, R248 ;  /* 0x000000f2a8f87224 */ /* 0x000fe400078e02f8 */
[----:B------:R-:W-:-:S04]  /*d020*/  IMAD.HI.U32 R3, R0, R249, RZ ;  /* 0x000000f900037227 */ /* 0x000fc800078e00ff */
[----:B------:R-:W-:Y:S01]  /*d030*/  @!P5 IMAD.MOV R5, RZ, RZ, -R5 ;  /* 0x000000ffff05d224 */ /* 0x000fe200078e0a05 */
[C---:B------:R-:W-:Y:S01]  /*d040*/  ISETP.GT.U32.AND P5, PT, R168.reuse, R250, PT ;  /* 0x000000faa800720c */ /* 0x040fe20003fa4070 */
[--C-:B------:R-:W-:Y:S01]  /*d050*/  @!P0 IMAD.IADD R247, R247, 0x1, -R168.reuse ;  /* 0x00000001f7f78824 */ /* 0x100fe200078e0aa8 */
[----:B------:R-:W-:Y:S01]  /*d060*/  ISETP.GT.U32.AND P0, PT, R168, R248, PT ;  /* 0x000000f8a800720c */ /* 0x000fe20003f04070 */
[----:B------:R-:W-:Y:S01]  /*d070*/  IMAD.MOV R3, RZ, RZ, -R3 ;  /* 0x000000ffff037224 */ /* 0x000fe200078e0a03 */
[----:B------:R0:W-:Y:S01]  /*d080*/  STL [R1+0x7a8], R5 ;  /* 0x0007a80501007387 */ /* 0x0001e20000100800 */
[----:B------:R-:W-:Y:S01]  /*d090*/  @!P1 IMAD.IADD R238, R238, 0x1, -R168 ;  /* 0x00000001eeee9824 */ /* 0x000fe200078e0aa8 */
[----:B------:R-:W-:Y:S01]  /*d0a0*/  ISETP.GE.AND P1, PT, R240, RZ, PT ;  /* 0x000000fff000720c */ /* 0x000fe20003f26270 */
[----:B------:R-:W-:Y:S01]  /*d0b0*/  IMAD R249, R168, R3, R249 ;  /* 0x00000003a8f97224 */ /* 0x000fe200078e02f9 */
[----:B------:R1:W-:Y:S01]  /*d0c0*/  STL [R1+0x7ac], R4 ;  /* 0x0007ac0401007387 */ /* 0x0003e20000100800 */
[----:B------:R-:W-:-:S02]  /*d0d0*/  VIADD R240, R2, 0xe7 ;  /* 0x000000e702f07836 */ /* 0x000fc40000000000 */
[----:B------:R-:W-:Y:S02]  /*d0e0*/  VIADD R3, R2, 0xe8 ;  /* 0x000000e802037836 */ /* 0x000fe40000000000 */
[----:B------:R-:W-:Y:S01]  /*d0f0*/  @!P5 IMAD.IADD R250, R250, 0x1, -R168 ;  /* 0x00000001fafad824 */ /* 0x000fe200078e0aa8 */
[----:B------:R-:W-:Y:S01]  /*d100*/  ISETP.GE.AND P5, PT, R239, RZ, PT ;  /* 0x000000ffef00720c */ /* 0x000fe20003fa6270 */
[----:B0-----:R-:W-:Y:S01]  /*d110*/  IMAD.MOV.U32 R5, RZ, RZ, R244 ;  /* 0x000000ffff057224 */ /* 0x001fe200078e00f4 */
[----:B------:R-:W-:Y:S01]  /*d120*/  IABS R239, R240 ;  /* 0x000000f000ef7213 */ /* 0x000fe20000000000 */
[----:B------:R-:W-:Y:S01]  /*d130*/  @!P0 IMAD.IADD R248, R248, 0x1, -R168 ;  /* 0x00000001f8f88824 */ /* 0x000fe200078e0aa8 */
[----:B------:R-:W-:Y:S01]  /*d140*/  IABS R245, R3 ;  /* 0x0000000300f57213 */ /* 0x000fe20000000000 */
[----:B-1----:R-:W-:Y:S02]  /*d150*/  IMAD.MOV.U32 R4, RZ, RZ, R243 ;  /* 0x000000ffff047224 */ /* 0x002fe400078e00f3 */
[----:B------:R-:W-:Y:S01]  /*d160*/  @!P2 IMAD.MOV R5, RZ, RZ, -R5 ;  /* 0x000000ffff05a224 */ /* 0x000fe200078e0a05 */
[----:B------:R-:W-:Y:S01]  /*d170*/  ISETP.GE.AND P2, PT, R241, RZ, PT ;  /* 0x000000fff100720c */ /* 0x000fe20003f46270 */
[----:B------:R-:W-:Y:S01]  /*d180*/  @!P6 IMAD.MOV R4, RZ, RZ, -R4 ;  /* 0x000000ffff04e224 */ /* 0x000fe200078e0a04 */
[----:B------:R-:W-:Y:S01]  /*d190*/  ISETP.GT.U32.AND P6, PT, R168, R249, PT ;  /* 0x000000f9a800720c */ /* 0x000fe20003fc4070 */
[----:B------:R-:W-:Y:S01]  /*d1a0*/  IMAD.HI.U32 R241, R0, R239, RZ ;  /* 0x000000ef00f17227 */ /* 0x000fe200078e00ff */
[----:B------:R-:W-:Y:S01]  /*d1b0*/  ISETP.GT.U32.AND P0, PT, R168, R248, PT ;  /* 0x000000f8a800720c */ /* 0x000fe20003f04070 */
[----:B------:R-:W-:Y:S02]  /*d1c0*/  STL [R1+0x7b0], R5 ;  /* 0x0007b00501007387 */ /* 0x000fe40000100800 */
[----:B------:R-:W-:-:S02]  /*d1d0*/  IMAD.MOV R241, RZ, RZ, -R241 ;  /* 0x000000fffff17224 */ /* 0x000fc400078e0af1 */
[----:B------:R-:W-:Y:S01]  /*d1e0*/  IMAD.HI.U32 R242, R0, R245, RZ ;  /* 0x000000f500f27227 */ /* 0x000fe200078e00ff */
[----:B------:R0:W-:Y:S03]  /*d1f0*/  STL [R1+0x7b4], R4 ;  /* 0x0007b40401007387 */ /* 0x0001e60000100800 */
[C---:B------:R-:W-:Y:S02]  /*d200*/  IMAD R239, R168.reuse, R241, R239 ;  /* 0x000000f1a8ef7224 */ /* 0x040fe400078e02ef */
[----:B------:R-:W-:Y:S01]  /*d210*/  @!P6 IMAD.IADD R249, R249, 0x1, -R168 ;  /* 0x00000001f9f9e824 */ /* 0x000fe200078e0aa8 */
[----:B------:R-:W-:Y:S01]  /*d220*/  ISETP.GT.U32.AND P6, PT, R168, R250, PT ;  /* 0x000000faa800720c */ /* 0x000fe20003fc4070 */
[----:B------:R-:W-:Y:S02]  /*d230*/  IMAD.MOV R242, RZ, RZ, -R242 ;  /* 0x000000fffff27224 */ /* 0x000fe400078e0af2 */
[----:B------:R-:W-:Y:S01]  /*d240*/  @!P0 IMAD.IADD R248, R248, 0x1, -R168 ;  /* 0x00000001f8f88824 */ /* 0x000fe200078e0aa8 */
[----:B------:R-:W-:Y:S01]  /*d250*/  ISETP.GT.U32.AND P0, PT, R168, R239, PT ;  /* 0x000000efa800720c */ /* 0x000fe20003f04070 */
[----:B0-----:R-:W-:-:S02]  /*d260*/  IMAD.MOV.U32 R4, RZ, RZ, R238 ;  /* 0x000000ffff047224 */ /* 0x001fc400078e00ee */
[C---:B------:R-:W-:Y:S02]  /*d270*/  IMAD R245, R168.reuse, R242, R245 ;  /* 0x000000f2a8f57224 */ /* 0x040fe400078e02f5 */
[----:B------:R-:W-:Y:S01]  /*d280*/  @!P4 IMAD.MOV R4, RZ, RZ, -R4 ;  /* 0x000000ffff04c224 */ /* 0x000fe200078e0a04 */
[----:B------:R-:W-:Y:S01]  /*d290*/  ISETP.GT.U32.AND P4, PT, R168, R249, PT ;  /* 0x000000f9a800720c */ /* 0x000fe20003f84070 */
[----:B------:R-:W-:Y:S02]  /*d2a0*/  VIADD R241, R2, 0xe4 ;  /* 0x000000e402f17836 */ /* 0x000fe40000000000 */
[--C-:B------:R-:W-:Y:S01]  /*d2b0*/  @!P6 IMAD.IADD R250, R250, 0x1, -R168.reuse ;  /* 0x00000001fafae824 */ /* 0x100fe200078e0aa8 */
[----:B------:R-:W-:Y:S01]  /*d2c0*/  ISETP.GT.U32.AND P6, PT, R168, R245, PT ;  /* 0x000000f5a800720c */ /* 0x000fe20003fc4070 */
[C---:B------:R-:W-:Y:S01]  /*d2d0*/  VIADD R243, R2.reuse, 0xe6 ;  /* 0x000000e602f37836 */ /* 0x040fe20000000000 */
[----:B------:R0:W-:Y:S01]  /*d2e0*/  STL [R1+0x7b8], R4 ;  /* 0x0007b80401007387 */ /* 0x0001e20000100800 */
[----:B------:R-:W-:Y:S01]  /*d2f0*/  IMAD.MOV.U32 R5, RZ, RZ, R247 ;  /* 0x000000ffff057224 */ /* 0x000fe200078e00f7 */
[----:B------:R-:W-:Y:S01]  /*d300*/  IABS R244, R241 ;  /* 0x000000f100f47213 */ /* 0x000fe20000000000 */
[----:B------:R-:W-:Y:S01]  /*d310*/  @!P0 IMAD.IADD R239, R239, 0x1, -R168 ;  /* 0x00000001efef8824 */ /* 0x000fe200078e0aa8 */
[----:B------:R-:W-:Y:S01]  /*d320*/  IABS R246, R243 ;  /* 0x000000f300f67213 */ /* 0x000fe20000000000 */
[----:B------:R-:W-:-:S02]  /*d330*/  VIADD R238, R2, 0xe5 ;  /* 0x000000e502ee7836 */ /* 0x000fc40000000000 */
[----:B------:R-:W-:Y:S02]  /*d340*/  @!P3 IMAD.MOV R5, RZ, RZ, -R5 ;  /* 0x000000ffff05b224 */ /* 0x000fe400078e0a05 */
[----:B------:R-:W-:Y:S01]  /*d350*/  @!P4 IMAD.IADD R249, R249, 0x1, -R168 ;  /* 0x00000001f9f9c824 */ /* 0x000fe200078e0aa8 */
[----:B------:R-:W-:Y:S01]  /*d360*/  IABS R242, R238 ;  /* 0x000000ee00f27213 */ /* 0x000fe20000000000 */
[----:B0-----:R-:W-:Y:S01]  /*d370*/  IMAD.MOV.U32 R4, RZ, RZ, R250 ;  /* 0x000000ffff047224 */ /* 0x001fe200078e00fa */
[----:B------:R0:W-:Y:S01]  /*d380*/  STL [R1+0x740], R5 ;  /* 0x0007400501007387 */ /* 0x0001e20000100800 */
[----:B------:R-:W-:Y:S01]  /*d390*/  @!P6 IMAD.IADD R245, R245, 0x1, -R168 ;  /* 0x00000001f5f5e824 */ /* 0x000fe200078e0aa8 */
[----:B------:R-:W-:Y:S01]  /*d3a0*/  ISETP.GE.AND P4, PT, R3, RZ, PT ;  /* 0x000000ff0300720c */ /* 0x000fe20003f86270 */
[----:B------:R-:W-:Y:S01]  /*d3b0*/  @!P2 IMAD.MOV R4, RZ, RZ, -R4 ;  /* 0x000000ffff04a224 */ /* 0x000fe200078e0a04 */
[----:B------:R-:W-:Y:S01]  /*d3c0*/  ISETP.GT.U32.AND P2, PT, R168, R239, PT ;  /* 0x000000efa800720c */ /* 0x000fe20003f44070 */
[----:B------:R-:W-:Y:S01]  /*d3d0*/  IMAD.HI.U32 R247, R0, R244, RZ ;  /* 0x000000f400f77227 */ /* 0x000fe200078e00ff */
[----:B------:R-:W-:-:S02]  /*d3e0*/  ISETP.GT.U32.AND P0, PT, R168, R245, PT ;  /* 0x000000f5a800720c */ /* 0x000fc40003f04070 */
[----:B------:R1:W-:Y:S01]  /*d3f0*/  STL [R1+0x744], R4 ;  /* 0x0007440401007387 */ /* 0x0003e20000100800 */
[----:B------:R-:W-:Y:S01]  /*d400*/  IMAD.HI.U32 R251, R0, R246, RZ ;  /* 0x000000f600fb7227 */ /* 0x000fe200078e00ff */
[----:B------:R-:W-:-:S03]  /*d410*/  ISETP.GE.AND P6, PT, R240, RZ, PT ;  /* 0x000000fff000720c */ /* 0x000fc60003fc6270 */
[----:B0-----:R-:W-:Y:S02]  /*d420*/  IMAD.MOV.U32 R5, RZ, RZ, R249 ;  /* 0x000000ffff057224 */ /* 0x001fe400078e00f9 */
[----:B------:R-:W-:Y:S02]  /*d430*/  IMAD.MOV R247, RZ, RZ, -R247 ;  /* 0x000000fffff77224 */ /* 0x000fe400078e0af7 */
[----:B------:R-:W-:-:S04]  /*d440*/  IMAD.HI.U32 R3, R0, R242, RZ ;  /* 0x000000f200037227 */ /* 0x000fc800078e00ff */
[----:B------:R-:W-:Y:S02]  /*d450*/  IMAD.MOV R251, RZ, RZ, -R251 ;  /* 0x000000fffffb7224 */ /* 0x000fe400078e0afb */
[----:B------:R-:W-:Y:S01]  /*d460*/  @!P1 IMAD.MOV R5, RZ, RZ, -R5 ;  /* 0x000000ffff059224 */ /* 0x000fe200078e0a05 */
[----:B------:R-:W-:Y:S01]  /*d470*/  ISETP.GE.AND P1, PT, R243, RZ, PT ;  /* 0x000000fff300720c */ /* 0x000fe20003f26270 */
[C---:B------:R-:W-:Y:S02]  /*d480*/  IMAD R243, R168.reuse, R247, R244 ;  /* 0x000000f7a8f37224 */ /* 0x040fe400078e02f4 */
[----:B------:R-:W-:Y:S01]  /*d490*/  IMAD.MOV R3, RZ, RZ, -R3 ;  /* 0x000000ffff037224 */ /* 0x000fe200078e0a03 */
[----:B------:R-:W-:Y:S01]  /*d4a0*/  STL [R1+0x754], R5 ;  /* 0x0007540501007387 */ /* 0x000fe20000100800 */
[----:B------:R-:W-:Y:S02]  /*d4b0*/  IMAD R246, R168, R251, R246 ;  /* 0x000000fba8f67224 */ /* 0x000fe400078e02f6 */
[----:B-1----:R-:W-:-:S02]  /*d4c0*/  IMAD.MOV.U32 R4, RZ, RZ, R248 ;  /* 0x000000ffff047224 */ /* 0x002fc400078e00f8 */
[----:B------:R-:W-:Y:S01]  /*d4d0*/  @!P2 IMAD.IADD R239, R239, 0x1, -R168 ;  /* 0x00000001efefa824 */ /* 0x000fe200078e0aa8 */
[C---:B------:R-:W-:Y:S01]  /*d4e0*/  ISETP.GT.U32.AND P2, PT, R168.reuse, R243, PT ;  /* 0x000000f3a800720c */ /* 0x040fe20003f44070 */
[C---:B------:R-:W-:Y:S01]  /*d4f0*/  IMAD R242, R168.reuse, R3, R242 ;  /* 0x00000003a8f27224 */ /* 0x040fe200078e02f2 */
[C---:B------:R-:W-:Y:S01]  /*d500*/  ISETP.GT.U32.AND P3, PT, R168.reuse, R246, PT ;  /* 0x000000f6a800720c */ /* 0x040fe20003f64070 */
[----:B------:R-:W-:Y:S02]  /*d510*/  @!P5 IMAD.MOV R4, RZ, RZ, -R4 ;  /* 0x000000ffff04d224 */ /* 0x000fe400078e0a04 */
[----:B------:R-:W-:Y:S01]  /*d520*/  @!P0 IMAD.IADD R245, R245, 0x1, -R168 ;  /* 0x00000001f5f58824 */ /* 0x000fe200078e0aa8 */
[----:B------:R-:W-:Y:S01]  /*d530*/  ISETP.GT.U32.AND P5, PT, R168, R242, PT ;  /* 0x000000f2a800720c */ /* 0x000fe20003fa4070 */
[----:B------:R-:W-:Y:S01]  /*d540*/  VIADD R240, R2, 0xe3 ;  /* 0x000000e302f07836 */ /* 0x000fe20000000000 */
[----:B------:R0:W-:Y:S01]  /*d550*/  STL [R1+0x798], R4 ;  /* 0x0007980401007387 */ /* 0x0001e20000100800 */
[----:B------:R-:W-:Y:S01]  /*d560*/  ISETP.GE.AND P0, PT, R238, RZ, PT ;  /* 0x000000ffee00720c */ /* 0x000fe20003f06270 */
[----:B------:R-:W-:-:S02]  /*d570*/  VIADD R238, R2, 0xe2 ;  /* 0x000000e202ee7836 */ /* 0x000fc40000000000 */
[----:B------:R-:W-:Y:S01]  /*d580*/  IABS R3, R240 ;  /* 0x000000f000037213 */ /* 0x000fe20000000000 */
[--C-:B------:R-:W-:Y:S02]  /*d590*/  @!P2 IMAD.IADD R243, R243, 0x1, -R168.reuse ;  /* 0x00000001f3f3a824 */ /* 0x100fe400078e0aa8 */
[----:B------:R-:W-:Y:S01]  /*d5a0*/  @!P3 IMAD.IADD R246, R246, 0x1, -R168 ;  /* 0x00000001f6f6b824 */ /* 0x000fe200078e0aa8 */
[----:B------:R-:W-:Y:S01]  /*d5b0*/  ISETP.GE.AND P3, PT, R241, RZ, PT ;  /* 0x000000fff100720c */ /* 0x000fe20003f66270 */
[----:B------:R-:W-:Y:S01]  /*d5c0*/  IMAD.HI.U32 R244, R0, R3, RZ ;  /* 0x0000000300f47227 */ /* 0x000fe200078e00ff */
[----:B------:R-:W-:-:S03]  /*d5d0*/  ISETP.GT.U32.AND P2, PT, R168, R243, PT ;  /* 0x000000f3a800720c */ /* 0x000fc60003f44070 */
[----:B0-----:R-:W-:Y:S01]  /*d5e0*/  IMAD.MOV.U32 R4, RZ, RZ, R245 ;  /* 0x000000ffff047224 */ /* 0x001fe200078e00f5 */
[----:B------:R-:W-:Y:S01]  /*d5f0*/  IABS R245, R238 ;  /* 0x000000ee00f57213 */ /* 0x000fe20000000000 */
[----:B------:R-:W-:Y:S01]  /*d600*/  @!P5 IMAD.IADD R242, R242, 0x1, -R168 ;  /* 0x00000001f2f2d824 */ /* 0x000fe200078e0aa8 */
[C---:B------:R-:W-:Y:S01]  /*d610*/  ISETP.GT.U32.AND P5, PT, R168.reuse, R246, PT ;  /* 0x000000f6a800720c */ /* 0x040fe20003fa4070 */
[----:B------:R-:W-:Y:S02]  /*d620*/  @!P4 IMAD.MOV R4, RZ, RZ, -R4 ;  /* 0x000000ffff04c224 */ /* 0x000fe400078e0a04 */
[----:B------:R-:W-:Y:S01]  /*d630*/  IMAD.MOV R244, RZ, RZ, -R244 ;  /* 0x000000fffff47224 */ /* 0x000fe200078e0af4 */
[----:B------:R-:W-:Y:S01]  /*d640*/  ISETP.GT.U32.AND P4, PT, R168, R242, PT ;  /* 0x000000f2a800720c */ /* 0x000fe20003f84070 */
[----:B------:R-:W-:Y:S01]  /*d650*/  VIADD R241, R2, 0xe1 ;  /* 0x000000e102f17836 */ /* 0x000fe20000000000 */
[----:B------:R0:W-:Y:S01]  /*d660*/  STL [R1+0x79c], R4 ;  /* 0x00079c0401007387 */ /* 0x0001e20000100800 */
[----:B------:R-:W-:-:S02]  /*d670*/  IMAD R3, R168, R244, R3 ;  /* 0x000000f4a8037224 */ /* 0x000fc400078e0203 */
[--C-:B------:R-:W-:Y:S01]  /*d680*/  @!P2 IMAD.IADD R243, R243, 0x1, -R168.reuse ;  /* 0x00000001f3f3a824 */ /* 0x100fe200078e0aa8 */
[----:B------:R-:W-:Y:S01]  /*d690*/  IABS R244, R241 ;  /* 0x000000f100f47213 */ /* 0x000fe20000000000 */
[----:B------:R-:W-:Y:S02]  /*d6a0*/  VIADD R252, R2, 0xd0 ;  /* 0x000000d002fc7836 */ /* 0x000fe40000000000 */
[----:B------:R-:W-:Y:S01]  /*d6b0*/  @!P5 IMAD.IADD R246, R246, 0x1, -R168 ;  /* 0x00000001f6f6d824 */ /* 0x000fe200078e0aa8 */
[----:B------:R-:W-:Y:S01]  /*d6c0*/  ISETP.GT.U32.AND P5, PT, R168, R3, PT ;  /* 0x00000003a800720c */ /* 0x000fe20003fa4070 */
[----:B------:R-:W-:-:S04]  /*d6d0*/  IMAD.HI.U32 R248, R0, R244, RZ ;  /* 0x000000f400f87227 */ /* 0x000fc800078e00ff */
[----:B0-----:R-:W-:Y:S02]  /*d6e0*/  IMAD.MOV.U32 R4, RZ, RZ, R239 ;  /* 0x000000ffff047224 */ /* 0x001fe400078e00ef */
[----:B------:R-:W-:-:S04]  /*d6f0*/  IMAD.HI.U32 R239, R0, R245, RZ ;  /* 0x000000f500ef7227 */ /* 0x000fc800078e00ff */
[----:B------:R-:W-:Y:S02]  /*d700*/  IMAD.MOV R239, RZ, RZ, -R239 ;  /* 0x000000ffffef7224 */ /* 0x000fe400078e0aef */
[----:B------:R-:W-:Y:S01]  /*d710*/  @!P6 IMAD.MOV R4, RZ, RZ, -R4 ;  /* 0x000000ffff04e224 */ /* 0x000fe200078e0a04 */
[----:B------:R-:W-:Y:S01]  /*d720*/  ISETP.GE.AND P6, PT, R240, RZ, PT ;  /* 0x000000fff000720c */ /* 0x000fe20003fc6270 */
[----:B------:R-:W-:Y:S02]  /*d730*/  IMAD R245, R168, R239, R245 ;  /* 0x000000efa8f57224 */ /* 0x000fe400078e02f5 */
[----:B------:R-:W-:Y:S01]  /*d740*/  @!P4 IMAD.IADD R242, R242, 0x1, -R168 ;  /* 0x00000001f2f2c824 */ /* 0x000fe200078e0aa8 */
[----:B------:R-:W-:Y:S01]  /*d750*/  ISETP.GE.AND P4, PT, R238, RZ, PT ;  /* 0x000000ffee00720c */ /* 0x000fe20003f86270 */
[----:B------:R-:W-:Y:S01]  /*d760*/  VIADD R238, R2, 0xe0 ;  /* 0x000000e002ee7836 */ /* 0x000fe20000000000 */
[----:B------:R-:W-:Y:S01]  /*d770*/  ISETP.GT.U32.AND P2, PT, R168, R245, PT ;  /* 0x000000f5a800720c */ /* 0x000fe20003f44070 */
[----:B------:R0:W-:Y:S01]  /*d780*/  STL [R1+0x7a4], R4 ;  /* 0x0007a40401007387 */ /* 0x0001e20000100800 */
[----:B------:R-:W-:-:S02]  /*d790*/  IMAD.MOV R248, RZ, RZ, -R248 ;  /* 0x000000fffff87224 */ /* 0x000fc400078e0af8 */
[----:B------:R-:W-:Y:S01]  /*d7a0*/  IABS R240, R238 ;  /* 0x000000ee00f07213 */ /* 0x000fe20000000000 */
[----:B------:R-:W-:Y:S02]  /*d7b0*/  @!P5 IMAD.IADD R3, R3, 0x1, -R168 ;  /* 0x000000010303d824 */ /* 0x000fe400078e0aa8 */
[C---:B------:R-:W-:Y:S02]  /*d7c0*/  IMAD R244, R168.reuse, R248, R244 ;  /* 0x000000f8a8f47224 */ /* 0x040fe400078e02f4 */
[----:B------:R-:W-:Y:S01]  /*d7d0*/  IMAD.MOV.U32 R5, RZ, RZ, R242 ;  /* 0x000000ffff057224 */ /* 0x000fe200078e00f2 */
[----:B------:R-:W-:Y:S01]  /*d7e0*/  ISETP.GT.U32.AND P5, PT, R168, R3, PT ;  /* 0x00000003a800720c */ /* 0x000fe20003fa4070 */
[----:B0-----:R-:W-:Y:S02]  /*d7f0*/  IMAD.MOV.U32 R4, RZ, RZ, R246 ;  /* 0x000000ffff047224 */ /* 0x001fe400078e00f6 */
[----:B------:R-:W-:Y:S02]  /*d800*/  @!P2 IMAD.IADD R245, R245, 0x1, -R168 ;  /* 0x00000001f5f5a824 */ /* 0x000fe400078e0aa8 */
[----:B------:R-:W-:Y:S01]  /*d810*/  @!P1 IMAD.MOV R4, RZ, RZ, -R4 ;  /* 0x000000ffff049224 */ /* 0x000fe200078e0a04 */
[----:B------:R-:W-:Y:S01]  /*d820*/  ISETP.GE.AND P1, PT, R241, RZ, PT ;  /* 0x000000fff100720c */ /* 0x000fe20003f26270 */
[----:B------:R-:W-:Y:S01]  /*d830*/  VIADD R239, R2, 0xdf ;  /* 0x000000df02ef7836 */ /* 0x000fe20000000000 */
[----:B------:R-:W-:Y:S01]  /*d840*/  ISETP.GT.U32.AND P2, PT, R168, R245, PT ;  /* 0x000000f5a800720c */ /* 0x000fe20003f44070 */
[----:B------:R-:W-:Y:S01]  /*d850*/  IMAD.HI.U32 R241, R0, R240, RZ ;  /* 0x000000f000f17227 */ /* 0x000fe200078e00ff */
[----:B------:R0:W-:Y:S02]  /*d860*/  STL [R1+0x7a0], R4 ;  /* 0x0007a00401007387 */ /* 0x0001e40000100800 */
[----:B------:R-:W-:Y:S01]  /*d870*/  IABS R247, R239 ;  /* 0x000000ef00f77213 */ /* 0x000fe20000000000 */
[----:B------:R-:W-:Y:S01]  /*d880*/  @!P0 IMAD.MOV R5, RZ, RZ, -R5 ;  /* 0x000000ffff058224 */ /* 0x000fe200078e0a05 */
[----:B------:R-:W-:Y:S01]  /*d890*/  ISETP.GT.U32.AND P0, PT, R168, R244, PT ;  /* 0x000000f4a800720c */ /* 0x000fe20003f04070 */
[----:B------:R-:W-:-:S02]  /*d8a0*/  IMAD.MOV R241, RZ, RZ, -R241 ;  /* 0x000000fffff17224 */ /* 0x000fc400078e0af1 */
[----:B------:R-:W-:Y:S01]  /*d8b0*/  IMAD.HI.U32 R242, R0, R247, RZ ;  /* 0x000000f700f27227 */ /* 0x000fe200078e00ff */
[----:B------:R1:W-:Y:S03]  /*d8c0*/  STL [R1+0x77c], R5 ;  /* 0x00077c0501007387 */ /* 0x0003e60000100800 */
[C---:B------:R-:W-:Y:S02]  /*d8d0*/  IMAD R240, R168.reuse, R241, R240 ;  /* 0x000000f1a8f07224 */ /* 0x040fe400078e02f0 */
[----:B------:R-:W-:Y:S02]  /*d8e0*/  @!P2 IMAD.IADD R245, R245, 0x1, -R168 ;  /* 0x00000001f5f5a824 */ /* 0x000fe400078e0aa8 */
[----:B------:R-:W-:Y:S01]  /*d8f0*/  IMAD.MOV R242, RZ, RZ, -R242 ;  /* 0x000000fffff27224 */ /* 0x000fe200078e0af2 */
[----:B------:R-:W-:Y:S01]  /*d900*/  ISETP.GT.U32.AND P2, PT, R168, R240, PT ;  /* 0x000000f0a800720c */ /* 0x000fe20003f44070 */
[--C-:B------:R-:W-:Y:S01]  /*d910*/  @!P5 IMAD.IADD R3, R3, 0x1, -R168.reuse ;  /* 0x000000010303d824 */ /* 0x100fe200078e0aa8 */
[----:B------:R-:W-:Y:S01]  /*d920*/  ISETP.GE.AND P5, PT, R239, RZ, PT ;  /* 0x000000ffef00720c */ /* 0x000fe20003fa6270 */
[----:B------:R-:W-:-:S02]  /*d930*/  @!P0 IMAD.IADD R244, R244, 0x1, -R168 ;  /* 0x00000001f4f48824 */ /* 0x000fc400078e0aa8 */
[----:B0-----:R-:W-:Y:S02]  /*d940*/  IMAD.MOV.U32 R4, RZ, RZ, R243 ;  /* 0x000000ffff047224 */ /* 0x001fe400078e00f3 */
[C---:B------:R-:W-:Y:S01]  /*d950*/  IMAD R247, R168.reuse, R242, R247 ;  /* 0x000000f2a8f77224 */ /* 0x040fe200078e02f7 */
[----:B------:R-:W-:Y:S01]  /*d960*/  ISETP.GT.U32.AND P0, PT, R168, R244, PT ;  /* 0x000000f4a800720c */ /* 0x000fe20003f04070 */
[----:B-1----:R-:W-:Y:S02]  /*d970*/  IMAD.MOV.U32 R5, RZ, RZ, R3 ;  /* 0x000000ffff057224 */ /* 0x002fe400078e0003 */
[----:B------:R-:W-:Y:S01]  /*d980*/  @!P3 IMAD.MOV R4, RZ, RZ, -R4 ;  /* 0x000000ffff04b224 */ /* 0x000fe200078e0a04 */
[----:B------:R-:W-:Y:S01]  /*d990*/  ISETP.GE.AND P3, PT, R238, RZ, PT ;  /* 0x000000ffee00720c */ /* 0x000fe20003f66270 */
[----:B------:R-:W-:Y:S01]  /*d9a0*/  @!P6 IMAD.MOV R5, RZ, RZ, -R5 ;  /* 0x000000ffff05e224 */ /* 0x000fe200078e0a05 */
[----:B------:R-:W-:Y:S01]  /*d9b0*/  ISETP.GT.U32.AND P6, PT, R168, R247, PT ;  /* 0x000000f7a800720c */ /* 0x000fe20003fc4070 */
[----:B------:R-:W-:Y:S01]  /*d9c0*/  @!P2 IMAD.IADD R240, R240, 0x1, -R168 ;  /* 0x00000001f0f0a824 */ /* 0x000fe200078e0aa8 */
[----:B------:R0:W-:Y:S01]  /*d9d0*/  STL [R1+0x780], R4 ;  /* 0x0007800401007387 */ /* 0x0001e20000100800 */
[----:B------:R-:W-:-:S02]  /*d9e0*/  VIADD R243, R2, 0xde ;  /* 0x000000de02f37836 */ /* 0x000fc40000000000 */
[----:B------:R-:W-:Y:S01]  /*d9f0*/  VIADD R242, R2, 0xdd ;  /* 0x000000dd02f27836 */ /* 0x000fe20000000000 */
[----:B------:R-:W-:Y:S01]  /*da00*/  ISETP.GT.U32.AND P2, PT, R168, R240, PT ;  /* 0x000000f0a800720c */ /* 0x000fe20003f44070 */
[--C-:B------:R-:W-:Y:S01]  /*da10*/  @!P0 IMAD.IADD R244, R244, 0x1, -R168.reuse ;  /* 0x00000001f4f48824 */ /* 0x100fe200078e0aa8 */
[----:B------:R-:W-:Y:S01]  /*da20*/  IABS R239, R243 ;  /* 0x000000f300ef7213 */ /* 0x000fe20000000000 */
[----:B------:R-:W-:Y:S01]  /*da30*/  STL [R1+0x794], R5 ;  /* 0x0007940501007387 */ /* 0x000fe20000100800 */
[----:B------:R-:W-:Y:S01]  /*da40*/  IABS R241, R242 ;  /* 0x000000f200f17213 */ /* 0x000fe20000000000 */
[----:B------:R-:W-:Y:S01]  /*da50*/  VIADD R238, R2, 0xdc ;  /* 0x000000dc02ee7836 */ /* 0x000fe20000000000 */
[----:B------:R-:W-:Y:S01]  /*da60*/  ISETP.GE.AND P0, PT, R242, RZ, PT ;  /* 0x000000fff200720c */ /* 0x000fe20003f06270 */
[----:B0-----:R-:W-:Y:S02]  /*da70*/  IMAD.MOV.U32 R4, RZ, RZ, R245 ;  /* 0x000000ffff047224 */ /* 0x001fe400078e00f5 */
[----:B------:R-:W-:Y:S01]  /*da80*/  @!P6 IMAD.IADD R247, R247, 0x1, -R168 ;  /* 0x00000001f7f7e824 */ /* 0x000fe200078e0aa8 */
[----:B------:R-:W-:Y:S01]  /*da90*/  IABS R3, R238 ;  /* 0x000000ee00037213 */ /* 0x000fe20000000000 */
[----:B------:R-:W-:Y:S01]  /*daa0*/  @!P4 IMAD.MOV R4, RZ, RZ, -R4 ;  /* 0x000000ffff04c224 */ /* 0x000fe200078e0a04 */
[----:B------:R-:W-:Y:S01]  /*dab0*/  ISETP.GE.AND P4, PT, R243, RZ, PT ;  /* 0x000000fff300720c */ /* 0x000fe20003f86270 */
[----:B------:R-:W-:Y:S01]  /*dac0*/  IMAD.HI.U32 R245, R0, R239, RZ ;  /* 0x000000ef00f57227 */ /* 0x000fe200078e00ff */
[----:B------:R-:W-:-:S02]  /*dad0*/  ISETP.GT.U32.AND P6, PT, R168, R247, PT ;  /* 0x000000f7a800720c */ /* 0x000fc40003fc4070 */
[----:B------:R0:W-:Y:S01]  /*dae0*/  STL [R1+0x790], R4 ;  /* 0x0007900401007387 */ /* 0x0001e20000100800 */
[----:B------:R-:W-:-:S04]  /*daf0*/  IMAD.HI.U32 R242, R0, R241, RZ ;  /* 0x000000f100f27227 */ /* 0x000fc800078e00ff */
[----:B------:R-:W-:Y:S02]  /*db00*/  IMAD.MOV R245, RZ, RZ, -R245 ;  /* 0x000000fffff57224 */ /* 0x000fe400078e0af5 */
[----:B------:R-:W-:Y:S02]  /*db10*/  IMAD.MOV R242, RZ, RZ, -R242 ;  /* 0x000000fffff27224 */ /* 0x000fe400078e0af2 */
[----:B------:R-:W-:Y:S02]  /*db20*/  @!P2 IMAD.IADD R240, R240, 0x1, -R168 ;  /* 0x00000001f0f0a824 */ /* 0x000fe400078e0aa8 */
[----:B0-----:R-:W-:Y:S02]  /*db30*/  IMAD.MOV.U32 R4, RZ, RZ, R244 ;  /* 0x000000ffff047224 */ /* 0x001fe400078e00f4 */
[----:B------:R-:W-:Y:S02]  /*db40*/  IMAD R239, R168, R245, R239 ;  /* 0x000000f5a8ef7224 */ /* 0x000fe400078e02ef */
[----:B------:R-:W-:Y:S01]  /*db50*/  @!P1 IMAD.MOV R4, RZ, RZ, -R4 ;  /* 0x000000ffff049224 */ /* 0x000fe200078e0a04 */
[----:B------:R-:W-:Y:S01]  /*db60*/  ISETP.GE.AND P1, PT, R238, RZ, PT ;  /* 0x000000ffee00720c */ /* 0x000fe20003f26270 */
[C---:B------:R-:W-:Y:S01]  /*db70*/  IMAD R238, R168.reuse, R242, R241 ;  /* 0x000000f2a8ee7224 */ /* 0x040fe200078e02f1 */
[----:B------:R-:W-:Y:S01]  /*db80*/  ISETP.GT.U32.AND P2, PT, R168, R239, PT ;  /* 0x000000efa800720c */ /* 0x000fe20003f44070 */
[----:B------:R-:W-:Y:S01]  /*db90*/  IMAD.HI.U32 R243, R0, R3, RZ ;  /* 0x0000000300f37227 */ /* 0x000fe200078e00ff */
[----:B------:R0:W-:Y:S03]  /*dba0*/  STL [R1+0x788], R4 ;  /* 0x0007880401007387 */ /* 0x0001e60000100800 */
[----:B------:R-:W-:-:S02]  /*dbb0*/  IMAD.MOV R243, RZ, RZ, -R243 ;  /* 0x000000fffff37224 */ /* 0x000fc400078e0af3 */
[----:B------:R-:W-:Y:S02]  /*dbc0*/  @!P6 IMAD.IADD R247, R247, 0x1, -R168 ;  /* 0x00000001f7f7e824 */ /* 0x000fe400078e0aa8 */
[----:B------:R-:W-:Y:S02]  /*dbd0*/  IMAD R3, R168, R243, R3 ;  /* 0x000000f3a8037224 */ /* 0x000fe400078e0203 */
[----:B------:R-:W-:Y:S02]  /*dbe0*/  VIADD R243, R2, 0xdb ;  /* 0x000000db02f37836 */ /* 0x000fe40000000000 */
[----:B0-----:R-:W-:Y:S02]  /*dbf0*/  IMAD.MOV.U32 R4, RZ, RZ, R240 ;  /* 0x000000ffff047224 */ /* 0x001fe400078e00f0 */
[----:B------:R-:W-:Y:S01]  /*dc00*/  @!P2 IMAD.IADD R239, R239, 0x1, -R168 ;  /* 0x00000001efefa824 */ /* 0x000fe200078e0aa8 */
[----:B------:R-:W-:Y:S01]  /*dc10*/  ISETP.GE.AND P6, PT, R243, RZ, PT ;  /* 0x000000fff300720c */ /* 0x000fe20003fc6270 */
[----:B------:R-:W-:Y:S01]  /*dc20*/  @!P3 IMAD.MOV R4, RZ, RZ, -R4 ;  /* 0x000000ffff04b224 */ /* 0x000fe200078e0a04 */
[----:B------:R-:W-:Y:S01]  /*dc30*/  ISETP.GT.U32.AND P3, PT, R168, R238, PT ;  /* 0x000000eea800720c */ /* 0x000fe20003f64070 */
[----:B------:R-:W-:Y:S01]  /*dc40*/  VIADD R240, R2, 0xda ;  /* 0x000000da02f07836 */ /* 0x000fe20000000000 */
[----:B------:R-:W-:Y:S01]  /*dc50*/  ISETP.GT.U32.AND P2, PT, R168, R239, PT ;  /* 0x000000efa800720c */ /* 0x000fe20003f44070 */
[C---:B------:R-:W-:Y:S01]  /*dc60*/  VIADD R242, R2.reuse, 0xd8 ;  /* 0x000000d802f27836 */ /* 0x040fe20000000000 */
[----:B------:R0:W-:Y:S01]  /*dc70*/  STL [R1+0x78c], R4 ;  /* 0x00078c0401007387 */ /* 0x0001e20000100800 */
[----:B------:R-:W-:Y:S01]  /*dc80*/  IABS R243, R243 ;  /* 0x000000f300f37213 */ /* 0x000fe20000000000 */
[C---:B------:R-:W-:Y:S01]  /*dc90*/  VIADD R241, R2.reuse, 0xd9 ;  /* 0x000000d902f17836 */ /* 0x040fe20000000000 */
[----:B------:R-:W-:Y:S01]  /*dca0*/  IABS R244, R240 ;  /* 0x000000f000f47213 */ /* 0x000fe20000000000 */
[----:B------:R-:W-:Y:S01]  /*dcb0*/  VIADD R251, R2, 0xcd ;  /* 0x000000cd02fb7836 */ /* 0x000fe20000000000 */
[----:B------:R-:W-:-:S02]  /*dcc0*/  IABS R246, R242 ;  /* 0x000000f200f67213 */ /* 0x000fc40000000000 */
[----:B------:R-:W-:Y:S01]  /*dcd0*/  IABS R245, R241 ;  /* 0x000000f100f57213 */ /* 0x000fe20000000000 */
[----:B------:R-:W-:-:S04]  /*dce0*/  IMAD.HI.U32 R248, R0, R244, RZ ;  /* 0x000000f400f87227 */ /* 0x000fc800078e00ff */
[----:B0-----:R-:W-:Y:S02]  /*dcf0*/  IMAD.MOV.U32 R4, RZ, RZ, R247 ;  /* 0x000000ffff047224 */ /* 0x001fe400078e00f7 */
[----:B------:R-:W-:Y:S02]  /*dd00*/  @!P3 IMAD.IADD R238, R238, 0x1, -R168 ;  /* 0x00000001eeeeb824 */ /* 0x000fe400078e0aa8 */
[----:B------:R-:W-:Y:S01]  /*dd10*/  @!P5 IMAD.MOV R4, RZ, RZ, -R4 ;  /* 0x000000ffff04d224 */ /* 0x000fe200078e0a04 */
[----:B------:R-:W-:Y:S01]  /*dd20*/  ISETP.GT.U32.AND P5, PT, R168, R3, PT ;  /* 0x00000003a800720c */ /* 0x000fe20003fa4070 */
[----:B------:R-:W-:Y:S01]  /*dd30*/  IMAD.HI.U32 R247, R0, R243, RZ ;  /* 0x000000f300f77227 */ /* 0x000fe200078e00ff */
[----:B------:R-:W-:Y:S02]  /*dd40*/  ISETP.GT.U32.AND P3, PT, R168, R238, PT ;  /* 0x000000eea800720c */ /* 0x000fe40003f64070 */
[----:B------:R0:W-:Y:S01]  /*dd50*/  STL [R1+0x784], R4 ;  /* 0x0007840401007387 */ /* 0x0001e20000100800 */
[----:B------:R-:W-:-:S02]  /*dd60*/  IMAD.MOV R247, RZ, RZ, -R247 ;  /* 0x000000fffff77224 */ /* 0x000fc400078e0af7 */
[--C-:B------:R-:W-:Y:S01]  /*dd70*/  @!P2 IMAD.IADD R239, R239, 0x1, -R168.reuse ;  /* 0x00000001efefa824 */ /* 0x100fe200078e0aa8 */
[----:B------:R-:W-:Y:S01]  /*dd80*/  ISETP.GE.AND P2, PT, R240, RZ, PT ;  /* 0x000000fff000720c */ /* 0x000fe20003f46270 */
[----:B------:R-:W-:Y:S02]  /*dd90*/  IMAD R247, R168, R247, R243 ;  /* 0x000000f7a8f77224 */ /* 0x000fe400078e02f3 */
[----:B------:R-:W-:Y:S02]  /*dda0*/  IMAD.MOV.U32 R5, RZ, RZ, R239 ;  /* 0x000000ffff057224 */ /* 0x000fe400078e00ef */
[--C-:B------:R-:W-:Y:S02]  /*ddb0*/  @!P5 IMAD.IADD R3, R3, 0x1, -R168.reuse ;  /* 0x000000010303d824 */ /* 0x100fe400078e0aa8 */
[----:B------:R-:W-:Y:S01]  /*ddc0*/  @!P3 IMAD.IADD R238, R238, 0x1, -R168 ;  /* 0x00000001eeeeb824 */ /* 0x000fe200078e0aa8 */
[----:B------:R-:W-:Y:S01]  /*ddd0*/  ISETP.GT.U32.AND P3, PT, R168, R247, PT ;  /* 0x000000f7a800720c */ /* 0x000fe20003f64070 */
[----:B------:R-:W-:Y:S01]  /*dde0*/  IMAD.HI.U32 R240, R0, R246, RZ ;  /* 0x000000f600f07227 */ /* 0x000fe200078e00ff */
[----:B------:R-:W-:-:S03]  /*ddf0*/  ISETP.GT.U32.AND P5, PT, R168, R3, PT ;  /* 0x00000003a800720c */ /* 0x000fc60003fa4070 */
[----:B0-----:R-:W-:Y:S02]  /*de00*/  IMAD.MOV.U32 R4, RZ, RZ, R238 ;  /* 0x000000ffff047224 */ /* 0x001fe400078e00ee */
[----:B------:R-:W-:Y:S02]  /*de10*/  @!P4 IMAD.MOV R5, RZ, RZ, -R5 ;  /* 0x000000ffff05c224 */ /* 0x000fe400078e0a05 */
[----:B------:R-:W-:Y:S01]  /*de20*/  @!P0 IMAD.MOV R4, RZ, RZ, -R4 ;  /* 0x000000ffff048224 */ /* 0x000fe200078e0a04 */
[----:B------:R-:W-:Y:S01]  /*de30*/  ISETP.GE.AND P0, PT, R241, RZ, PT ;  /* 0x000000fff100720c */ /* 0x000fe20003f06270 */
[----:B------:R-:W-:Y:S01]  /*de40*/  IMAD.MOV R248, RZ, RZ, -R248 ;  /* 0x000000fffff87224 */ /* 0x000fe200078e0af8 */
[----:B------:R-:W-:Y:S01]  /*de50*/  STL [R1+0x778], R5 ;  /* 0x0007780501007387 */ /* 0x000fe20000100800 */
[----:B------:R-:W-:Y:S02]  /*de60*/  IMAD.MOV R239, RZ, RZ, -R240 ;  /* 0x000000ffffef7224 */ /* 0x000fe400078e0af0 */
[----:B------:R-:W-:Y:S01]  /*de70*/  @!P5 IMAD.IADD R3, R3, 0x1, -R168 ;  /* 0x000000010303d824 */ /* 0x000fe200078e0aa8 */
[----:B------:R0:W-:Y:S01]  /*de80*/  STL [R1+0x774], R4 ;  /* 0x0007740401007387 */ /* 0x0001e20000100800 */
[----:B------:R-:W-:-:S02]  /*de90*/  IMAD R244, R168, R248, R244 ;  /* 0x000000f8a8f47224 */ /* 0x000fc400078e02f4 */
[----:B------:R-:W-:Y:S02]  /*dea0*/  IMAD R246, R168, R239, R246 ;  /* 0x000000efa8f67224 */ /* 0x000fe400078e02f6 */
[----:B------:R-:W-:Y:S01]  /*deb0*/  IMAD.HI.U32 R249, R0, R245, RZ ;  /* 0x000000f500f97227 */ /* 0x000fe200078e00ff */
[----:B------:R-:W-:-:S03]  /*dec0*/  ISETP.GT.U32.AND P4, PT, R168, R244, PT ;  /* 0x000000f4a800720c */ /* 0x000fc60003f84070 */
[----:B------:R-:W-:Y:S02]  /*ded0*/  @!P3 IMAD.IADD R247, R247, 0x1, -R168 ;  /* 0x00000001f7f7b824 */ /* 0x000fe400078e0aa8 */
[----:B0-----:R-:W-:Y:S02]  /*dee0*/  IMAD.MOV.U32 R4, RZ, RZ, R3 ;  /* 0x000000ffff047224 */ /* 0x001fe400078e0003 */
[----:B------:R-:W-:Y:S01]  /*def0*/  IMAD.MOV R249, RZ, RZ, -R249 ;  /* 0x000000fffff97224 */ /* 0x000fe200078e0af9 */
[C---:B------:R-:W-:Y:S01]  /*df00*/  ISETP.GT.U32.AND P3, PT, R168.reuse, R247, PT ;  /* 0x000000f7a800720c */ /* 0x040fe20003f64070 */
[----:B------:R-:W-:Y:S01]  /*df10*/  @!P1 IMAD.MOV R4, RZ, RZ, -R4 ;  /* 0x000000ffff049224 */ /* 0x000fe200078e0a04 */
[C---:B------:R-:W-:Y:S01]  /*df20*/  ISETP.GT.U32.AND P1, PT, R168.reuse, R246, PT ;  /* 0x000000f6a800720c */ /* 0x040fe20003f24070 */
[----:B------:R-:W-:Y:S02]  /*df30*/  IMAD R245, R168, R249, R245 ;  /* 0x000000f9a8f57224 */ /* 0x000fe400078e02f5 */
[C---:B------:R-:W-:Y:S01]  /*df40*/  VIADD R238, R2.reuse, 0xd7 ;  /* 0x000000d702ee7836 */ /* 0x040fe20000000000 */
[----:B------:R0:W-:Y:S01]  /*df50*/  STL [R1+0x770], R4 ;  /* 0x0007700401007387 */ /* 0x0001e20000100800 */
[----:B------:R-:W-:Y:S01]  /*df60*/  VIADD R239, R2, 0xd6 ;  /* 0x000000d602ef7836 */ /* 0x000fe20000000000 */
[----:B------:R-:W-:Y:S01]  /*df70*/  ISETP.GT.U32.AND P5, PT, R168, R245, PT ;  /* 0x000000f5a800720c */ /* 0x000fe20003fa4070 */
[--C-:B------:R-:W-:Y:S01]  /*df80*/  @!P4 IMAD.IADD R244, R244, 0x1, -R168.reuse ;  /* 0x00000001f4f4c824 */ /* 0x100fe200078e0aa8 */
[----:B------:R-:W-:Y:S01]  /*df90*/  IABS R243, R238 ;  /* 0x000000ee00f37213 */ /* 0x000fe20000000000 */
[----:B------:R-:W-:Y:S01]  /*dfa0*/  VIADD R240, R2, 0xd5 ;  /* 0x000000d502f07836 */ /* 0x000fe20000000000 */
[----:B------:R-:W-:Y:S01]  /*dfb0*/  IABS R241, R239 ;  /* 0x000000ef00f17213 */ /* 0x000fe20000000000 */
[--C-:B------:R-:W-:Y:S01]  /*dfc0*/  @!P3 IMAD.IADD R247, R247, 0x1, -R168.reuse ;  /* 0x00000001f7f7b824 */ /* 0x100fe200078e0aa8 */
[----:B------:R-:W-:Y:S01]  /*dfd0*/  ISETP.GT.U32.AND P4, PT, R168, R244, PT ;  /* 0x000000f4a800720c */ /* 0x000fe20003f84070 */
[----:B------:R-:W-:Y:S01]  /*dfe0*/  @!P1 IMAD.IADD R246, R246, 0x1, -R168 ;  /* 0x00000001f6f69824 */ /* 0x000fe200078e0aa8 */
[----:B------:R-:W-:Y:S01]  /*dff0*/  ISETP.GE.AND P3, PT, R242, RZ, PT ;  /* 0x000000fff200720c */ /* 0x000fe20003f66270 */
[----:B------:R-:W-:Y:S01]  /*e000*/  IMAD.HI.U32 R248, R0, R243, RZ ;  /* 0x000000f300f87227 */ /* 0x000fe200078e00ff */
[----:B------:R-:W-:-:S02]  /*e010*/  IABS R3, R240 ;  /* 0x000000f000037213 */ /* 0x000fc40000000000 */
[----:B------:R-:W-:Y:S01]  /*e020*/  ISETP.GT.U32.AND P1, PT, R168, R246, PT ;  /* 0x000000f6a800720c */ /* 0x000fe20003f24070 */
[----:B------:R-:W-:-:S04]  /*e030*/  IMAD.HI.U32 R242, R0, R241, RZ ;  /* 0x000000f100f27227 */ /* 0x000fc800078e00ff */
[----:B------:R-:W-:Y:S02]  /*e040*/  IMAD.MOV R248, RZ, RZ, -R248 ;  /* 0x000000fffff87224 */ /* 0x000fe400078e0af8 */
[----:B------:R-:W-:Y:S02]  /*e050*/  @!P5 IMAD.IADD R245, R245, 0x1, -R168 ;  /* 0x00000001f5f5d824 */ /* 0x000fe400078e0aa8 */
[----:B------:R-:W-:Y:S02]  /*e060*/  IMAD.MOV R242, RZ, RZ, -R242 ;  /* 0x000000fffff27224 */ /* 0x000fe400078e0af2 */
[C---:B------:R-:W-:Y:S01]  /*e070*/  IMAD R243, R168.reuse, R248, R243 ;  /* 0x000000f8a8f37224 */ /* 0x040fe200078e02f3 */
[C---:B------:R-:W-:Y:S01]  /*e080*/  ISETP.GT.U32.AND P5, PT, R168.reuse, R245, PT ;  /* 0x000000f5a800720c */ /* 0x040fe20003fa4070 */
[----:B------:R-:W-:Y:S02]  /*e090*/  IMAD R241, R168, R242, R241 ;  /* 0x000000f2a8f17224 */ /* 0x000fe400078e02f1 */
[----:B------:R-:W-:Y:S01]  /*e0a0*/  @!P4 IMAD.IADD R244, R244, 0x1, -R168 ;  /* 0x00000001f4f4c824 */ /* 0x000fe200078e0aa8 */
[----:B------:R-:W-:Y:S01]  /*e0b0*/  ISETP.GT.U32.AND P4, PT, R168, R243, PT ;  /* 0x000000f3a800720c */ /* 0x000fe20003f84070 */
[----:B------:R-:W-:-:S02]  /*e0c0*/  IMAD.MOV.U32 R5, RZ, RZ, R247 ;  /* 0x000000ffff057224 */ /* 0x000fc400078e00f7 */
[----:B------:R-:W-:Y:S01]  /*e0d0*/  @!P1 IMAD.IADD R246, R246, 0x1, -R168 ;  /* 0x00000001f6f69824 */ /* 0x000fe200078e0aa8 */
[----:B------:R-:W-:Y:S01]  /*e0e0*/  ISETP.GT.U32.AND P1, PT, R168, R241, PT ;  /* 0x000000f1a800720c */ /* 0x000fe20003f24070 */
[----:B------:R-:W-:-:S04]  /*e0f0*/  IMAD.HI.U32 R247, R0, R3, RZ ;  /* 0x0000000300f77227 */ /* 0x000fc800078e00ff */
[----:B------:R-:W-:Y:S02]  /*e100*/  IMAD.MOV R247, RZ, RZ, -R247 ;  /* 0x000000fffff77224 */ /* 0x000fe400078e0af7 */
[----:B0-----:R-:W-:Y:S02]  /*e110*/  IMAD.MOV.U32 R4, RZ, RZ, R244 ;  /* 0x000000ffff047224 */ /* 0x001fe400078e00f4 */
[----:B------:R-:W-:Y:S01]  /*e120*/  @!P6 IMAD.MOV R5, RZ, RZ, -R5 ;  /* 0x000000ffff05e224 */ /* 0x000fe200078e0a05 */
[----:B------:R-:W-:Y:S01]  /*e130*/  ISETP.GE.AND P6, PT, R238, RZ, PT ;  /* 0x000000ffee00720c */ /* 0x000fe20003fc6270 */
[----:B------:R-:W-:Y:S02]  /*e140*/  IMAD R244, R168, R247, R3 ;  /* 0x000000f7a8f47224 */ /* 0x000fe400078e0203 */
[--C-:B------:R-:W-:Y:S01]  /*e150*/  @!P5 IMAD.IADD R245, R245, 0x1, -R168.reuse ;  /* 0x00000001f5f5d824 */ /* 0x100fe200078e0aa8 */
[----:B------:R0:W-:Y:S01]  /*e160*/  STL [R1+0x76c], R5 ;  /* 0x00076c0501007387 */ /* 0x0001e20000100800 */
[----:B------:R-:W-:Y:S01]  /*e170*/  VIADD R3, R2, 0xd4 ;  /* 0x000000d402037836 */ /* 0x000fe20000000000 */
[----:B------:R-:W-:Y:S01]  /*e180*/  ISETP.GE.AND P5, PT, R240, RZ, PT ;  /* 0x000000fff000720c */ /* 0x000fe20003fa6270 */
[----:B------:R-:W-:-:S02]  /*e190*/  @!P4 IMAD.IADD R243, R243, 0x1, -R168 ;  /* 0x00000001f3f3c824 */ /* 0x000fc400078e0aa8 */
[----:B------:R-:W-:Y:S02]  /*e1a0*/  @!P1 IMAD.IADD R241, R241, 0x1, -R168 ;  /* 0x00000001f1f19824 */ /* 0x000fe400078e0aa8 */
[----:B------:R-:W-:Y:S01]  /*e1b0*/  VIADD R238, R2, 0xd3 ;  /* 0x000000d302ee7836 */ /* 0x000fe20000000000 */
[C---:B------:R-:W-:Y:S01]  /*e1c0*/  ISETP.GT.U32.AND P4, PT, R168.reuse, R243, PT ;  /* 0x000000f3a800720c */ /* 0x040fe20003f84070 */
[----:B------:R-:W-:Y:S01]  /*e1d0*/  @!P2 IMAD.MOV R4, RZ, RZ, -R4 ;  /* 0x000000ffff04a224 */ /* 0x000fe200078e0a04 */
[----:B------:R-:W-:Y:S01]  /*e1e0*/  ISETP.GT.U32.AND P1, PT, R168, R241, PT ;  /* 0x000000f1a800720c */ /* 0x000fe20003f24070 */
[----:B0-----:R-:W-:Y:S01]  /*e1f0*/  IMAD.MOV.U32 R5, RZ, RZ, R245 ;  /* 0x000000ffff057224 */ /* 0x001fe200078e00f5 */
[----:B------:R-:W-:Y:S01]  /*e200*/  IABS R245, R3 ;  /* 0x0000000300f57213 */ /* 0x000fe20000000000 */
[----:B------:R-:W-:Y:S01]  /*e210*/  VIADD R249, R2, 0xcf ;  /* 0x000000cf02f97836 */ /* 0x000fe20000000000 */
[----:B------:R-:W-:Y:S01]  /*e220*/  IABS R250, R238 ;  /* 0x000000ee00fa7213 */ /* 0x000fe20000000000 */
[----:B------:R-:W-:Y:S01]  /*e230*/  @!P0 IMAD.MOV R5, RZ, RZ, -R5 ;  /* 0x000000ffff058224 */ /* 0x000fe200078e0a05 */
[----:B------:R-:W-:Y:S01]  /*e240*/  ISETP.GE.AND P0, PT, R3, RZ, PT ;  /* 0x000000ff0300720c */ /* 0x000fe20003f06270 */
[----:B------:R-:W-:Y:S01]  /*e250*/  IMAD.HI.U32 R240, R0, R245, RZ ;  /* 0x000000f500f07227 */ /* 0x000fe200078e00ff */
[----:B------:R0:W-:Y:S01]  /*e260*/  STL [R1+0x758], R4 ;  /* 0x0007580401007387 */ /* 0x0001e20000100800 */
[----:B------:R-:W-:-:S02]  /*e270*/  ISETP.GE.AND P2, PT, R239, RZ, PT ;  /* 0x000000ffef00720c */ /* 0x000fc40003f46270 */
[----:B------:R-:W-:Y:S01]  /*e280*/  IMAD.MOV R240, RZ, RZ, -R240 ;  /* 0x000000fffff07224 */ /* 0x000fe200078e0af0 */
[----:B------:R1:W-:Y:S01]  /*e290*/  STL [R1+0x764], R5 ;  /* 0x0007640501007387 */ /* 0x0003e20000100800 */
[----:B------:R-:W-:-:S04]  /*e2a0*/  IMAD.HI.U32 R3, R0, R250, RZ ;  /* 0x000000fa00037227 */ /* 0x000fc800078e00ff */
[C---:B------:R-:W-:Y:S02]  /*e2b0*/  IMAD R245, R168.reuse, R240, R245 ;  /* 0x000000f0a8f57224 */ /* 0x040fe400078e02f5 */
[--C-:B------:R-:W-:Y:S01]  /*e2c0*/  @!P4 IMAD.IADD R243, R243, 0x1, -R168.reuse ;  /* 0x00000001f3f3c824 */ /* 0x100fe200078e0aa8 */
[C---:B------:R-:W-:Y:S01]  /*e2d0*/  ISETP.GT.U32.AND P4, PT, R168.reuse, R244, PT ;  /* 0x000000f4a800720c */ /* 0x040fe20003f84070 */
[----:B------:R-:W-:Y:S02]  /*e2e0*/  IMAD.MOV R3, RZ, RZ, -R3 ;  /* 0x000000ffff037224 */ /* 0x000fe400078e0a03 */
[----:B------:R-:W-:Y:S01]  /*e2f0*/  @!P1 IMAD.IADD R241, R241, 0x1, -R168 ;  /* 0x00000001f1f19824 */ /* 0x000fe200078e0aa8 */
[C---:B------:R-:W-:Y:S01]  /*e300*/  ISETP.GT.U32.AND P1, PT, R168.reuse, R245, PT ;  /* 0x000000f5a800720c */ /* 0x040fe20003f24070 */
[----:B0-----:R-:W-:Y:S02]  /*e310*/  IMAD.MOV.U32 R4, RZ, RZ, R246 ;  /* 0x000000ffff047224 */ /* 0x001fe400078e00f6 */
[----:B------:R-:W-:-:S02]  /*e320*/  IMAD R250, R168, R3, R250 ;  /* 0x00000003a8fa7224 */ /* 0x000fc400078e02fa */
[----:B-1----:R-:W-:Y:S02]  /*e330*/  IMAD.MOV.U32 R5, RZ, RZ, R243 ;  /* 0x000000ffff057224 */ /* 0x002fe400078e00f3 */
[----:B------:R-:W-:Y:S01]  /*e340*/  @!P3 IMAD.MOV R4, RZ, RZ, -R4 ;  /* 0x000000ffff04b224 */ /* 0x000fe200078e0a04 */
[----:B------:R-:W-:Y:S01]  /*e350*/  ISETP.GE.AND P3, PT, R238, RZ, PT ;  /* 0x000000ffee00720c */ /* 0x000fe20003f66270 */
[----:B------:R-:W-:Y:S01]  /*e360*/  @!P6 IMAD.MOV R5, RZ, RZ, -R5 ;  /* 0x000000ffff05e224 */ /* 0x000fe200078e0a05 */
[----:B------:R-:W-:Y:S01]  /*e370*/  ISETP.GT.U32.AND P6, PT, R168, R250, PT ;  /* 0x000000faa800720c */ /* 0x000fe20003fc4070 */
[C---:B------:R-:W-:Y:S01]  /*e380*/  VIADD R238, R2.reuse, 0xd2 ;  /* 0x000000d202ee7836 */ /* 0x040fe20000000000 */
[----:B------:R0:W-:Y:S01]  /*e390*/  STL [R1+0x768], R4 ;  /* 0x0007680401007387 */ /* 0x0001e20000100800 */
[----:B------:R-:W-:Y:S02]  /*e3a0*/  VIADD R239, R2, 0xd1 ;  /* 0x000000d102ef7836 */ /* 0x000fe40000000000 */
[--C-:B------:R-:W-:Y:S01]  /*e3b0*/  @!P1 IMAD.IADD R245, R245, 0x1, -R168.reuse ;  /* 0x00000001f5f59824 */ /* 0x100fe200078e0aa8 */
[----:B------:R-:W-:Y:S01]  /*e3c0*/  IABS R247, R238 ;  /* 0x000000ee00f77213 */ /* 0x000fe20000000000 */
[----:B------:R-:W-:Y:S01]  /*e3d0*/  @!P4 IMAD.IADD R244, R244, 0x1, -R168 ;  /* 0x00000001f4f4c824 */ /* 0x000fe200078e0aa8 */
[----:B------:R-:W-:Y:S01]  /*e3e0*/  IABS R242, R239 ;  /* 0x000000ef00f27213 */ /* 0x000fe20000000000 */
[----:B------:R-:W-:Y:S01]  /*e3f0*/  STL [R1+0x75c], R5 ;  /* 0x00075c0501007387 */ /* 0x000fe20000100800 */
[----:B------:R-:W-:Y:S01]  /*e400*/  ISETP.GT.U32.AND P1, PT, R168, R245, PT ;  /* 0x000000f5a800720c */ /* 0x000fe20003f24070 */
[----:B------:R-:W-:Y:S01]  /*e410*/  IMAD.HI.U32 R240, R0, R247, RZ ;  /* 0x000000f700f07227 */ /* 0x000fe200078e00ff */
[----:B------:R-:W-:-:S03]  /*e420*/  ISETP.GT.U32.AND P4, PT, R168, R244, PT ;  /* 0x000000f4a800720c */ /* 0x000fc60003f84070 */
[----:B0-----:R-:W-:Y:S02]  /*e430*/  IMAD.MOV.U32 R4, RZ, RZ, R241 ;  /* 0x000000ffff047224 */ /* 0x001fe400078e00f1 */
[----:B------:R-:W-:-:S04]  /*e440*/  IMAD.HI.U32 R3, R0, R242, RZ ;  /* 0x000000f200037227 */ /* 0x000fc800078e00ff */
[----:B------:R-:W-:Y:S02]  /*e450*/  @!P6 IMAD.IADD R250, R250, 0x1, -R168 ;  /* 0x00000001fafae824 */ /* 0x000fe400078e0aa8 */
[----:B------:R-:W-:Y:S02]  /*e460*/  IMAD.MOV R240, RZ, RZ, -R240 ;  /* 0x000000fffff07224 */ /* 0x000fe400078e0af0 */
[----:B------:R-:W-:Y:S01]  /*e470*/  @!P2 IMAD.MOV R4, RZ, RZ, -R4 ;  /* 0x000000ffff04a224 */ /* 0x000fe200078e0a04 */
[----:B------:R-:W-:Y:S01]  /*e480*/  ISETP.GE.AND P2, PT, R238, RZ, PT ;  /* 0x000000ffee00720c */ /* 0x000fe20003f46270 */
[----:B------:R-:W-:Y:S01]  /*e490*/  IMAD.MOV R3, RZ, RZ, -R3 ;  /* 0x000000ffff037224 */ /* 0x000fe200078e0a03 */
[----:B------:R-:W-:Y:S01]  /*e4a0*/  IABS R238, R252 ;  /* 0x000000fc00ee7213 */ /* 0x000fe20000000000 */
[C---:B------:R-:W-:Y:S01]  /*e4b0*/  IMAD R247, R168.reuse, R240, R247 ;  /* 0x000000f0a8f77224 */ /* 0x040fe200078e02f7 */
[C---:B------:R-:W-:Y:S01]  /*e4c0*/  ISETP.GT.U32.AND P6, PT, R168.reuse, R250, PT ;  /* 0x000000faa800720c */ /* 0x040fe20003fc4070 */
[----:B------:R-:W-:Y:S01]  /*e4d0*/  IMAD R242, R168, R3, R242 ;  /* 0x00000003a8f27224 */ /* 0x000fe200078e02f2 */
[----:B------:R-:W-:Y:S01]  /*e4e0*/  IABS R3, R249 ;  /* 0x000000f900037213 */ /* 0x000fe20000000000 */
[----:B------:R-:W-:Y:S01]  /*e4f0*/  VIADD R241, R2, 0xcc ;  /* 0x000000cc02f17836 */ /* 0x000fe20000000000 */
[----:B------:R0:W-:Y:S01]  /*e500*/  STL [R1+0x760], R4 ;  /* 0x0007600401007387 */ /* 0x0001e20000100800 */
[----:B------:R-:W-:-:S03]  /*e510*/  IMAD.HI.U32 R240, R0, R238, RZ ;  /* 0x000000ee00f07227 */ /* 0x000fc600078e00ff */
[----:B------:R-:W-:Y:S01]  /*e520*/  IABS R246, R241 ;  /* 0x000000f100f67213 */ /* 0x000fe20000000000 */
[----:B------:R-:W-:Y:S01]  /*e530*/  @!P1 IMAD.IADD R245, R245, 0x1, -R168 ;  /* 0x00000001f5f59824 */ /* 0x000fe200078e0aa8 */
[----:B------:R-:W-:Y:S01]  /*e540*/  ISETP.GT.U32.AND P1, PT, R168, R247, PT ;  /* 0x000000f7a800720c */ /* 0x000fe20003f24070 */
[----:B------:R-:W-:Y:S02]  /*e550*/  IMAD.MOV R240, RZ, RZ, -R240 ;  /* 0x000000fffff07224 */ /* 0x000fe400078e0af0 */
[----:B------:R-:W-:Y:S01]  /*e560*/  @!P6 IMAD.IADD R250, R250, 0x1, -R168 ;  /* 0x00000001fafae824 */ /* 0x000fe200078e0aa8 */
[----:B------:R-:W-:Y:S01]  /*e570*/  ISETP.GT.U32.AND P6, PT, R168, R242, PT ;  /* 0x000000f2a800720c */ /* 0x000fe20003fc4070 */
[----:B0-----:R-:W-:-:S04]  /*e580*/  IMAD.HI.U32 R4, R0, R3, RZ ;  /* 0x0000000300047227 */ /* 0x001fc800078e00ff */
[----:B------:R-:W-:Y:S02]  /*e590*/  IMAD R238, R168, R240, R238 ;  /* 0x000000f0a8ee7224 */ /* 0x000fe400078e02ee */
[----:B------:R-:W-:Y:S02]  /*e5a0*/  IMAD.MOV R240, RZ, RZ, -R4 ;  /* 0x000000fffff07224 */ /* 0x000fe400078e0a04 */
[----:B------:R-:W-:-:S04]  /*e5b0*/  IMAD.HI.U32 R4, R0, R246, RZ ;  /* 0x000000f600047227 */ /* 0x000fc800078e00ff */
[----:B------:R-:W-:Y:S02]  /*e5c0*/  IMAD.MOV R4, RZ, RZ, -R4 ;  /* 0x000000ffff047224 */ /* 0x000fe400078e0a04 */
[--C-:B------:R-:W-:Y:S01]  /*e5d0*/  @!P4 IMAD.IADD R244, R244, 0x1, -R168.reuse ;  /* 0x00000001f4f4c824 */ /* 0x100fe200078e0aa8 */
[----:B------:R-:W-:Y:S01]  /*e5e0*/  ISETP.GE.AND P4, PT, R239, RZ, PT ;  /* 0x000000ffef00720c */ /* 0x000fe20003f86270 */
[----:B------:R-:W-:Y:S01]  /*e5f0*/  @!P1 IMAD.IADD R247, R247, 0x1, -R168 ;  /* 0x00000001f7f79824 */ /* 0x000fe200078e0aa8 */
[C---:B------:R-:W-:Y:S01]  /*e600*/  ISETP.GT.U32.AND P1, PT, R168.reuse, R238, PT ;  /* 0x000000eea800720c */ /* 0x040fe20003f24070 */
[C---:B------:R-:W-:Y:S01]  /*e610*/  IMAD R246, R168.reuse, R4, R246 ;  /* 0x00000004a8f67224 */ /* 0x040fe200078e02f6 */
[----:B------:R-:W-:Y:S01]  /*e620*/  IABS R239, R251 ;  /* 0x000000fb00ef7213 */ /* 0x000fe20000000000 */
[----:B------:R-:W-:Y:S02]  /*e630*/  IMAD R3, R168, R240, R3 ;  /* 0x000000f0a8037224 */ /* 0x000fe400078e0203 */
[----:B------:R-:W-:-:S02]  /*e640*/  IMAD.MOV.U32 R4, RZ, RZ, R244 ;  /* 0x000000ffff047224 */ /* 0x000fc400078e00f4 */
[----:B------:R-:W-:Y:S02]  /*e650*/  VIADD R248, R2, 0xce ;  /* 0x000000ce02f87836 */ /* 0x000fe40000000000 */
[----:B------:R-:W-:Y:S01]  /*e660*/  @!P6 IMAD.IADD R242, R242, 0x1, -R168 ;  /* 0x00000001f2f2e824 */ /* 0x000fe200078e0aa8 */
[----:B------:R-:W-:Y:S01]  /*e670*/  ISETP.GT.U32.AND P6, PT, R168, R3, PT ;  /* 0x00000003a800720c */ /* 0x000fe20003fc4070 */
[----:B------:R-:W-:Y:S01]  /*e680*/  @!P5 IMAD.MOV R4, RZ, RZ, -R4 ;  /* 0x000000ffff04d224 */ /* 0x000fe200078e0a04 */
[----:B------:R-:W-:Y:S01]  /*e690*/  IABS R243, R248 ;  /* 0x000000f800f37213 */ /* 0x000fe20000000000 */
[----:B------:R-:W-:Y:S01]  /*e6a0*/  @!P1 IMAD.IADD R238, R238, 0x1, -R168 ;  /* 0x00000001eeee9824 */ /* 0x000fe200078e0aa8 */
[----:B------:R-:W-:Y:S01]  /*e6b0*/  ISETP.GT.U32.AND P5, PT, R168, R247, PT ;  /* 0x000000f7a800720c */ /* 0x000fe20003fa4070 */
[----:B------:R-:W-:Y:S01]  /*e6c0*/  IMAD.HI.U32 R6, R0, R239, RZ ;  /* 0x000000ef00067227 */ /* 0x000fe200078e00ff */
[----:B------:R0:W-:Y:S01]  /*e6d0*/  STL [R1+0x750], R4 ;  /* 0x0007500401007387 */ /* 0x0001e20000100800 */
[----:B------:R-:W-:-:S02]  /*e6e0*/  ISETP.GT.U32.AND P1, PT, R168, R242, PT ;  /* 0x000000f2a800720c */ /* 0x000fc40003f24070 */
[----:B------:R-:W-:-:S04]  /*e6f0*/  IMAD.HI.U32 R5, R0, R243, RZ ;  /* 0x000000f300057227 */ /* 0x000fc800078e00ff */
[----:B------:R-:W-:Y:S02]  /*e700*/  IMAD.MOV R240, RZ, RZ, -R6 ;  /* 0x000000fffff07224 */ /* 0x000fe400078e0a06 */
[----:B------:R-:W-:Y:S02]  /*e710*/  IMAD.MOV R5, RZ, RZ, -R5 ;  /* 0x000000ffff057224 */ /* 0x000fe400078e0a05 */
[----:B0-----:R-:W-:Y:S02]  /*e720*/  IMAD.MOV.U32 R4, RZ, RZ, R245 ;  /* 0x000000ffff047224 */ /* 0x001fe400078e00f5 */
[----:B------:R-:W-:Y:S02]  /*e730*/  @!P6 IMAD.IADD R3, R3, 0x1, -R168 ;  /* 0x000000010303e824 */ /* 0x000fe400078e0aa8 */
[----:B------:R-:W-:Y:S01]  /*e740*/  @!P0 IMAD.MOV R4, RZ, RZ, -R4 ;  /* 0x000000ffff048224 */ /* 0x000fe200078e0a04 */
[C---:B------:R-:W-:Y:S01]  /*e750*/  ISETP.GT.U32.AND P0, PT, R168.reuse, R238, PT ;  /* 0x000000eea800720c */ /* 0x040fe20003f04070 */
[C---:B------:R-:W-:Y:S01]  /*e760*/  IMAD R239, R168.reuse, R240, R239 ;  /* 0x000000f0a8ef7224 */ /* 0x040fe200078e02ef */
[C---:B------:R-:W-:Y:S01]  /*e770*/  ISETP.GT.U32.AND P6, PT, R168.reuse, R3, PT ;  /* 0x00000003a800720c */ /* 0x040fe20003fc4070 */
[----:B------:R-:W-:Y:S01]  /*e780*/  IMAD R243, R168, R5, R243 ;  /* 0x00000005a8f37224 */ /* 0x000fe200078e02f3 */
[----:B------:R0:W-:Y:S01]  /*e790*/  STL [R1+0x74c], R4 ;  /* 0x00074c0401007387 */ /* 0x0001e20000100800 */
[----:B------:R-:W-:-:S02]  /*e7a0*/  VIADD R240, R2, 0xcb ;  /* 0x000000cb02f07836 */ /* 0x000fc40000000000 */
[--C-:B------:R-:W-:Y:S01]  /*e7b0*/  @!P5 IMAD.IADD R247, R247, 0x1, -R168.reuse ;  /* 0x00000001f7f7d824 */ /* 0x100fe200078e0aa8 */
[----:B------:R-:W-:Y:S01]  /*e7c0*/  ISETP.GT.U32.AND P5, PT, R168, R239, PT ;  /* 0x000000efa800720c */ /* 0x000fe20003fa4070 */
[----:B------:R-:W-:Y:S01]  /*e7d0*/  VIADD R244, R2, 0xca ;  /* 0x000000ca02f47836 */ /* 0x000fe20000000000 */
[----:B------:R-:W-:Y:S01]  /*e7e0*/  IABS R5, R240 ;  /* 0x000000f000057213 */ /* 0x000fe20000000000 */
[--C-:B------:R-:W-:Y:S01]  /*e7f0*/  @!P1 IMAD.IADD R242, R242, 0x1, -R168.reuse ;  /* 0x00000001f2f29824 */ /* 0x100fe200078e0aa8 */
[----:B------:R-:W-:Y:S01]  /*e800*/  ISETP.GE.AND P1, PT, R252, RZ, PT ;  /* 0x000000fffc00720c */ /* 0x000fe20003f26270 */
[----:B------:R-:W-:Y:S01]  /*e810*/  @!P0 IMAD.IADD R238, R238, 0x1, -R168 ;  /* 0x00000001eeee8824 */ /* 0x000fe200078e0aa8 */
[----:B------:R-:W-:Y:S01]  /*e820*/  ISETP.GT.U32.AND P0, PT, R168, R246, PT ;  /* 0x000000f6a800720c */ /* 0x000fe20003f04070 */
[----:B0-----:R-:W-:Y:S01]  /*e830*/  IMAD.MOV.U32 R4, RZ, RZ, R250 ;  /* 0x000000ffff047224 */ /* 0x001fe200078e00fa */
[----:B------:R-:W-:Y:S01]  /*e840*/  IABS R245, R244 ;  /* 0x000000f400f57213 */ /* 0x000fe20000000000 */
[----:B------:R-:W-:-:S02]  /*e850*/  IMAD.MOV.U32 R250, RZ, RZ, R5 ;  /* 0x000000fffffa7224 */ /* 0x000fc400078e0005 */
[----:B------:R-:W-:Y:S01]  /*e860*/  @!P3 IMAD.MOV R4, RZ, RZ, -R4 ;  /* 0x000000ffff04b224 */ /* 0x000fe200078e0a04 */
[----:B------:R-:W-:Y:S01]  /*e870*/  ISETP.GT.U32.AND P3, PT, R168, R243, PT ;  /* 0x000000f3a800720c */ /* 0x000fe20003f64070 */
[--C-:B------:R-:W-:Y:S01]  /*e880*/  @!P6 IMAD.IADD R3, R3, 0x1, -R168.reuse ;  /* 0x000000010303e824 */ /* 0x100fe200078e0aa8 */
[----:B------:R-:W-:Y:S01]  /*e890*/  ISETP.GE.AND P6, PT, R249, RZ, PT ;  /* 0x000000fff900720c */ /* 0x000fe20003fc6270 */
[----:B------:R-:W-:Y:S01]  /*e8a0*/  IMAD.MOV.U32 R5, RZ, RZ, R247 ;  /* 0x000000ffff057224 */ /* 0x000fe200078e00f7 */
[----:B------:R0:W-:Y:S01]  /*e8b0*/  STL [R1+0x748], R4 ;  /* 0x0007480401007387 */ /* 0x0001e20000100800 */
[--C-:B------:R-:W-:Y:S01]  /*e8c0*/  @!P5 IMAD.IADD R239, R239, 0x1, -R168.reuse ;  /* 0x00000001efefd824 */ /* 0x100fe200078e0aa8 */
[----:B------:R-:W-:Y:S01]  /*e8d0*/  ISETP.GE.AND P5, PT, R251, RZ, PT ;  /* 0x000000fffb00720c */ /* 0x000fe20003fa6270 */
[----:B------:R-:W-:Y:S02]  /*e8e0*/  @!P0 IMAD.IADD R246, R246, 0x1, -R168 ;  /* 0x00000001f6f68824 */ /* 0x000fe400078e0aa8 */
[----:B------:R-:W-:-:S02]  /*e8f0*/  @!P2 IMAD.MOV R5, RZ, RZ, -R5 ;  /* 0x000000ffff05a224 */ /* 0x000fc400078e0a05 */
[----:B------:R-:W-:Y:S01]  /*e900*/  IMAD.HI.U32 R252, R0, R245, RZ ;  /* 0x000000f500fc7227 */ /* 0x000fe200078e00ff */
[----:B------:R-:W-:Y:S02]  /*e910*/  ISETP.GT.U32.AND P2, PT, R168, R246, PT ;  /* 0x000000f6a800720c */ /* 0x000fe40003f44070 */
[----:B------:R-:W-:Y:S01]  /*e920*/  STL [R1+0x73c], R5 ;  /* 0x00073c0501007387 */ /* 0x000fe20000100800 */
[----:B0-----:R-:W-:-:S04]  /*e930*/  IMAD.HI.U32 R4, R0, R250, RZ ;  /* 0x000000fa00047227 */ /* 0x001fc800078e00ff */
[----:B------:R-:W-:Y:S02]  /*e940*/  IMAD.MOV R249, RZ, RZ, -R4 ;  /* 0x000000fffff97224 */ /* 0x000fe400078e0a04 */
[----:B------:R-:W-:Y:S01]  /*e950*/  @!P3 IMAD.IADD R243, R243, 0x1, -R168 ;  /* 0x00000001f3f3b824 */ /* 0x000fe200078e0aa8 */
[----:B------:R-:W-:Y:S01]  /*e960*/  ISETP.GE.AND P3, PT, R248, RZ, PT ;  /* 0x000000fff800720c */ /* 0x000fe20003f66270 */
[----:B------:R-:W-:Y:S02]  /*e970*/  IMAD.MOV.U32 R4, RZ, RZ, R242 ;  /* 0x000000ffff047224 */ /* 0x000fe400078e00f2 */
[----:B------:R-:W-:Y:S01]  /*e980*/  IMAD.MOV R252, RZ, RZ, -R252 ;  /* 0x000000fffffc7224 */ /* 0x000fe200078e0afc */
[C---:B------:R-:W-:Y:S01]  /*e990*/  ISETP.GT.U32.AND P0, PT, R168.reuse, R243, PT ;  /* 0x000000f3a800720c */ /* 0x040fe20003f04070 */
[----:B------:R-:W-:Y:S01]  /*e9a0*/  @!P4 IMAD.MOV R4, RZ, RZ, -R4 ;  /* 0x000000ffff04c224 */ /* 0x000fe200078e0a04 */
[C---:B------:R-:W-:Y:S01]  /*e9b0*/  ISETP.GT.U32.AND P4, PT, R168.reuse, R239, PT ;  /* 0x000000efa800720c */ /* 0x040fe20003f84070 */
[----:B------:R-:W-:-:S02]  /*e9c0*/  IMAD R250, R168, R249, R250 ;  /* 0x000000f9a8fa7224 */ /* 0x000fc400078e02fa */
[----:B------:R-:W-:Y:S01]  /*e9d0*/  IMAD R245, R168, R252, R245 ;  /* 0x000000fca8f57224 */ /* 0x000fe200078e02f5 */
[----:B------:R0:W-:Y:S01]  /*e9e0*/  STL [R1+0x738], R4 ;  /* 0x0007380401007387 */ /* 0x0001e20000100800 */
[----:B------:R-:W-:Y:S02]  /*e9f0*/  VIADD R247, R2, 0xc9 ;  /* 0x000000c902f77836 */ /* 0x000fe40000000000 */
[----:B------:R-:W-:Y:S01]  /*ea00*/  @!P6 IMAD.MOV R3, RZ, RZ, -R3 ;  /* 0x000000ffff03e224 */ /* 0x000fe200078e0a03 */
[----:B------:R-:W-:Y:S01]  /*ea10*/  ISETP.GE.AND P6, PT, R241, RZ, PT ;  /* 0x000000fff100720c */ /* 0x000fe20003fc6270 */
[--C-:B------:R-:W-:Y:S01]  /*ea20*/  @!P2 IMAD.IADD R246, R246, 0x1, -R168.reuse ;  /* 0x00000001f6f6a824 */ /* 0x100fe200078e0aa8 */
[----:B------:R-:W-:Y:S01]  /*ea30*/  IABS R248, R247 ;  /* 0x000000f700f87213 */ /* 0x000fe20000000000 */
[--C-:B------:R-:W-:Y:S01]  /*ea40*/  @!P0 IMAD.IADD R243, R243, 0x1, -R168.reuse ;  /* 0x00000001f3f38824 */ /* 0x100fe200078e0aa8 */
[----:B------:R-:W-:Y:S01]  /*ea50*/  ISETP.GT.U32.AND P0, PT, R168, R245, PT ;  /* 0x000000f5a800720c */ /* 0x000fe20003f04070 */
[----:B------:R-:W-:Y:S01]  /*ea60*/  @!P4 IMAD.IADD R239, R239, 0x1, -R168 ;  /* 0x00000001efefc824 */ /* 0x000fe200078e0aa8 */
[----:B------:R-:W-:Y:S01]  /*ea70*/  ISETP.GE.AND P4, PT, R240, RZ, PT ;  /* 0x000000fff000720c */ /* 0x000fe20003f86270 */
[----:B0-----:R-:W-:Y:S01]  /*ea80*/  IMAD.MOV.U32 R4, RZ, RZ, R238 ;  /* 0x000000ffff047224 */ /* 0x001fe200078e00ee */
[----:B------:R-:W-:Y:S01]  /*ea90*/  ISETP.GE.AND P2, PT, R244, RZ, PT ;  /* 0x000000fff400720c */ /* 0x000fe20003f46270 */
[----:B------:R-:W-:-:S02]  /*eaa0*/  IMAD.MOV.U32 R5, RZ, RZ, R243 ;  /* 0x000000ffff057224 */ /* 0x000fc400078e00f3 */
[----:B------:R-:W-:Y:S01]  /*eab0*/  @!P1 IMAD.MOV R4, RZ, RZ, -R4 ;  /* 0x000000ffff049224 */ /* 0x000fe200078e0a04 */
[----:B------:R-:W-:Y:S01]  /*eac0*/  ISETP.GT.U32.AND P1, PT, R168, R250, PT ;  /* 0x000000faa800720c */ /* 0x000fe20003f24070 */
[----:B------:R-:W-:-:S03]  /*ead0*/  IMAD.HI.U32 R240, R0, R248, RZ ;  /* 0x000000f800f07227 */ /* 0x000fc600078e00ff */
[----:B------:R0:W-:Y:S01]  /*eae0*/  STL [R1+0x734], R4 ;  /* 0x0007340401007387 */ /* 0x0001e20000100800 */
[----:B------:R-:W-:Y:S02]  /*eaf0*/  @!P3 IMAD.MOV R5, RZ, RZ, -R5 ;  /* 0x000000ffff05b224 */ /* 0x000fe400078e0a05 */
[----:B------:R-:W-:Y:S01]  /*eb00*/  IMAD.MOV R240, RZ, RZ, -R240 ;  /* 0x000000fffff07224 */ /* 0x000fe200078e0af0 */
[----:B------:R1:W-:Y:S01]  /*eb10*/  STL [R1+0x730], R3 ;  /* 0x0007300301007387 */ /* 0x0003e20000100800 */
[----:B------:R-:W-:Y:S02]  /*eb20*/  VIADD R238, R2, 0xc8 ;  /* 0x000000c802ee7836 */ /* 0x000fe40000000000 */
[--C-:B------:R-:W-:Y:S01]  /*eb30*/  @!P0 IMAD.IADD R245, R245, 0x1, -R168.reuse ;  /* 0x00000001f5f58824 */ /* 0x100fe200078e0aa8 */
[----:B------:R-:W-:Y:S01]  /*eb40*/  STL [R1+0x72c], R5 ;  /* 0x00072c0501007387 */ /* 0x000fe20000100800 */
[----:B------:R-:W-:Y:S01]  /*eb50*/  @!P1 IMAD.IADD R250, R250, 0x1, -R168 ;  /* 0x00000001fafa9824 */ /* 0x000fe200078e0aa8 */
[----:B------:R-:W-:Y:S01]  /*eb60*/  IABS R249, R238 ;  /* 0x000000ee00f97213 */ /* 0x000fe20000000000 */
[----:B0-----:R-:W-:Y:S01]  /*eb70*/  IMAD.MOV.U32 R4, RZ, RZ, R239 ;  /* 0x000000ffff047224 */ /* 0x001fe200078e00ef */
[----:B------:R-:W-:Y:S01]  /*eb80*/  ISETP.GE.AND P1, PT, R247, RZ, PT ;  /* 0x000000fff700720c */ /* 0x000fe20003f26270 */
[C---:B------:R-:W-:Y:S01]  /*eb90*/  IMAD R248, R168.reuse, R240, R248 ;  /* 0x000000f0a8f87224 */ /* 0x040fe200078e02f8 */
[C---:B------:R-:W-:Y:S01]  /*eba0*/  ISETP.GT.U32.AND P0, PT, R168.reuse, R250, PT ;  /* 0x000000faa800720c */ /* 0x040fe20003f04070 */
[----:B------:R-:W-:Y:S01]  /*ebb0*/  @!P5 IMAD.MOV R4, RZ, RZ, -R4 ;  /* 0x000000ffff04d224 */ /* 0x000fe200078e0a04 */
[----:B------:R-:W-:Y:S01]  /*ebc0*/  ISETP.GT.U32.AND P5, PT, R168, R245, PT ;  /* 0x000000f5a800720c */ /* 0x000fe20003fa4070 */
[----:B-1----:R-:W-:Y:S01]  /*ebd0*/  IMAD.HI.U32 R3, R0, R249, RZ ;  /* 0x000000f900037227 */ /* 0x002fe200078e00ff */
[----:B------:R-:W-:-:S02]  /*ebe0*/  ISETP.GE.AND P3, PT, R238, RZ, PT ;  /* 0x000000ffee00720c */ /* 0x000fc40003f66270 */
[----:B------:R0:W-:Y:S01]  /*ebf0*/  STL [R1+0x728], R4 ;  /* 0x0007280401007387 */ /* 0x0001e20000100800 */
[----:B------:R-:W-:Y:S02]  /*ec00*/  IMAD.MOV R3, RZ, RZ, -R3 ;  /* 0x000000ffff037224 */ /* 0x000fe400078e0a03 */
[----:B------:R-:W-:Y:S02]  /*ec10*/  VIADD R247, R2, 0xc7 ;  /* 0x000000c702f77836 */ /* 0x000fe40000000000 */
[----:B------:R-:W-:Y:S02]  /*ec20*/  IMAD R249, R168, R3, R249 ;  /* 0x00000003a8f97224 */ /* 0x000fe400078e02f9 */
[--C-:B------:R-:W-:Y:S01]  /*ec30*/  @!P0 IMAD.IADD R250, R250, 0x1, -R168.reuse ;  /* 0x00000001fafa8824 */ /* 0x100fe200078e0aa8 */
[----:B------:R-:W-:Y:S01]  /*ec40*/  ISETP.GE.AND P0, PT, R247, RZ, PT ;  /* 0x000000fff700720c */ /* 0x000fe20003f06270 */
[----:B------:R-:W-:Y:S01]  /*ec50*/  @!P5 IMAD.IADD R245, R245, 0x1, -R168 ;  /* 0x00000001f5f5d824 */ /* 0x000fe200078e0aa8 */
[----:B------:R-:W-:Y:S01]  /*ec60*/  IABS R247, R247 ;  /* 0x000000f700f77213 */ /* 0x000fe20000000000 */
[----:B0-----:R-:W-:Y:S01]  /*ec70*/  IMAD.MOV.U32 R4, RZ, RZ, R246 ;  /* 0x000000ffff047224 */ /* 0x001fe200078e00f6 */
[----:B------:R-:W-:Y:S01]  /*ec80*/  ISETP.GT.U32.AND P5, PT, R168, R249, PT ;  /* 0x000000f9a800720c */ /* 0x000fe20003fa4070 */
[----:B------:R-:W-:-:S02]  /*ec90*/  VIADD R3, R2, 0xc5 ;  /* 0x000000c502037836 */ /* 0x000fc40000000000 */
[----:B------:R-:W-:Y:S01]  /*eca0*/  @!P6 IMAD.MOV R4, RZ, RZ, -R4 ;  /* 0x000000ffff04e224 */ /* 0x000fe200078e0a04 */
[----:B------:R-:W-:Y:S01]  /*ecb0*/  ISETP.GT.U32.AND P6, PT, R168, R248, PT ;  /* 0x000000f8a800720c */ /* 0x000fe20003fc4070 */
[----:B------:R-:W-:Y:S01]  /*ecc0*/  IMAD.HI.U32 R240, R0, R247, RZ ;  /* 0x000000f700f07227 */ /* 0x000fe200078e00ff */
[----:B------:R-:W-:Y:S02]  /*ecd0*/  IABS R242, R3 ;  /* 0x0000000300f27213 */ /* 0x000fe40000000000 */
[----:B------:R0:W-:Y:S01]  /*ece0*/  STL [R1+0x724], R4 ;  /* 0x0007240401007387 */ /* 0x0001e20000100800 */
[----:B------:R-:W-:Y:S02]  /*ecf0*/  IMAD.MOV R240, RZ, RZ, -R240 ;  /* 0x000000fffff07224 */ /* 0x000fe400078e0af0 */
[----:B------:R-:W-:Y:S02]  /*ed00*/  VIADD R238, R2, 0xc6 ;  /* 0x000000c602ee7836 */ /* 0x000fe40000000000 */
[----:B------:R-:W-:-:S02]  /*ed10*/  IMAD R247, R168, R240, R247 ;  /* 0x000000f0a8f77224 */ /* 0x000fc400078e02f7 */
[--C-:B------:R-:W-:Y:S01]  /*ed20*/  @!P5 IMAD.IADD R249, R249, 0x1, -R168.reuse ;  /* 0x00000001f9f9d824 */ /* 0x100fe200078e0aa8 */
[----:B------:R-:W-:Y:S01]  /*ed30*/  IABS R243, R238 ;  /* 0x000000ee00f37213 */ /* 0x000fe20000000000 */
[----:B------:R-:W-:Y:S01]  /*ed40*/  @!P6 IMAD.IADD R248, R248, 0x1, -R168 ;  /* 0x00000001f8f8e824 */ /* 0x000fe200078e0aa8 */
[----:B------:R-:W-:Y:S01]  /*ed50*/  ISETP.GE.AND P6, PT, R238, RZ, PT ;  /* 0x000000ffee00720c */ /* 0x000fe20003fc6270 */
[----:B0-----:R-:W-:Y:S01]  /*ed60*/  IMAD.MOV.U32 R4, RZ, RZ, R250 ;  /* 0x000000ffff047224 */ /* 0x001fe200078e00fa */
[----:B------:R-:W-:Y:S01]  /*ed70*/  ISETP.GT.U32.AND P5, PT, R168, R249, PT ;  /* 0x000000f9a800720c */ /* 0x000fe20003fa4070 */
[----:B------:R-:W-:-:S04]  /*ed80*/  IMAD.HI.U32 R238, R0, R242, RZ ;  /* 0x000000f200ee7227 */ /* 0x000fc800078e00ff */
[----:B------:R-:W-:Y:S01]  /*ed90*/  @!P4 IMAD.MOV R4, RZ, RZ, -R4 ;  /* 0x000000ffff04c224 */ /* 0x000fe200078e0a04 */
[----:B------:R-:W-:Y:S01]  /*eda0*/  ISETP.GT.U32.AND P4, PT, R168, R248, PT ;  /* 0x000000f8a800720c */ /* 0x000fe20003f84070 */
[----:B------:R-:W-:-:S03]  /*edb0*/  IMAD.HI.U32 R239, R0, R243, RZ ;  /* 0x000000f300ef7227 */ /* 0x000fc600078e00ff */
[----:B------:R0:W-:Y:S01]  /*edc0*/  STL [R1+0x618], R4 ;  /* 0x0006180401007387 */ /* 0x0001e20000100800 */
[----:B------:R-:W-:Y:S02]  /*edd0*/  IMAD.MOV R238, RZ, RZ, -R238 ;  /* 0x000000ffffee7224 */ /* 0x000fe400078e0aee */
[----:B------:R-:W-:Y:S02]  /*ede0*/  IMAD.MOV R239, RZ, RZ, -R239 ;  /* 0x000000ffffef7224 */ /* 0x000fe400078e0aef */
[----:B------:R-:W-:Y:S02]  /*edf0*/  IMAD R242, R168, R238, R242 ;  /* 0x000000eea8f27224 */ /* 0x000fe400078e02f2 */
[----:B------:R-:W-:Y:S02]  /*ee00*/  VIADD R244, R2, 0xc3 ;  /* 0x000000c302f47836 */ /* 0x000fe40000000000 */
[----:B------:R-:W-:Y:S01]  /*ee10*/  @!P4 IMAD.IADD R248, R248, 0x1, -R168 ;  /* 0x00000001f8f8c824 */ /* 0x000fe200078e0aa8 */
[C---:B------:R-:W-:Y:S01]  /*ee20*/  ISETP.GT.U32.AND P4, PT, R168.reuse, R247, PT ;  /* 0x000000f7a800720c */ /* 0x040fe20003f84070 */
[----:B0-----:R-:W-:Y:S01]  /*ee30*/  IMAD.MOV.U32 R4, RZ, RZ, R245 ;  /* 0x000000ffff047224 */ /* 0x001fe200078e00f5 */
[----:B------:R-:W-:Y:S01]  /*ee40*/  IABS R246, R244 ;  /* 0x000000f400f67213 */ /* 0x000fe20000000000 */
[----:B------:R-:W-:-:S02]  /*ee50*/  IMAD R243, R168, R239, R243 ;  /* 0x000000efa8f37224 */ /* 0x000fc400078e02f3 */
[----:B------:R-:W-:Y:S01]  /*ee60*/  @!P2 IMAD.MOV R4, RZ, RZ, -R4 ;  /* 0x000000ffff04a224 */ /* 0x000fe200078e0a04 */
[----:B------:R-:W-:Y:S01]  /*ee70*/  ISETP.GE.AND P2, PT, R3, RZ, PT ;  /* 0x000000ff0300720c */ /* 0x000fe20003f46270 */
[----:B------:R-:W-:Y:S02]  /*ee80*/  VIADD R3, R2, 0xc4 ;  /* 0x000000c402037836 */ /* 0x000fe40000000000 */
[--C-:B------:R-:W-:Y:S01]  /*ee90*/  @!P5 IMAD.IADD R249, R249, 0x1, -R168.reuse ;  /* 0x00000001f9f9d824 */ /* 0x100fe200078e0aa8 */
[----:B------:R0:W-:Y:S01]  /*eea0*/  STL [R1+0x720], R4 ;  /* 0x0007200401007387 */ /* 0x0001e20000100800 */
[----:B------:R-:W-:Y:S01]  /*eeb0*/  ISETP.GT.U32.AND P5, PT, R168, R243, PT ;  /* 0x000000f3a800720c */ /* 0x000fe20003fa4070 */
[----:B------:R-:W-:Y:S01]  /*eec0*/  VIADD R238, R2, 0xc1 ;  /* 0x000000c102ee7836 */ /* 0x000fe20000000000 */
[----:B------:R-:W-:Y:S01]  /*eed0*/  IABS R239, R3 ;  /* 0x0000000300ef7213 */ /* 0x000fe20000000000 */
[----:B------:R-:W-:Y:S01]  /*eee0*/  @!P4 IMAD.IADD R247, R247, 0x1, -R168 ;  /* 0x00000001f7f7c824 */ /* 0x000fe200078e0aa8 */
[----:B------:R-:W-:Y:S01]  /*eef0*/  ISETP.GT.U32.AND P4, PT, R168, R242, PT ;  /* 0x000000f2a800720c */ /* 0x000fe20003f84070 */
[----:B------:R-:W-:Y:S01]  /*ef00*/  VIADD R241, R2, 0xc2 ;  /* 0x000000c202f17836 */ /* 0x000fe20000000000 */
[----:B------:R-:W-:Y:S01]  /*ef10*/  IABS R240, R238 ;  /* 0x000000ee00f07213 */ /* 0x000fe20000000000 */
[----:B0-----:R-:W-:-:S03]  /*ef20*/  IMAD.MOV.U32 R4, RZ, RZ, R248 ;  /* 0x000000ffff047224 */ /* 0x001fc600078e00f8 */
[----:B------:R-:W-:Y:S01]  /*ef30*/  IABS R245, R241 ;  /* 0x000000f100f57213 */ /* 0x000fe20000000000 */
[----:B------:R-:W-:Y:S02]  /*ef40*/  IMAD.MOV.U32 R248, RZ, RZ, R246 ;  /* 0x000000fffff87224 */ /* 0x000fe400078e00f6 */
[----:B------:R-:W-:Y:S01]  /*ef50*/  @!P1 IMAD.MOV R4, RZ, RZ, -R4 ;  /* 0x000000ffff049224 */ /* 0x000fe200078e0a04 */
[----:B------:R-:W-:Y:S01]  /*ef60*/  ISETP.GT.U32.AND P1, PT, R168, R247, PT ;  /* 0x000000f7a800720c */ /* 0x000fe20003f24070 */
[----:B------:R-:W-:-:S03]  /*ef70*/  IMAD.HI.U32 R246, R0, R239, RZ ;  /* 0x000000ef00f67227 */ /* 0x000fc600078e00ff */
[----:B------:R0:W-:Y:S01]  /*ef80*/  STL [R1+0x680], R4 ;  /* 0x0006800401007387 */ /* 0x0001e20000100800 */
[----:B------:R-:W-:Y:S02]  /*ef90*/  IMAD.MOV R246, RZ, RZ, -R246 ;  /* 0x000000fffff67224 */ /* 0x000fe400078e0af6 */
[--C-:B------:R-:W-:Y:S02]  /*efa0*/  @!P4 IMAD.IADD R242, R242, 0x1, -R168.reuse ;  /* 0x00000001f2f2c824 */ /* 0x100fe400078e0aa8 */
[----:B------:R-:W-:-:S03]  /*efb0*/  @!P5 IMAD.IADD R243, R243, 0x1, -R168 ;  /* 0x00000001f3f3d824 */ /* 0x000fc600078e0aa8 */
[C---:B------:R-:W-:Y:S01]  /*efc0*/  ISETP.GT.U32.AND P4, PT, R168.reuse, R242, PT ;  /* 0x000000f2a800720c */ /* 0x040fe20003f84070 */
[----:B------:R-:W-:Y:S01]  /*efd0*/  @!P1 IMAD.IADD R247, R247, 0x1, -R168 ;  /* 0x00000001f7f79824 */ /* 0x000fe200078e0aa8 */
[----:B------:R-:W-:Y:S01]  /*efe0*/  ISETP.GT.U32.AND P5, PT, R168, R243, PT ;  /* 0x000000f3a800720c */ /* 0x000fe20003fa4070 */
[----:B0-----:R-:W-:Y:S02]  /*eff0*/  IMAD.MOV.U32 R4, RZ, RZ, R249 ;  /* 0x000000ffff047224 */ /* 0x001fe400078e00f9 */
[----:B------:R-:W-:-:S04]  /*f000*/  IMAD.HI.U32 R249, R0, R248, RZ ;  /* 0x000000f800f97227 */ /* 0x000fc800078e00ff */
[----:B------:R-:W-:Y:S01]  /*f010*/  @!P3 IMAD.MOV R4, RZ, RZ, -R4 ;  /* 0x000000ffff04b224 */ /* 0x000fe200078e0a04 */
[----:B------:R-:W-:Y:S01]  /*f020*/  ISETP.GE.AND P3, PT, R3, RZ, PT ;  /* 0x000000ff0300720c */ /* 0x000fe20003f66270 */
[----:B------:R-:W-:Y:S02]  /*f030*/  IMAD R3, R168, R246, R239 ;  /* 0x000000f6a8037224 */ /* 0x000fe400078e02ef */
[----:B------:R-:W-:Y:S01]  /*f040*/  IMAD.HI.U32 R246, R0, R240, RZ ;  /* 0x000000f000f67227 */ /* 0x000fe200078e00ff */
[----:B------:R0:W-:Y:S02]  /*f050*/  STL [R1+0x71c], R4 ;  /* 0x00071c0401007387 */ /* 0x0001e40000100800 */
[----:B------:R-:W-:Y:S01]  /*f060*/  ISETP.GT.U32.AND P1, PT, R168, R3, PT ;  /* 0x00000003a800720c */ /* 0x000fe20003f24070 */
[----:B------:R-:W-:-:S04]  /*f070*/  IMAD.HI.U32 R239, R0, R245, RZ ;  /* 0x000000f500ef7227 */ /* 0x000fc800078e00ff */
[----:B------:R-:W-:Y:S02]  /*f080*/  IMAD.MOV R246, RZ, RZ, -R246 ;  /* 0x000000fffff67224 */ /* 0x000fe400078e0af6 */
[----:B------:R-:W-:Y:S02]  /*f090*/  @!P4 IMAD.IADD R242, R242, 0x1, -R168 ;  /* 0x00000001f2f2c824 */ /* 0x000fe400078e0aa8 */
[----:B0-----:R-:W-:Y:S02]  /*f0a0*/  IMAD.MOV.U32 R4, RZ, RZ, R247 ;  /* 0x000000ffff047224 */ /* 0x001fe400078e00f7 */
[----:B------:R-:W-:Y:S02]  /*f0b0*/  IMAD.MOV R249, RZ, RZ, -R249 ;  /* 0x000000fffff97224 */ /* 0x000fe400078e0af9 */
[----:B------:R-:W-:Y:S02]  /*f0c0*/  @!P0 IMAD.MOV R4, RZ, RZ, -R4 ;  /* 0x000000ffff048224 */ /* 0x000fe400078e0a04 */
[----:B------:R-:W-:-:S02]  /*f0d0*/  IMAD.MOV R239, RZ, RZ, -R239 ;  /* 0x000000ffffef7224 */ /* 0x000fc400078e0aef */
[--C-:B------:R-:W-:Y:S01]  /*f0e0*/  @!P1 IMAD.IADD R3, R3, 0x1, -R168.reuse ;  /* 0x0000000103039824 */ /* 0x100fe200078e0aa8 */
[----:B------:R0:W-:Y:S01]  /*f0f0*/  STL [R1+0x700], R4 ;  /* 0x0007000401007387 */ /* 0x0001e20000100800 */
[----:B------:R-:W-:Y:S01]  /*f100*/  @!P5 IMAD.IADD R243, R243, 0x1, -R168 ;  /* 0x00000001f3f3d824 */ /* 0x000fe200078e0aa8 */
[----:B------:R-:W-:Y:S01]  /*f110*/  ISETP.GE.AND P5, PT, R244, RZ, PT ;  /* 0x000000fff400720c */ /* 0x000fe20003fa6270 */
[C---:B------:R-:W-:Y:S01]  /*f120*/  IMAD R240, R168.reuse, R246, R240 ;  /* 0x000000f6a8f07224 */ /* 0x040fe200078e02f0 */
[C---:B------:R-:W-:Y:S01]  /*f130*/  ISETP.GT.U32.AND P1, PT, R168.reuse, R3, PT ;  /* 0x00000003a800720c */ /* 0x040fe20003f24070 */
[C---:B------:R-:W-:Y:S02]  /*f140*/  IMAD R244, R168.reuse, R249, R248 ;  /* 0x000000f9a8f47224 */ /* 0x040fe400078e02f8 */
[----:B------:R-:W-:Y:S02]  /*f150*/  IMAD R245, R168, R239, R245 ;  /* 0x000000efa8f57224 */ /* 0x000fe400078e02f5 */
[----:B------:R-:W-:Y:S01]  /*f160*/  VIADD R239, R2, 0xc0 ;  /* 0x000000c002ef7836 */ /* 0x000fe20000000000 */
[C---:B------:R-:W-:Y:S01]  /*f170*/  ISETP.GT.U32.AND P0, PT, R168.reuse, R244, PT ;  /* 0x000000f4a800720c */ /* 0x040fe20003f04070 */
[----:B0-----:R-:W-:Y:S01]  /*f180*/  IMAD.MOV.U32 R4, RZ, RZ, R242 ;  /* 0x000000ffff047224 */ /* 0x001fe200078e00f2 */
[C---:B------:R-:W-:Y:S01]  /*f190*/  ISETP.GT.U32.AND P4, PT, R168.reuse, R245, PT ;  /* 0x000000f5a800720c */ /* 0x040fe20003f84070 */
[----:B------:R-:W-:Y:S01]  /*f1a0*/  IMAD.MOV.U32 R5, RZ, RZ, R243 ;  /* 0x000000ffff057224 */ /* 0x000fe200078e00f3 */
[----:B------:R-:W-:Y:S01]  /*f1b0*/  IABS R246, R239 ;  /* 0x000000ef00f67213 */ /* 0x000fe20000000000 */
[----:B------:R-:W-:Y:S01]  /*f1c0*/  @!P2 IMAD.MOV R4, RZ, RZ, -R4 ;  /* 0x000000ffff04a224 */ /* 0x000fe200078e0a04 */
[----:B------:R-:W-:Y:S01]  /*f1d0*/  ISETP.GT.U32.AND P2, PT, R168, R240, PT ;  /* 0x000000f0a800720c */ /* 0x000fe20003f44070 */
[----:B------:R-:W-:Y:S01]  /*f1e0*/  @!P6 IMAD.MOV R5, RZ, RZ, -R5 ;  /* 0x000000ffff05e224 */ /* 0x000fe200078e0a05 */
[----:B------:R-:W-:Y:S01]  /*f1f0*/  ISETP.GE.AND P6, PT, R241, RZ, PT ;  /* 0x000000fff100720c */ /* 0x000fe20003fc6270 */
[----:B------:R-:W-:-:S02]  /*f200*/  IMAD.MOV.U32 R243, RZ, RZ, R246 ;  /* 0x000000fffff37224 */ /* 0x000fc400078e00f6 */
[----:B------:R-:W-:Y:S01]  /*f210*/  VIADD R241, R2, 0xbf ;  /* 0x000000bf02f17836 */ /* 0x000fe20000000000 */
[----:B------:R-:W-:Y:S01]  /*f220*/  STL [R1+0x710], R5 ;  /* 0x0007100501007387 */ /* 0x000fe20000100800 */
[--C-:B------:R-:W-:Y:S01]  /*f230*/  @!P1 IMAD.IADD R3, R3, 0x1, -R168.reuse ;  /* 0x0000000103039824 */ /* 0x100fe200078e0aa8 */
[----:B------:R-:W-:Y:S01]  /*f240*/  ISETP.GE.AND P1, PT, R238, RZ, PT ;  /* 0x000000ffee00720c */ /* 0x000fe20003f26270 */
[----:B------:R-:W-:Y:S01]  /*f250*/  IMAD.HI.U32 R242, R0, R243, RZ ;  /* 0x000000f300f27227 */ /* 0x000fe200078e00ff */
[----:B------:R0:W-:Y:S01]  /*f260*/  STL [R1+0x714], R4 ;  /* 0x0007140401007387 */ /* 0x0001e20000100800 */
[----:B------:R-:W-:Y:S02]  /*f270*/  IABS R246, R241 ;  /* 0x000000f100f67213 */ /* 0x000fe40000000000 */
[--C-:B------:R-:W-:Y:S02]  /*f280*/  @!P2 IMAD.IADD R240, R240, 0x1, -R168.reuse ;  /* 0x00000001f0f0a824 */ /* 0x100fe400078e0aa8 */
[--C-:B------:R-:W-:Y:S01]  /*f290*/  @!P0 IMAD.IADD R244, R244, 0x1, -R168.reuse ;  /* 0x00000001f4f48824 */ /* 0x100fe200078e0aa8 */
[----:B------:R-:W-:Y:S01]  /*f2a0*/  ISETP.GE.AND P0, PT, R239, RZ, PT ;  /* 0x000000ffef00720c */ /* 0x000fe20003f06270 */
[----:B------:R-:W-:Y:S01]  /*f2b0*/  @!P4 IMAD.IADD R245, R245, 0x1, -R168 ;  /* 0x00000001f5f5c824 */ /* 0x000fe200078e0aa8 */
[C---:B------:R-:W-:Y:S01]  /*f2c0*/  ISETP.GT.U32.AND P2, PT, R168.reuse, R240, PT ;  /* 0x000000f0a800720c */ /* 0x040fe20003f44070 */
[----:B------:R-:W-:Y:S01]  /*f2d0*/  IMAD.MOV R242, RZ, RZ, -R242 ;  /* 0x000000fffff27224 */ /* 0x000fe200078e0af2 */
[----:B------:R-:W-:Y:S01]  /*f2e0*/  ISETP.GT.U32.AND P4, PT, R168, R244, PT ;  /* 0x000000f4a800720c */ /* 0x000fe20003f84070 */
[----:B0-----:R-:W-:-:S02]  /*f2f0*/  IMAD.MOV.U32 R4, RZ, RZ, R3 ;  /* 0x000000ffff047224 */ /* 0x001fc400078e0003 */
[----:B------:R-:W-:-:S04]  /*f300*/  IMAD.HI.U32 R239, R0, R246, RZ ;  /* 0x000000f600ef7227 */ /* 0x000fc800078e00ff */
[----:B------:R-:W-:Y:S01]  /*f310*/  @!P3 IMAD.MOV R4, RZ, RZ, -R4 ;  /* 0x000000ffff04b224 */ /* 0x000fe200078e0a04 */
[C---:B------:R-:W-:Y:S01]  /*f320*/  ISETP.GT.U32.AND P3, PT, R168.reuse, R245, PT ;  /* 0x000000f5a800720c */ /* 0x040fe20003f64070 */
[----:B------:R-:W-:Y:S02]  /*f330*/  IMAD R243, R168, R242, R243 ;  /* 0x000000f2a8f37224 */ /* 0x000fe400078e02f3 */
[C---:B------:R-:W-:Y:S01]  /*f340*/  VIADD R242, R2.reuse, 0xbc ;  /* 0x000000bc02f27836 */ /* 0x040fe20000000000 */
[----:B------:R0:W-:Y:S01]  /*f350*/  STL [R1+0x718], R4 ;  /* 0x0007180401007387 */ /* 0x0001e20000100800 */
[C---:B------:R-:W-:Y:S02]  /*f360*/  VIADD R238, R2.reuse, 0xbe ;  /* 0x000000be02ee7836 */ /* 0x040fe40000000000 */
[----:B------:R-:W-:Y:S01]  /*f370*/  IMAD.MOV R239, RZ, RZ, -R239 ;  /* 0x000000ffffef7224 */ /* 0x000fe200078e0aef */
[----:B------:R-:W-:Y:S01]  /*f380*/  IABS R248, R242 ;  /* 0x000000f200f87213 */ /* 0x000fe20000000000 */
[----:B------:R-:W-:Y:S01]  /*f390*/  VIADD R3, R2, 0xbd ;  /* 0x000000bd02037836 */ /* 0x000fe20000000000 */
[----:B------:R-:W-:Y:S01]  /*f3a0*/  IABS R247, R238 ;  /* 0x000000ee00f77213 */ /* 0x000fe20000000000 */
[----:B------:R-:W-:-:S02]  /*f3b0*/  IMAD R246, R168, R239, R246 ;  /* 0x000000efa8f67224 */ /* 0x000fc400078e02f6 */
[--C-:B------:R-:W-:Y:S01]  /*f3c0*/  @!P2 IMAD.IADD R240, R240, 0x1, -R168.reuse ;  /* 0x00000001f0f0a824 */ /* 0x100fe200078e0aa8 */
[----:B------:R-:W-:Y:S01]  /*f3d0*/  ISETP.GE.AND P2, PT, R241, RZ, PT ;  /* 0x000000fff100720c */ /* 0x000fe20003f46270 */
[--C-:B------:R-:W-:Y:S01]  /*f3e0*/  @!P4 IMAD.IADD R244, R244, 0x1, -R168.reuse ;  /* 0x00000001f4f4c824 */ /* 0x100fe200078e0aa8 */
[----:B------:R-:W-:Y:S01]  /*f3f0*/  IABS R239, R3 ;  /* 0x0000000300ef7213 */ /* 0x000fe20000000000 */
[----:B------:R-:W-:Y:S01]  /*f400*/  @!P3 IMAD.IADD R245, R245, 0x1, -R168 ;  /* 0x00000001f5f5b824 */ /* 0x000fe200078e0aa8 */
[C---:B------:R-:W-:Y:S01]  /*f410*/  ISETP.GT.U32.AND P3, PT, R168.reuse, R246, PT ;  /* 0x000000f6a800720c */ /* 0x040fe20003f64070 */
[----:B------:R-:W-:Y:S01]  /*f420*/  IMAD.MOV.U32 R241, RZ, RZ, R248 ;  /* 0x000000fffff17224 */ /* 0x000fe200078e00f8 */
[----:B------:R-:W-:Y:S01]  /*f430*/  ISETP.GT.U32.AND P4, PT, R168, R243, PT ;  /* 0x000000f3a800720c */ /* 0x000fe20003f84070 */
[----:B------:R-:W-:-:S04]  /*f440*/  IMAD.HI.U32 R248, R0, R247, RZ ;  /* 0x000000f700f87227 */ /* 0x000fc800078e00ff */
[----:B0-----:R-:W-:Y:S02]  /*f450*/  IMAD.MOV.U32 R4, RZ, RZ, R244 ;  /* 0x000000ffff047224 */ /* 0x001fe400078e00f4 */
[----:B------:R-:W-:-:S04]  /*f460*/  IMAD.HI.U32 R249, R0, R239, RZ ;  /* 0x000000ef00f97227 */ /* 0x000fc800078e00ff */
[----:B------:R-:W-:Y:S02]  /*f470*/  IMAD.MOV R248, RZ, RZ, -R248 ;  /* 0x000000fffff87224 */ /* 0x000fe400078e0af8 */
[----:B------:R-:W-:Y:S02]  /*f480*/  @!P5 IMAD.MOV R4, RZ, RZ, -R4 ;  /* 0x000000ffff04d224 */ /* 0x000fe400078e0a04 */
[----:B------:R-:W-:Y:S02]  /*f490*/  IMAD.MOV R244, RZ, RZ, -R249 ;  /* 0x000000fffff47224 */ /* 0x000fe400078e0af9 */
[----:B------:R-:W-:Y:S01]  /*f4a0*/  IMAD R247, R168, R248, R247 ;  /* 0x000000f8a8f77224 */ /* 0x000fe200078e02f7 */
[----:B------:R0:W-:Y:S01]  /*f4b0*/  STL [R1+0x708], R4 ;  /* 0x0007080401007387 */ /* 0x0001e20000100800 */
[----:B------:R-:W-:Y:S02]  /*f4c0*/  IMAD.MOV.U32 R5, RZ, RZ, R245 ;  /* 0x000000ffff057224 */ /* 0x000fe400078e00f5 */
[----:B------:R-:W-:-:S02]  /*f4d0*/  @!P3 IMAD.IADD R246, R246, 0x1, -R168 ;  /* 0x00000001f6f6b824 */ /* 0x000fc400078e0aa8 */
[C---:B------:R-:W-:Y:S02]  /*f4e0*/  IMAD R239, R168.reuse, R244, R239 ;  /* 0x000000f4a8ef7224 */ /* 0x040fe400078e02ef */
[----:B------:R-:W-:Y:S01]  /*f4f0*/  @!P6 IMAD.MOV R5, RZ, RZ, -R5 ;  /* 0x000000ffff05e224 */ /* 0x000fe200078e0a05 */
[----:B------:R-:W-:Y:S01]  /*f500*/  ISETP.GT.U32.AND P6, PT, R168, R247, PT ;  /* 0x000000f7a800720c */ /* 0x000fe20003fc4070 */
[----:B------:R-:W-:Y:S01]  /*f510*/  @!P4 IMAD.IADD R243, R243, 0x1, -R168 ;  /* 0x00000001f3f3c824 */ /* 0x000fe200078e0aa8 */
[----:B------:R-:W-:Y:S01]  /*f520*/  ISETP.GE.AND P4, PT, R238, RZ, PT ;  /* 0x000000ffee00720c */ /* 0x000fe20003f86270 */
[----:B0-----:R-:W-:Y:S01]  /*f530*/  IMAD.MOV.U32 R4, RZ, RZ, R240 ;  /* 0x000000ffff047224 */ /* 0x001fe200078e00f0 */
[----:B------:R-:W-:Y:S01]  /*f540*/  ISETP.GT.U32.AND P3, PT, R168, R246, PT ;  /* 0x000000f6a800720c */ /* 0x000fe20003f64070 */
[----:B------:R-:W-:Y:S01]  /*f550*/  IMAD.HI.U32 R238, R0, R241, RZ ;  /* 0x000000f100ee7227 */ /* 0x000fe200078e00ff */
[C---:B------:R-:W-:Y:S01]  /*f560*/  ISETP.GT.U32.AND P5, PT, R168.reuse, R243, PT ;  /* 0x000000f3a800720c */ /* 0x040fe20003fa4070 */
[----:B------:R-:W-:Y:S02]  /*f570*/  STL [R1+0x6b8], R5 ;  /* 0x0006b80501007387 */ /* 0x000fe40000100800 */
[----:B------:R-:W-:Y:S01]  /*f580*/  @!P1 IMAD.MOV R4, RZ, RZ, -R4 ;  /* 0x000000ffff049224 */ /* 0x000fe200078e0a04 */
[----:B------:R-:W-:Y:S01]  /*f590*/  ISETP.GT.U32.AND P1, PT, R168, R239, PT ;  /* 0x000000efa800720c */ /* 0x000fe20003f24070 */
[----:B------:R-:W-:-:S02]  /*f5a0*/  IMAD.MOV R238, RZ, RZ, -R238 ;  /* 0x000000ffffee7224 */ /* 0x000fc400078e0aee */
[----:B------:R-:W-:Y:S01]  /*f5b0*/  VIADD R248, R2, 0xbb ;  /* 0x000000bb02f87836 */ /* 0x000fe20000000000 */
[----:B------:R0:W-:Y:S01]  /*f5c0*/  STL [R1+0x6c8], R4 ;  /* 0x0006c80401007387 */ /* 0x0001e20000100800 */
[----:B------:R-:W-:Y:S02]  /*f5d0*/  IMAD R241, R168, R238, R241 ;  /* 0x000000eea8f17224 */ /* 0x000fe400078e02f1 */
[--C-:B------:R-:W-:Y:S01]  /*f5e0*/  @!P6 IMAD.IADD R247, R247, 0x1, -R168.reuse ;  /* 0x00000001f7f7e824 */ /* 0x100fe200078e0aa8 */
[----:B------:R-:W-:Y:S01]  /*f5f0*/  IABS R238, R248 ;  /* 0x000000f800ee7213 */ /* 0x000fe20000000000 */
[--C-:B------:R-:W-:Y:S01]  /*f600*/  @!P3 IMAD.IADD R246, R246, 0x1, -R168.reuse ;  /* 0x00000001f6f6b824 */ /* 0x100fe200078e0aa8 */
[C---:B------:R-:W-:Y:S01]  /*f610*/  ISETP.GT.U32.AND P3, PT, R168.reuse, R241, PT ;  /* 0x000000f1a800720c */ /* 0x040fe20003f64070 */
[--C-:B------:R-:W-:Y:S01]  /*f620*/  @!P5 IMAD.IADD R243, R243, 0x1, -R168.reuse ;  /* 0x00000001f3f3d824 */ /* 0x100fe200078e0aa8 */
[----:B------:R-:W-:Y:S01]  /*f630*/  ISETP.GE.AND P5, PT, R3, RZ, PT ;  /* 0x000000ff0300720c */ /* 0x000fe20003fa6270 */
[----:B------:R-:W-:Y:S01]  /*f640*/  @!P1 IMAD.IADD R239, R239, 0x1, -R168 ;  /* 0x00000001efef9824 */ /* 0x000fe200078e0aa8 */
[----:B------:R-:W-:Y:S01]  /*f650*/  ISETP.GT.U32.AND P1, PT, R168, R247, PT ;  /* 0x000000f7a800720c */ /* 0x000fe20003f24070 */
[----:B------:R-:W-:Y:S01]  /*f660*/  IMAD.HI.U32 R244, R0, R238, RZ ;  /* 0x000000ee00f47227 */ /* 0x000fe200078e00ff */
[----:B------:R-:W-:-:S03]  /*f670*/  ISETP.GE.AND P6, PT, R242, RZ, PT ;  /* 0x000000fff200720c */ /* 0x000fc60003fc6270 */
[----:B------:R-:W-:Y:S02]  /*f680*/  VIADD R3, R2, 0xba ;  /* 0x000000ba02037836 */ /* 0x000fe40000000000 */
[----:B------:R-:W-:Y:S02]  /*f690*/  IMAD.MOV R244, RZ, RZ, -R244 ;  /* 0x000000fffff47224 */ /* 0x000fe400078e0af4 */
[----:B------:R-:W-:Y:S01]  /*f6a0*/  @!P3 IMAD.IADD R241, R241, 0x1, -R168 ;  /* 0x00000001f1f1b824 */ /* 0x000fe200078e0aa8 */
[----:B------:R-:W-:Y:S01]  /*f6b0*/  IABS R240, R3 ;  /* 0x0000000300f07213 */ /* 0x000fe20000000000 */
[C---:B------:R-:W-:Y:S01]  /*f6c0*/  IMAD R238, R168.reuse, R244, R238 ;  /* 0x000000f4a8ee7224 */ /* 0x040fe200078e02ee */
[C---:B------:R-:W-:Y:S01]  /*f6d0*/  ISETP.GT.U32.AND P3, PT, R168.reuse, R239, PT ;  /* 0x000000efa800720c */ /* 0x040fe20003f64070 */
[----:B------:R-:W-:Y:S02]  /*f6e0*/  @!P1 IMAD.IADD R247, R247, 0x1, -R168 ;  /* 0x00000001f7f79824 */ /* 0x000fe400078e0aa8 */
[----:B0-----:R-:W-:Y:S01]  /*f6f0*/  IMAD.MOV.U32 R4, RZ, RZ, R243 ;  /* 0x000000ffff047224 */ /* 0x001fe200078e00f3 */
[----:B------:R-:W-:Y:S01]  /*f700*/  ISETP.GT.U32.AND P1, PT, R168, R238, PT ;  /* 0x000000eea800720c */ /* 0x000fe20003f24070 */
[----:B------:R-:W-:-:S04]  /*f710*/  IMAD.HI.U32 R243, R0, R240, RZ ;  /* 0x000000f000f37227 */ /* 0x000fc800078e00ff */
[C---:B------:R-:W-:Y:S02]  /*f720*/  VIADD R242, R2.reuse, 0xb9 ;  /* 0x000000b902f27836 */ /* 0x040fe40000000000 */
[----:B------:R-:W-:Y:S02]  /*f730*/  IMAD.MOV R243, RZ, RZ, -R243 ;  /* 0x000000fffff37224 */ /* 0x000fe400078e0af3 */
[----:B------:R-:W-:Y:S01]  /*f740*/  VIADD R244, R2, 0xb8 ;  /* 0x000000b802f47836 */ /* 0x000fe20000000000 */
[----:B------:R-:W-:Y:S01]  /*f750*/  IABS R250, R242 ;  /* 0x000000f200fa7213 */ /* 0x000fe20000000000 */
[C---:B------:R-:W-:Y:S02]  /*f760*/  IMAD R240, R168.reuse, R243, R240 ;  /* 0x000000f3a8f07224 */ /* 0x040fe400078e02f0 */
[----:B------:R-:W-:Y:S01]  /*f770*/  @!P0 IMAD.MOV R4, RZ, RZ, -R4 ;  /* 0x000000ffff048224 */ /* 0x000fe200078e0a04 */
[----:B------:R-:W-:Y:S01]  /*f780*/  ISETP.GT.U32.AND P0, PT, R168, R241, PT ;  /* 0x000000f1a800720c */ /* 0x000fe20003f04070 */
[--C-:B------:R-:W-:Y:S01]  /*f790*/  @!P3 IMAD.IADD R239, R239, 0x1, -R168.reuse ;  /* 0x00000001efefb824 */ /* 0x100fe200078e0aa8 */
[----:B------:R-:W-:Y:S01]  /*f7a0*/  IABS R243, R244 ;  /* 0x000000f400f37213 */ /* 0x000fe20000000000 */
[----:B------:R-:W-:Y:S01]  /*f7b0*/  @!P1 IMAD.IADD R238, R238, 0x1, -R168 ;  /* 0x00000001eeee9824 */ /* 0x000fe200078e0aa8 */
[----:B------:R-:W-:Y:S01]  /*f7c0*/  ISETP.GT.U32.AND P3, PT, R168, R240, PT ;  /* 0x000000f0a800720c */ /* 0x000fe20003f64070 */
[----:B------:R-:W-:Y:S01]  /*f7d0*/  IMAD.MOV.U32 R5, RZ, RZ, R246 ;  /* 0x000000ffff057224 */ /* 0x000fe200078e00f6 */
[----:B------:R0:W-:Y:S01]  /*f7e0*/  STL [R1+0x6d8], R4 ;  /* 0x0006d80401007387 */ /* 0x0001e20000100800 */
[----:B------:R-:W-:Y:S01]  /*f7f0*/  IMAD.HI.U32 R251, R0, R250, RZ ;  /* 0x000000fa00fb7227 */ /* 0x000fe200078e00ff */
[----:B------:R-:W-:-:S03]  /*f800*/  ISETP.GE.AND P1, PT, R3, RZ, PT ;  /* 0x000000ff0300720c */ /* 0x000fc60003f26270 */
[----:B------:R-:W-:Y:S01]  /*f810*/  @!P2 IMAD.MOV R5, RZ, RZ, -R5 ;  /* 0x000000ffff05a224 */ /* 0x000fe200078e0a05 */
[----:B------:R-:W-:Y:S01]  /*f820*/  ISETP.GT.U32.AND P2, PT, R168, R238, PT ;  /* 0x000000eea800720c */ /* 0x000fe20003f44070 */
[----:B------:R-:W-:Y:S02]  /*f830*/  IMAD.MOV R251, RZ, RZ, -R251 ;  /* 0x000000fffffb7224 */ /* 0x000fe400078e0afb */
[----:B------:R-:W-:Y:S01]  /*f840*/  IMAD.HI.U32 R249, R0, R243, RZ ;  /* 0x000000f300f97227 */ /* 0x000fe200078e00ff */
[----:B------:R1:W-:Y:S03]  /*f850*/  STL [R1+0x698], R5 ;  /* 0x0006980501007387 */ /* 0x0003e60000100800 */
[----:B0-----:R-:W-:Y:S02]  /*f860*/  IMAD.MOV.U32 R4, RZ, RZ, R247 ;  /* 0x000000ffff047224 */ /* 0x001fe400078e00f7 */
[----:B------:R-:W-:-:S02]  /*f870*/  IMAD R3, R168, R251, R250 ;  /* 0x000000fba8037224 */ /* 0x000fc400078e02fa */
[----:B------:R-:W-:Y:S02]  /*f880*/  IMAD.MOV R249, RZ, RZ, -R249 ;  /* 0x000000fffff97224 */ /* 0x000fe400078e0af9 */
[----:B------:R-:W-:Y:S02]  /*f890*/  @!P4 IMAD.MOV R4, RZ, RZ, -R4 ;  /* 0x000000ffff04c224 */ /* 0x000fe400078e0a04 */
[--C-:B------:R-:W-:Y:S01]  /*f8a0*/  @!P0 IMAD.IADD R241, R241, 0x1, -R168.reuse ;  /* 0x00000001f1f18824 */ /* 0x100fe200078e0aa8 */
[----:B------:R-:W-:Y:S01]  /*f8b0*/  ISETP.GE.AND P0, PT, R248, RZ, PT ;  /* 0x000000fff800720c */ /* 0x000fe20003f06270 */
[--C-:B------:R-:W-:Y:S01]  /*f8c0*/  @!P3 IMAD.IADD R240, R240, 0x1, -R168.reuse ;  /* 0x00000001f0f0b824 */ /* 0x100fe200078e0aa8 */
[C---:B------:R-:W-:Y:S01]  /*f8d0*/  ISETP.GT.U32.AND P3, PT, R168.reuse, R3, PT ;  /* 0x00000003a800720c */ /* 0x040fe20003f64070 */
[C---:B------:R-:W-:Y:S01]  /*f8e0*/  IMAD R243, R168.reuse, R249, R243 ;  /* 0x000000f9a8f37224 */ /* 0x040fe200078e02f3 */
[----:B------:R0:W-:Y:S01]  /*f8f0*/  STL [R1+0x690], R4 ;  /* 0x0006900401007387 */ /* 0x0001e20000100800 */
[----:B-1----:R-:W-:Y:S01]  /*f900*/  IMAD.MOV.U32 R5, RZ, RZ, R239 ;  /* 0x000000ffff057224 */ /* 0x002fe200078e00ef */
[----:B------:R-:W-:Y:S01]  /*f910*/  ISETP.GT.U32.AND P4, PT, R168, R240, PT ;  /* 0x000000f0a800720c */ /* 0x000fe20003f84070 */
[----:B------:R-:W-:Y:S01]  /*f920*/  @!P2 IMAD.IADD R238, R238, 0x1, -R168 ;  /* 0x00000001eeeea824 */ /* 0x000fe200078e0aa8 */
[----:B------:R-:W-:Y:S01]  /*f930*/  ISETP.GT.U32.AND P2, PT, R168, R243, PT ;  /* 0x000000f3a800720c */ /* 0x000fe20003f44070 */
[----:B------:R-:W-:-:S02]  /*f940*/  VIADD R245, R2, 0xb7 ;  /* 0x000000b702f57836 */ /* 0x000fc40000000000 */
[----:B------:R-:W-:Y:S01]  /*f950*/  @!P5 IMAD.MOV R5, RZ, RZ, -R5 ;  /* 0x000000ffff05d224 */ /* 0x000fe200078e0a05 */
[----:B------:R-:W-:Y:S01]  /*f960*/  ISETP.GE.AND P5, PT, R242, RZ, PT ;  /* 0x000000fff200720c */ /* 0x000fe20003fa6270 */
[C---:B------:R-:W-:Y:S01]  /*f970*/  VIADD R242, R2.reuse, 0xb5 ;  /* 0x000000b502f27836 */ /* 0x040fe20000000000 */
[----:B------:R-:W-:Y:S01]  /*f980*/  IABS R248, R245 ;  /* 0x000000f500f87213 */ /* 0x000fe20000000000 */
[----:B0-----:R-:W-:Y:S01]  /*f990*/  IMAD.MOV.U32 R4, RZ, RZ, R241 ;  /* 0x000000ffff047224 */ /* 0x001fe200078e00f1 */
[----:B------:R-:W-:Y:S01]  /*f9a0*/  STL [R1+0x68c], R5 ;  /* 0x00068c0501007387 */ /* 0x000fe20000100800 */
[----:B------:R-:W-:Y:S01]  /*f9b0*/  VIADD R241, R2, 0xb6 ;  /* 0x000000b602f17836 */ /* 0x000fe20000000000 */
[----:B------:R-:W-:Y:S01]  /*f9c0*/  IABS R246, R242 ;  /* 0x000000f200f67213 */ /* 0x000fe20000000000 */
[----:B------:R-:W-:Y:S01]  /*f9d0*/  @!P6 IMAD.MOV R4, RZ, RZ, -R4 ;  /* 0x000000ffff04e224 */ /* 0x000fe200078e0a04 */
[----:B------:R-:W-:Y:S01]  /*f9e0*/  ISETP.GE.AND P6, PT, R244, RZ, PT ;  /* 0x000000fff400720c */ /* 0x000fe20003fc6270 */
[----:B------:R-:W-:Y:S01]  /*f9f0*/  @!P3 IMAD.IADD R3, R3, 0x1, -R168 ;  /* 0x000000010303b824 */ /* 0x000fe200078e0aa8 */
[----:B------:R-:W-:Y:S01]  /*fa00*/  IABS R250, R241 ;  /* 0x000000f100fa7213 */ /* 0x000fe20000000000 */
[----:B------:R-:W-:Y:S01]  /*fa10*/  IMAD.HI.U32 R239, R0, R248, RZ ;  /* 0x000000f800ef7227 */ /* 0x000fe200078e00ff */
[----:B------:R0:W-:Y:S01]  /*fa20*/  STL [R1+0x688], R4 ;  /* 0x0006880401007387 */ /* 0x0001e20000100800 */
[----:B------:R-:W-:-:S02]  /*fa30*/  ISETP.GE.AND P3, PT, R241, RZ, PT ;  /* 0x000000fff100720c */ /* 0x000fc40003f66270 */
[--C-:B------:R-:W-:Y:S01]  /*fa40*/  @!P2 IMAD.IADD R243, R243, 0x1, -R168.reuse ;  /* 0x00000001f3f3a824 */ /* 0x100fe200078e0aa8 */
[----:B------:R-:W-:Y:S01]  /*fa50*/  ISETP.GT.U32.AND P2, PT, R168, R3, PT ;  /* 0x00000003a800720c */ /* 0x000fe20003f44070 */
[----:B------:R-:W-:Y:S02]  /*fa60*/  IMAD.MOV R239, RZ, RZ, -R239 ;  /* 0x000000ffffef7224 */ /* 0x000fe400078e0aef */
[----:B------:R-:W-:Y:S01]  /*fa70*/  @!P4 IMAD.IADD R240, R240, 0x1, -R168 ;  /* 0x00000001f0f0c824 */ /* 0x000fe200078e0aa8 */
[----:B------:R-:W-:Y:S01]  /*fa80*/  ISETP.GE.AND P4, PT, R245, RZ, PT ;  /* 0x000000fff500720c */ /* 0x000fe20003f86270 */
[----:B------:R-:W-:Y:S02]  /*fa90*/  IMAD R251, R168, R239, R248 ;  /* 0x000000efa8fb7224 */ /* 0x000fe400078e02f8 */
        /* <DEDUP_REMOVED lines=8> */
[C---:B------:R-:W-:Y:S02]  /*fb20*/  VIADD R241, R2.reuse, 0xb4 ;  /* 0x000000b402f17836 */ /* 0x040fe40000000000 */
[----:B------:R-:W-:Y:S01]  /*fb30*/  VIADD R239, R2, 0xb3 ;  /* 0x000000b302ef7836 */ /* 0x000fe20000000000 */
[----:B------:R-:W-:Y:S01]  /*fb40*/  ISETP.GT.U32.AND P2, PT, R168, R250, PT ;  /* 0x000000faa800720c */ /* 0x000fe20003f44070 */
[----:B------:R-:W-:Y:S01]  /*fb50*/  IMAD.HI.U32 R238, R0, R246, RZ ;  /* 0x000000f600ee7227 */ /* 0x000fe200078e00ff */
[----:B------:R-:W-:-:S02]  /*fb60*/  IABS R249, R241 ;  /* 0x000000f100f97213 */ /* 0x000fc40000000000 */
[----:B------:R-:W-:Y:S01]  /*fb70*/  IABS R248, R239 ;  /* 0x000000ef00f87213 */ /* 0x000fe20000000000 */
[----:B0-----:R-:W-:Y:S02]  /*fb80*/  IMAD.MOV.U32 R4, RZ, RZ, R240 ;  /* 0x000000ffff047224 */ /* 0x001fe400078e00f0 */
[----:B------:R-:W-:Y:S01]  /*fb90*/  @!P0 IMAD.IADD R243, R243, 0x1, -R168 ;  /* 0x00000001f3f38824 */ /* 0x000fe200078e0aa8 */
[----:B------:R-:W-:Y:S01]  /*fba0*/  ISETP.GE.AND P0, PT, R242, RZ, PT ;  /* 0x000000fff200720c */ /* 0x000fe20003f06270 */
[----:B------:R-:W-:Y:S01]  /*fbb0*/  @!P1 IMAD.MOV R4, RZ, RZ, -R4 ;  /* 0x000000ffff049224 */ /* 0x000fe200078e0a04 */
[----:B------:R-:W-:Y:S01]  /*fbc0*/  ISETP.GT.U32.AND P1, PT, R168, R251, PT ;  /* 0x000000fba800720c */ /* 0x000fe20003f24070 */
[----:B------:R-:W-:-:S03]  /*fbd0*/  IMAD.HI.U32 R240, R0, R249, RZ ;  /* 0x000000f900f07227 */ /* 0x000fc600078e00ff */
[----:B------:R0:W-:Y:S01]  /*fbe0*/  STL [R1+0x630], R4 ;  /* 0x0006300401007387 */ /* 0x0001e20000100800 */
[----:B------:R-:W-:Y:S02]  /*fbf0*/  @!P2 IMAD.IADD R250, R250, 0x1, -R168 ;  /* 0x00000001fafaa824 */ /* 0x000fe400078e0aa8 */
[----:B------:R-:W-:Y:S02]  /*fc00*/  IMAD.MOV R242, RZ, RZ, -R238 ;  /* 0x000000fffff27224 */ /* 0x000fe400078e0aee */
[----:B------:R-:W-:Y:S01]  /*fc10*/  IMAD.HI.U32 R238, R0, R248, RZ ;  /* 0x000000f800ee7227 */ /* 0x000fe200078e00ff */
[----:B------:R-:W-:-:S03]  /*fc20*/  ISETP.GT.U32.AND P2, PT, R168, R250, PT ;  /* 0x000000faa800720c */ /* 0x000fc60003f44070 */
[----:B------:R-:W-:Y:S01]  /*fc30*/  @!P1 IMAD.IADD R251, R251, 0x1, -R168 ;  /* 0x00000001fbfb9824 */ /* 0x000fe200078e0aa8 */
[----:B------:R-:W-:Y:S01]  /*fc40*/  ISETP.GE.AND P1, PT, R241, RZ, PT ;  /* 0x000000fff100720c */ /* 0x000fe20003f26270 */
[----:B0-----:R-:W-:Y:S02]  /*fc50*/  IMAD.MOV.U32 R4, RZ, RZ, R3 ;  /* 0x000000ffff047224 */ /* 0x001fe400078e0003 */
[----:B------:R-:W-:Y:S02]  /*fc60*/  IMAD.MOV R240, RZ, RZ, -R240 ;  /* 0x000000fffff07224 */ /* 0x000fe400078e0af0 */
[----:B------:R-:W-:Y:S01]  /*fc70*/  @!P5 IMAD.MOV R4, RZ, RZ, -R4 ;  /* 0x000000ffff04d224 */ /* 0x000fe200078e0a04 */
[C---:B------:R-:W-:Y:S01]  /*fc80*/  ISETP.GT.U32.AND P5, PT, R168.reuse, R251, PT ;  /* 0x000000fba800720c */ /* 0x040fe20003fa4070 */
[----:B------:R-:W-:Y:S02]  /*fc90*/  IMAD R246, R168, R242, R246 ;  /* 0x000000f2a8f67224 */ /* 0x000fe400078e02f6 */
[----:B------:R-:W-:Y:S01]  /*fca0*/  IMAD.MOV.U32 R3, RZ, RZ, R243 ;  /* 0x000000ffff037224 */ /* 0x000fe200078e00f3 */
[----:B------:R0:W-:Y:S01]  /*fcb0*/  STL [R1+0x628], R4 ;  /* 0x0006280401007387 */ /* 0x0001e20000100800 */
[----:B------:R-:W-:-:S02]  /*fcc0*/  IMAD.MOV R238, RZ, RZ, -R238 ;  /* 0x000000ffffee7224 */ /* 0x000fc400078e0aee */
[C---:B------:R-:W-:Y:S02]  /*fcd0*/  IMAD R249, R168.reuse, R240, R249 ;  /* 0x000000f0a8f97224 */ /* 0x040fe400078e02f9 */
[----:B------:R-:W-:Y:S01]  /*fce0*/  @!P6 IMAD.MOV R3, RZ, RZ, -R3 ;  /* 0x000000ffff03e224 */ /* 0x000fe200078e0a03 */
[C---:B------:R-:W-:Y:S01]  /*fcf0*/  ISETP.GT.U32.AND P6, PT, R168.reuse, R246, PT ;  /* 0x000000f6a800720c */ /* 0x040fe20003fc4070 */
[C---:B------:R-:W-:Y:S02]  /*fd00*/  IMAD R248, R168.reuse, R238, R248 ;  /* 0x000000eea8f87224 */ /* 0x040fe400078e02f8 */
[--C-:B------:R-:W-:Y:S01]  /*fd10*/  @!P5 IMAD.IADD R251, R251, 0x1, -R168.reuse ;  /* 0x00000001fbfbd824 */ /* 0x100fe200078e0aa8 */
[----:B------:R-:W-:Y:S01]  /*fd20*/  ISETP.GT.U32.AND P5, PT, R168, R249, PT ;  /* 0x000000f9a800720c */ /* 0x000fe20003fa4070 */
[----:B------:R-:W-:Y:S01]  /*fd30*/  @!P2 IMAD.IADD R250, R250, 0x1, -R168 ;  /* 0x00000001fafaa824 */ /* 0x000fe200078e0aa8 */
[----:B------:R-:W-:Y:S01]  /*fd40*/  ISETP.GT.U32.AND P2, PT, R168, R248, PT ;  /* 0x000000f8a800720c */ /* 0x000fe20003f44070 */
[C---:B------:R-:W-:Y:S01]  /*fd50*/  VIADD R242, R2.reuse, 0xb2 ;  /* 0x000000b202f27836 */ /* 0x040fe20000000000 */
[----:B------:R1:W-:Y:S01]  /*fd60*/  STL [R1+0x62c], R3 ;  /* 0x00062c0301007387 */ /* 0x0003e20000100800 */
[----:B------:R-:W-:-:S02]  /*fd70*/  VIADD R238, R2, 0xb1 ;  /* 0x000000b102ee7836 */ /* 0x000fc40000000000 */
[----:B------:R-:W-:Y:S01]  /*fd80*/  VIADD R245, R2, 0xaf ;  /* 0x000000af02f57836 */ /* 0x000fe20000000000 */
[----:B------:R-:W-:Y:S01]  /*fd90*/  IABS R244, R242 ;  /* 0x000000f200f47213 */ /* 0x000fe20000000000 */
[----:B------:R-:W-:Y:S01]  /*fda0*/  @!P6 IMAD.IADD R246, R246, 0x1, -R168 ;  /* 0x00000001f6f6e824 */ /* 0x000fe200078e0aa8 */
[----:B------:R-:W-:Y:S01]  /*fdb0*/  ISETP.GE.AND P6, PT, R239, RZ, PT ;  /* 0x000000ffef00720c */ /* 0x000fe20003fc6270 */
[----:B0-----:R-:W-:Y:S01]  /*fdc0*/  IMAD.MOV.U32 R4, RZ, RZ, R250 ;  /* 0x000000ffff047224 */ /* 0x001fe200078e00fa */
[----:B------:R-:W-:Y:S01]  /*fdd0*/  IABS R240, R245 ;  /* 0x000000f500f07213 */ /* 0x000fe20000000000 */
[----:B------:R-:W-:Y:S01]  /*fde0*/  @!P5 IMAD.IADD R249, R249, 0x1, -R168 ;  /* 0x00000001f9f9d824 */ /* 0x000fe200078e0aa8 */
[----:B-1----:R-:W-:Y:S01]  /*fdf0*/  IABS R3, R238 ;  /* 0x000000ee00037213 */ /* 0x002fe20000000000 */
        /* <DEDUP_REMOVED lines=8> */
[----:B------:R-:W-:Y:S02]  /*fe80*/  IMAD.MOV.U32 R5, RZ, RZ, R251 ;  /* 0x000000ffff057224 */ /* 0x000fe400078e00fb */
[----:B------:R-:W-:Y:S01]  /*fe90*/  @!P3 IMAD.MOV R4, RZ, RZ, -R4 ;  /* 0x000000ffff04b224 */ /* 0x000fe200078e0a04 */
[----:B------:R-:W-:Y:S01]  /*fea0*/  ISETP.GE.AND P3, PT, R242, RZ, PT ;  /* 0x000000fff200720c */ /* 0x000fe20003f66270 */
[----:B------:R-:W-:-:S02]  /*feb0*/  IMAD R3, R168, R239, R3 ;  /* 0x000000efa8037224 */ /* 0x000fc400078e0203 */
[----:B------:R-:W-:Y:S01]  /*fec0*/  @!P5 IMAD.IADD R246, R246, 0x1, -R168 ;  /* 0x00000001f6f6d824 */ /* 0x000fe200078e0aa8 */
[----:B------:R-:W-:Y:S01]  /*fed0*/  ISETP.GT.U32.AND P5, PT, R168, R244, PT ;  /* 0x000000f4a800720c */ /* 0x000fe20003fa4070 */
[----:B------:R-:W-:-:S04]  /*fee0*/  IMAD.HI.U32 R242, R0, R240, RZ ;  /* 0x000000f000f27227 */ /* 0x000fc800078e00ff */
[----:B------:R-:W-:Y:S02]  /*fef0*/  VIADD R243, R2, 0xb0 ;  /* 0x000000b002f37836 */ /* 0x000fe40000000000 */
[----:B------:R-:W-:Y:S01]  /*ff00*/  @!P4 IMAD.MOV R5, RZ, RZ, -R5 ;  /* 0x000000ffff05c224 */ /* 0x000fe200078e0a05 */
[C---:B------:R-:W-:Y:S01]  /*ff10*/  ISETP.GT.U32.AND P4, PT, R168.reuse, R248, PT ;  /* 0x000000f8a800720c */ /* 0x040fe20003f84070 */
[----:B------:R-:W-:Y:S01]  /*ff20*/  @!P2 IMAD.IADD R249, R249, 0x1, -R168 ;  /* 0x00000001f9f9a824 */ /* 0x000fe200078e0aa8 */
[----:B------:R-:W-:Y:S01]  /*ff30*/  ISETP.GT.U32.AND P2, PT, R168, R3, PT ;  /* 0x00000003a800720c */ /* 0x000fe20003f44070 */
[----:B------:R-:W-:Y:S01]  /*ff40*/  IMAD.MOV R242, RZ, RZ, -R242 ;  /* 0x000000fffff27224 */ /* 0x000fe200078e0af2 */
[----:B------:R-:W-:Y:S01]  /*ff50*/  IABS R241, R243 ;  /* 0x000000f300f17213 */ /* 0x000fe20000000000 */
[----:B------:R0:W-:Y:S01]  /*ff60*/  STL [R1+0x4e8], R5 ;  /* 0x0004e80501007387 */ /* 0x0001e20000100800 */
[----:B------:R-:W-:Y:S02]  /*ff70*/  VIADD R239, R2, 0xae ;  /* 0x000000ae02ef7836 */ /* 0x000fe40000000000 */
[----:B------:R-:W-:Y:S01]  /*ff80*/  IMAD R240, R168, R242, R240 ;  /* 0x000000f2a8f07224 */ /* 0x000fe200078e02f0 */
[----:B------:R1:W-:Y:S01]  /*ff90*/  STL [R1+0x530], R4 ;  /* 0x0005300401007387 */ /* 0x0003e20000100800 */
[----:B------:R-:W-:-:S04]  /*ffa0*/  IMAD.HI.U32 R247, R0, R241, RZ ;  /* 0x000000f100f77227 */ /* 0x000fc800078e00ff */
[----:B------:R-:W-:Y:S02]  /*ffb0*/  @!P5 IMAD.IADD R244, R244, 0x1, -R168 ;  /* 0x00000001f4f4d824 */ /* 0x000fe400078e0aa8 */
[----:B0-----:R-:W-:Y:S02]  /*ffc0*/  IMAD.MOV.U32 R5, RZ, RZ, R249 ;  /* 0x000000ffff057224 */ /* 0x001fe400078e00f9 */
[----:B------:R-:W-:Y:S02]  /*ffd0*/  IMAD.MOV R247, RZ, RZ, -R247 ;  /* 0x000000fffff77224 */ /* 0x000fe400078e0af7 */
[----:B-1----:R-:W-:Y:S02]  /*ffe0*/  IMAD.MOV.U32 R4, RZ, RZ, R246 ;  /* 0x000000ffff047224 */ /* 0x002fe400078e00f6 */
[----:B------:R-:W-:Y:S01]  /*fff0*/  @!P1 IMAD.MOV R5, RZ, RZ, -R5 ;  /* 0x000000ffff059224 */ /* 0x000fe200078e0a05 */
[----:B------:R-:W-:Y:S01]  /*10000*/  ISETP.GT.U32.AND P1, PT, R168, R240, PT ;  /* 0x000000f0a800720c */ /* 0x000fe20003f24070 */
[--C-:B------:R-:W-:Y:S01]  /*10010*/  @!P4 IMAD.IADD R248, R248, 0x1, -R168.reuse ;  /* 0x00000001f8f8c824 */ /* 0x100fe200078e0aa8 */
[----:B------:R-:W-:Y:S01]  /*10020*/  ISETP.GE.AND P4, PT, R238, RZ, PT ;  /* 0x000000ffee00720c */ /* 0x000fe20003f86270 */
[----:B------:R-:W-:Y:S01]  /*10030*/  @!P2 IMAD.IADD R3, R3, 0x1, -R168 ;  /* 0x000000010303a824 */ /* 0x000fe200078e0aa8 */
[----:B------:R-:W-:Y:S01]  /*10040*/  IABS R238, R239 ;  /* 0x000000ef00ee7213 */ /* 0x000fe20000000000 */
[----:B------:R-:W-:Y:S01]  /*10050*/  @!P0 IMAD.MOV R4, RZ, RZ, -R4 ;  /* 0x000000ffff048224 */ /* 0x000fe200078e0a04 */
[----:B------:R-:W-:Y:S01]  /*10060*/  ISETP.GT.U32.AND P2, PT, R168, R244, PT ;  /* 0x000000f4a800720c */ /* 0x000fe20003f44070 */
[----:B------:R-:W-:Y:S01]  /*10070*/  VIADD R242, R2, 0xad ;  /* 0x000000ad02f27836 */ /* 0x000fe20000000000 */
[C---:B------:R-:W-:Y:S01]  /*10080*/  ISETP.GT.U32.AND P0, PT, R168.reuse, R3, PT ;  /* 0x00000003a800720c */ /* 0x040fe20003f04070 */
[----:B------:R-:W-:Y:S01]  /*10090*/  IMAD R241, R168, R247, R241 ;  /* 0x000000f7a8f17224 */ /* 0x000fe200078e02f1 */
[----:B------:R0:W-:Y:S01]  /*100a0*/  STL [R1+0x5d8], R4 ;  /* 0x0005d80401007387 */ /* 0x0001e20000100800 */
[----:B------:R-:W-:Y:S01]  /*100b0*/  IMAD.HI.U32 R246, R0, R238, RZ ;  /* 0x000000ee00f67227 */ /* 0x000fe200078e00ff */
[----:B------:R-:W-:-:S02]  /*100c0*/  IABS R247, R242 ;  /* 0x000000f200f77213 */ /* 0x000fc40000000000 */
[----:B------:R-:W-:Y:S01]  /*100d0*/  ISETP.GT.U32.AND P5, PT, R168, R241, PT ;  /* 0x000000f1a800720c */ /* 0x000fe20003fa4070 */
[----:B------:R-:W-:Y:S01]  /*100e0*/  IMAD.MOV R246, RZ, RZ, -R246 ;  /* 0x000000fffff67224 */ /* 0x000fe200078e0af6 */
[----:B------:R-:W-:Y:S01]  /*100f0*/  STL [R1+0x540], R5 ;  /* 0x0005400501007387 */ /* 0x000fe20000100800 */
[----:B------:R-:W-:Y:S02]  /*10100*/  @!P1 IMAD.IADD R240, R240, 0x1, -R168 ;  /* 0x00000001f0f09824 */ /* 0x000fe400078e0aa8 */
[C---:B------:R-:W-:Y:S02]  /*10110*/  IMAD R238, R168.reuse, R246, R238 ;  /* 0x000000f6a8ee7224 */ /* 0x040fe400078e02ee */
[----:B0-----:R-:W-:Y:S01]  /*10120*/  IMAD.MOV.U32 R4, RZ, RZ, R248 ;  /* 0x000000ffff047224 */ /* 0x001fe200078e00f8 */
[----:B------:R-:W-:Y:S01]  /*10130*/  ISETP.GT.U32.AND P1, PT, R168, R240, PT ;  /* 0x000000f0a800720c */ /* 0x000fe20003f24070 */
[----:B------:R-:W-:Y:S01]  /*10140*/  @!P2 IMAD.IADD R244, R244, 0x1, -R168 ;  /* 0x00000001f4f4a824 */ /* 0x000fe200078e0aa8 */
[----:B------:R-:W-:Y:S01]  /*10150*/  ISETP.GE.AND P2, PT, R245, RZ, PT ;  /* 0x000000fff500720c */ /* 0x000fe20003f46270 */
[----:B------:R-:W-:Y:S01]  /*10160*/  @!P6 IMAD.MOV R4, RZ, RZ, -R4 ;  /* 0x000000ffff04e224 */ /* 0x000fe200078e0a04 */
[----:B------:R-:W-:Y:S01]  /*10170*/  ISETP.GE.AND P6, PT, R243, RZ, PT ;  /* 0x000000fff300720c */ /* 0x000fe20003fc6270 */
[----:B------:R-:W-:-:S02]  /*10180*/  IMAD.MOV.U32 R243, RZ, RZ, R247 ;  /* 0x000000fffff37224 */ /* 0x000fc400078e00f7 */
[----:B------:R-:W-:Y:S01]  /*10190*/  @!P0 IMAD.IADD R3, R3, 0x1, -R168 ;  /* 0x0000000103038824 */ /* 0x000fe200078e0aa8 */
[----:B------:R0:W-:Y:S01]  /*101a0*/  STL [R1+0x544], R4 ;  /* 0x0005440401007387 */ /* 0x0001e20000100800 */
[----:B------:R-:W-:Y:S01]  /*101b0*/  IMAD.HI.U32 R245, R0, R243, RZ ;  /* 0x000000f300f57227 */ /* 0x000fe200078e00ff */
[----:B------:R-:W-:-:S03]  /*101c0*/  ISETP.GT.U32.AND P0, PT, R168, R238, PT ;  /* 0x000000eea800720c */ /* 0x000fc60003f04070 */
[----:B------:R-:W-:Y:S02]  /*101d0*/  IMAD.MOV R245, RZ, RZ, -R245 ;  /* 0x000000fffff57224 */ /* 0x000fe400078e0af5 */
[--C-:B------:R-:W-:Y:S02]  /*101e0*/  @!P5 IMAD.IADD R241, R241, 0x1, -R168.reuse ;  /* 0x00000001f1f1d824 */ /* 0x100fe400078e0aa8 */
[----:B------:R-:W-:Y:S02]  /*101f0*/  @!P1 IMAD.IADD R240, R240, 0x1, -R168 ;  /* 0x00000001f0f09824 */ /* 0x000fe400078e0aa8 */
[----:B0-----:R-:W-:Y:S01]  /*10200*/  IMAD.MOV.U32 R4, RZ, RZ, R244 ;  /* 0x000000ffff047224 */ /* 0x001fe200078e00f4 */
[----:B------:R-:W-:Y:S01]  /*10210*/  ISETP.GT.U32.AND P5, PT, R168, R241, PT ;  /* 0x000000f1a800720c */ /* 0x000fe20003fa4070 */
[----:B------:R-:W-:Y:S02]  /*10220*/  VIADD R247, R2, 0xac ;  /* 0x000000ac02f77836 */ /* 0x000fe40000000000 */
[----:B------:R-:W-:Y:S01]  /*10230*/  @!P3 IMAD.MOV R4, RZ, RZ, -R4 ;  /* 0x000000ffff04b224 */ /* 0x000fe200078e0a04 */
[----:B------:R-:W-:Y:S01]  /*10240*/  ISETP.GE.AND P3, PT, R239, RZ, PT ;  /* 0x000000ffef00720c */ /* 0x000fe20003f66270 */
[----:B------:R-:W-:-:S02]  /*10250*/  IMAD R239, R168, R245, R243 ;  /* 0x000000f5a8ef7224 */ /* 0x000fc400078e02f3 */
[--C-:B------:R-:W-:Y:S01]  /*10260*/  @!P0 IMAD.IADD R238, R238, 0x1, -R168.reuse ;  /* 0x00000001eeee8824 */ /* 0x100fe200078e0aa8 */
[----:B------:R0:W-:Y:S01]  /*10270*/  STL [R1+0x548], R4 ;  /* 0x0005480401007387 */ /* 0x0001e20000100800 */
[----:B------:R-:W-:Y:S01]  /*10280*/  VIADD R244, R2, 0xab ;  /* 0x000000ab02f47836 */ /* 0x000fe20000000000 */
[----:B------:R-:W-:Y:S01]  /*10290*/  ISETP.GT.U32.AND P1, PT, R168, R239, PT ;  /* 0x000000efa800720c */ /* 0x000fe20003f24070 */
[----:B------:R-:W-:Y:S01]  /*102a0*/  VIADD R243, R2, 0xa9 ;  /* 0x000000a902f37836 */ /* 0x000fe20000000000 */
[----:B------:R-:W-:Y:S01]  /*102b0*/  ISETP.GT.U32.AND P0, PT, R168, R238, PT ;  /* 0x000000eea800720c */ /* 0x000fe20003f04070 */
[----:B------:R-:W-:Y:S01]  /*102c0*/  @!P5 IMAD.IADD R241, R241, 0x1, -R168 ;  /* 0x00000001f1f1d824 */ /* 0x000fe200078e0aa8 */
[----:B------:R-:W-:Y:S01]  /*102d0*/  ISETP.GE.AND P5, PT, R242, RZ, PT ;  /* 0x000000fff200720c */ /* 0x000fe20003fa6270 */
[----:B------:R-:W-:Y:S02]  /*102e0*/  VIADD R246, R2, 0xa7 ;  /* 0x000000a702f67836 */ /* 0x000fe40000000000 */
[----:B------:R-:W-:-:S02]  /*102f0*/  IMAD.MOV.U32 R5, RZ, RZ, R241 ;  /* 0x000000ffff057224 */ /* 0x000fc400078e00f1 */
[----:B0-----:R-:W-:Y:S01]  /*10300*/  IMAD.MOV.U32 R4, RZ, RZ, R3 ;  /* 0x000000ffff047224 */ /* 0x001fe200078e0003 */
[----:B------:R-:W-:Y:S01]  /*10310*/  IABS R249, R246 ;  /* 0x000000f600f97213 */ /* 0x000fe20000000000 */
[----:B------:R-:W-:Y:S02]  /*10320*/  VIADD R3, R2, 0xaa ;  /* 0x000000aa02037836 */ /* 0x000fe40000000000 */
[----:B------:R-:W-:Y:S01]  /*10330*/  @!P4 IMAD.MOV R4, RZ, RZ, -R4 ;  /* 0x000000ffff04c224 */ /* 0x000fe200078e0a04 */
[----:B------:R-:W-:Y:S01]  /*10340*/  ISETP.GE.AND P4, PT, R247, RZ, PT ;  /* 0x000000fff700720c */ /* 0x000fe20003f86270 */
[--C-:B------:R-:W-:Y:S01]  /*10350*/  @!P1 IMAD.IADD R239, R239, 0x1, -R168.reuse ;  /* 0x00000001efef9824 */ /* 0x100fe200078e0aa8 */
[----:B------:R-:W-:Y:S01]  /*10360*/  IABS R247, R247 ;  /* 0x000000f700f77213 */ /* 0x000fe20000000000 */
[----:B------:R-:W-:Y:S01]  /*10370*/  @!P6 IMAD.MOV R5, RZ, RZ, -R5 ;  /* 0x000000ffff05e224 */ /* 0x000fe200078e0a05 */
[----:B------:R0:W-:Y:S01]  /*10380*/  STL [R1+0x550], R4 ;  /* 0x0005500401007387 */ /* 0x0001e20000100800 */
[----:B------:R-:W-:Y:S01]  /*10390*/  @!P0 IMAD.IADD R238, R238, 0x1, -R168 ;  /* 0x00000001eeee8824 */ /* 0x000fe200078e0aa8 */
[----:B------:R-:W-:Y:S01]  /*103a0*/  ISETP.GT.U32.AND P1, PT, R168, R239, PT ;  /* 0x000000efa800720c */ /* 0x000fe20003f24070 */
[----:B------:R-:W-:Y:S01]  /*103b0*/  IMAD.HI.U32 R242, R0, R247, RZ ;  /* 0x000000f700f27227 */ /* 0x000fe200078e00ff */
[----:B------:R-:W-:Y:S01]  /*103c0*/  STL [R1+0x590], R5 ;  /* 0x0005900501007387 */ /* 0x000fe20000100800 */
[----:B------:R-:W-:-:S02]  /*103d0*/  ISETP.GE.AND P6, PT, R244, RZ, PT ;  /* 0x000000fff400720c */ /* 0x000fc40003fc6270 */
[----:B------:R-:W-:Y:S01]  /*103e0*/  IMAD.MOV R242, RZ, RZ, -R242 ;  /* 0x000000fffff27224 */ /* 0x000fe200078e0af2 */
[----:B------:R-:W-:Y:S01]  /*103f0*/  IABS R244, R244 ;  /* 0x000000f400f47213 */ /* 0x000fe20000000000 */
[----:B------:R-:W-:Y:S01]  /*10400*/  VIADD R251, R2, 0xa8 ;  /* 0x000000a802fb7836 */ /* 0x000fe20000000000 */
[----:B------:R-:W-:Y:S01]  /*10410*/  ISETP.GE.AND P0, PT, R243, RZ, PT ;  /* 0x000000fff300720c */ /* 0x000fe20003f06270 */
[----:B0-----:R-:W-:Y:S01]  /*10420*/  IMAD.MOV.U32 R4, RZ, RZ, R240 ;  /* 0x000000ffff047224 */ /* 0x001fe200078e00f0 */
[----:B------:R-:W-:Y:S01]  /*10430*/  IABS R243, R243 ;  /* 0x000000f300f37213 */ /* 0x000fe20000000000 */
[----:B------:R-:W-:Y:S02]  /*10440*/  IMAD R247, R168, R242, R247 ;  /* 0x000000f2a8f77224 */ /* 0x000fe400078e02f7 */
[----:B------:R-:W-:Y:S01]  /*10450*/  @!P2 IMAD.MOV R4, RZ, RZ, -R4 ;  /* 0x000000ffff04a224 */ /* 0x000fe200078e0a04 */
[----:B------:R-:W-:Y:S01]  /*10460*/  ISETP.GE.AND P2, PT, R3, RZ, PT ;  /* 0x000000ff0300720c */ /* 0x000fe20003f46270 */
[----:B------:R-:W-:Y:S01]  /*10470*/  IMAD.HI.U32 R241, R0, R244, RZ ;  /* 0x000000f400f17227 */ /* 0x000fe200078e00ff */
[----:B------:R-:W-:-:S02]  /*10480*/  IABS R3, R3 ;  /* 0x0000000300037213 */ /* 0x000fc40000000000 */
[----:B------:R0:W-:Y:S01]  /*10490*/  STL [R1+0x598], R4 ;  /* 0x0005980401007387 */ /* 0x0001e20000100800 */
[----:B------:R-:W-:Y:S02]  /*104a0*/  @!P1 IMAD.IADD R239, R239, 0x1, -R168 ;  /* 0x00000001efef9824 */ /* 0x000fe400078e0aa8 */
[----:B------:R-:W-:-:S04]  /*104b0*/  IMAD.HI.U32 R240, R0, R3, RZ ;  /* 0x0000000300f07227 */ /* 0x000fc800078e00ff */
[----:B------:R-:W-:Y:S02]  /*104c0*/  IMAD.MOV R240, RZ, RZ, -R240 ;  /* 0x000000fffff07224 */ /* 0x000fe400078e0af0 */
[----:B------:R-:W-:Y:S02]  /*104d0*/  IMAD.MOV R241, RZ, RZ, -R241 ;  /* 0x000000fffff17224 */ /* 0x000fe400078e0af1 */
[----:B0-----:R-:W-:Y:S02]  /*104e0*/  IMAD.MOV.U32 R4, RZ, RZ, R238 ;  /* 0x000000ffff047224 */ /* 0x001fe400078e00ee */
[C---:B------:R-:W-:Y:S02]  /*104f0*/  IMAD R3, R168.reuse, R240, R3 ;  /* 0x000000f0a8037224 */ /* 0x040fe400078e0203 */
[----:B------:R-:W-:Y:S01]  /*10500*/  @!P3 IMAD.MOV R4, RZ, RZ, -R4 ;  /* 0x000000ffff04b224 */ /* 0x000fe200078e0a04 */
[C---:B------:R-:W-:Y:S01]  /*10510*/  ISETP.GT.U32.AND P3, PT, R168.reuse, R247, PT ;  /* 0x000000f7a800720c */ /* 0x040fe20003f64070 */
[----:B------:R-:W-:-:S02]  /*10520*/  IMAD R244, R168, R241, R244 ;  /* 0x000000f1a8f47224 */ /* 0x000fc400078e02f4 */
[----:B------:R-:W-:Y:S01]  /*10530*/  IMAD.HI.U32 R238, R0, R243, RZ ;  /* 0x000000f300ee7227 */ /* 0x000fe200078e00ff */
[----:B------:R0:W-:Y:S02]  /*10540*/  STL [R1+0x560], R4 ;  /* 0x0005600401007387 */ /* 0x0001e40000100800 */
[----:B------:R-:W-:Y:S01]  /*10550*/  ISETP.GT.U32.AND P1, PT, R168, R244, PT ;  /* 0x000000f4a800720c */ /* 0x000fe20003f24070 */
[----:B------:R-:W-:Y:S02]  /*10560*/  IMAD.MOV R238, RZ, RZ, -R238 ;  /* 0x000000ffffee7224 */ /* 0x000fe400078e0aee */
[----:B------:R-:W-:-:S04]  /*10570*/  IMAD.HI.U32 R240, R0, R249, RZ ;  /* 0x000000f900f07227 */ /* 0x000fc800078e00ff */
[----:B------:R-:W-:Y:S02]  /*10580*/  @!P3 IMAD.IADD R247, R247, 0x1, -R168 ;  /* 0x00000001f7f7b824 */ /* 0x000fe400078e0aa8 */
[----:B0-----:R-:W-:Y:S02]  /*10590*/  IMAD.MOV.U32 R4, RZ, RZ, R239 ;  /* 0x000000ffff047224 */ /* 0x001fe400078e00ef */
[C---:B------:R-:W-:Y:S01]  /*105a0*/  IMAD R243, R168.reuse, R238, R243 ;  /* 0x000000eea8f37224 */ /* 0x040fe200078e02f3 */
[C---:B------:R-:W-:Y:S01]  /*105b0*/  ISETP.GT.U32.AND P3, PT, R168.reuse, R247, PT ;  /* 0x000000f7a800720c */ /* 0x040fe20003f64070 */
[----:B------:R-:W-:Y:S01]  /*105c0*/  @!P5 IMAD.MOV R4, RZ, RZ, -R4 ;  /* 0x000000ffff04d224 */ /* 0x000fe200078e0a04 */
[----:B------:R-:W-:Y:S01]  /*105d0*/  ISETP.GT.U32.AND P5, PT, R168, R3, PT ;  /* 0x00000003a800720c */ /* 0x000fe20003fa4070 */
[----:B------:R-:W-:Y:S01]  /*105e0*/  @!P1 IMAD.IADD R244, R244, 0x1, -R168 ;  /* 0x00000001f4f49824 */ /* 0x000fe200078e0aa8 */
[----:B------:R-:W-:Y:S01]  /*105f0*/  IABS R238, R251 ;  /* 0x000000fb00ee7213 */ /* 0x000fe20000000000 */
[----:B------:R-:W-:Y:S01]  /*10600*/  IMAD.MOV R240, RZ, RZ, -R240 ;  /* 0x000000fffff07224 */ /* 0x000fe200078e0af0 */
[----:B------:R0:W-:Y:S01]  /*10610*/  STL [R1+0x568], R4 ;  /* 0x0005680401007387 */ /* 0x0001e20000100800 */
[----:B------:R-:W-:Y:S01]  /*10620*/  VIADD R242, R2, 0xa6 ;  /* 0x000000a602f27836 */ /* 0x000fe20000000000 */
[----:B------:R-:W-:Y:S01]  /*10630*/  ISETP.GT.U32.AND P1, PT, R168, R244, PT ;  /* 0x000000f4a800720c */ /* 0x000fe20003f24070 */
[----:B------:R-:W-:-:S03]  /*10640*/  IMAD.HI.U32 R245, R0, R238, RZ ;  /* 0x000000ee00f57227 */ /* 0x000fc600078e00ff */
[----:B------:R-:W-:Y:S01]  /*10650*/  IABS R239, R242 ;  /* 0x000000f200ef7213 */ /* 0x000fe20000000000 */
[--C-:B------:R-:W-:Y:S01]  /*10660*/  @!P3 IMAD.IADD R247, R247, 0x1, -R168.reuse ;  /* 0x00000001f7f7b824 */ /* 0x100fe200078e0aa8 */
[C---:B------:R-:W-:Y:S01]  /*10670*/  ISETP.GT.U32.AND P3, PT, R168.reuse, R243, PT ;  /* 0x000000f3a800720c */ /* 0x040fe20003f64070 */
[----:B------:R-:W-:Y:S02]  /*10680*/  @!P5 IMAD.IADD R3, R3, 0x1, -R168 ;  /* 0x000000010303d824 */ /* 0x000fe400078e0aa8 */
[----:B------:R-:W-:Y:S02]  /*10690*/  IMAD.MOV R245, RZ, RZ, -R245 ;  /* 0x000000fffff57224 */ /* 0x000fe400078e0af5 */
[C---:B------:R-:W-:Y:S01]  /*106a0*/  IMAD R249, R168.reuse, R240, R249 ;  /* 0x000000f0a8f97224 */ /* 0x040fe200078e02f9 */
[C---:B------:R-:W-:Y:S01]  /*106b0*/  ISETP.GT.U32.AND P5, PT, R168.reuse, R3, PT ;  /* 0x00000003a800720c */ /* 0x040fe20003fa4070 */
[----:B------:R-:W-:Y:S02]  /*106c0*/  IMAD R238, R168, R245, R238 ;  /* 0x000000f5a8ee7224 */ /* 0x000fe400078e02ee */
[----:B------:R-:W-:-:S02]  /*106d0*/  @!P1 IMAD.IADD R244, R244, 0x1, -R168 ;  /* 0x00000001f4f49824 */ /* 0x000fc400078e0aa8 */
[----:B0-----:R-:W-:Y:S01]  /*106e0*/  IMAD.MOV.U32 R4, RZ, RZ, R247 ;  /* 0x000000ffff047224 */ /* 0x001fe200078e00f7 */
[----:B------:R-:W-:Y:S01]  /*106f0*/  ISETP.GT.U32.AND P1, PT, R168, R238, PT ;  /* 0x000000eea800720c */ /* 0x000fe20003f24070 */
[----:B------:R-:W-:Y:S01]  /*10700*/  @!P3 IMAD.IADD R243, R243, 0x1, -R168 ;  /* 0x00000001f3f3b824 */ /* 0x000fe200078e0aa8 */
[----:B------:R-:W-:Y:S01]  /*10710*/  ISETP.GE.AND P3, PT, R251, RZ, PT ;  /* 0x000000fffb00720c */ /* 0x000fe20003f66270 */
[----:B------:R-:W-:Y:S02]  /*10720*/  @!P4 IMAD.MOV R4, RZ, RZ, -R4 ;  /* 0x000000ffff04c224 */ /* 0x000fe400078e0a04 */
[----:B------:R-:W-:Y:S01]  /*10730*/  VIADD R241, R2, 0xa5 ;  /* 0x000000a502f17836 */ /* 0x000fe20000000000 */
[C---:B------:R-:W-:Y:S01]  /*10740*/  ISETP.GT.U32.AND P4, PT, R168.reuse, R243, PT ;  /* 0x000000f3a800720c */ /* 0x040fe20003f84070 */
[----:B------:R-:W-:Y:S01]  /*10750*/  @!P5 IMAD.IADD R3, R3, 0x1, -R168 ;  /* 0x000000010303d824 */ /* 0x000fe200078e0aa8 */
[----:B------:R-:W-:Y:S01]  /*10760*/  ISETP.GT.U32.AND P5, PT, R168, R249, PT ;  /* 0x000000f9a800720c */ /* 0x000fe20003fa4070 */
[----:B------:R-:W-:Y:S01]  /*10770*/  VIADD R240, R2, 0xa4 ;  /* 0x000000a402f07836 */ /* 0x000fe20000000000 */
[----:B------:R0:W-:Y:S01]  /*10780*/  STL [R1+0x538], R4 ;  /* 0x0005380401007387 */ /* 0x0001e20000100800 */
[----:B------:R-:W-:Y:S01]  /*10790*/  IABS R248, R241 ;  /* 0x000000f100f87213 */ /* 0x000fe20000000000 */
[----:B------:R-:W-:-:S02]  /*107a0*/  IMAD.HI.U32 R250, R0, R239, RZ ;  /* 0x000000ef00fa7227 */ /* 0x000fc400078e00ff */
[----:B------:R-:W-:Y:S02]  /*107b0*/  IABS R247, R240 ;  /* 0x000000f000f77213 */ /* 0x000fe40000000000 */
[----:B------:R-:W-:Y:S01]  /*107c0*/  @!P1 IMAD.IADD R238, R238, 0x1, -R168 ;  /* 0x00000001eeee9824 */ /* 0x000fe200078e0aa8 */
[----:B------:R-:W-:Y:S01]  /*107d0*/  ISETP.GE.AND P1, PT, R246, RZ, PT ;  /* 0x000000fff600720c */ /* 0x000fe20003f26270 */
[----:B------:R-:W-:Y:S02]  /*107e0*/  IMAD.MOV R250, RZ, RZ, -R250 ;  /* 0x000000fffffa7224 */ /* 0x000fe400078e0afa */
[----:B0-----:R-:W-:Y:S02]  /*107f0*/  IMAD.MOV.U32 R4, RZ, RZ, R244 ;  /* 0x000000ffff047224 */ /* 0x001fe400078e00f4 */
[----:B------:R-:W-:Y:S01]  /*10800*/  @!P5 IMAD.IADD R249, R249, 0x1, -R168 ;  /* 0x00000001f9f9d824 */ /* 0x000fe200078e0aa8 */
[----:B------:R-:W-:Y:S01]  /*10810*/  ISETP.GT.U32.AND P5, PT, R168, R238, PT ;  /* 0x000000eea800720c */ /* 0x000fe20003fa4070 */
[----:B------:R-:W-:-:S02]  /*10820*/  @!P6 IMAD.MOV R4, RZ, RZ, -R4 ;  /* 0x000000ffff04e224 */ /* 0x000fc400078e0a04 */
[----:B------:R-:W-:Y:S01]  /*10830*/  IMAD.HI.U32 R245, R0, R248, RZ ;  /* 0x000000f800f57227 */ /* 0x000fe200078e00ff */
[----:B------:R-:W-:Y:S02]  /*10840*/  ISETP.GT.U32.AND P6, PT, R168, R249, PT ;  /* 0x000000f9a800720c */ /* 0x000fe40003fc4070 */
[----:B------:R0:W-:Y:S01]  /*10850*/  STL [R1+0x518], R4 ;  /* 0x0005180401007387 */ /* 0x0001e20000100800 */
[----:B------:R-:W-:-:S04]  /*10860*/  IMAD.HI.U32 R244, R0, R247, RZ ;  /* 0x000000f700f47227 */ /* 0x000fc800078e00ff */
[C---:B------:R-:W-:Y:S02]  /*10870*/  IMAD R239, R168.reuse, R250, R239 ;  /* 0x000000faa8ef7224 */ /* 0x040fe400078e02ef */
[----:B------:R-:W-:Y:S02]  /*10880*/  IMAD.MOV R245, RZ, RZ, -R245 ;  /* 0x000000fffff57224 */ /* 0x000fe400078e0af5 */
[----:B------:R-:W-:Y:S01]  /*10890*/  @!P4 IMAD.IADD R243, R243, 0x1, -R168 ;  /* 0x00000001f3f3c824 */ /* 0x000fe200078e0aa8 */
[C---:B------:R-:W-:Y:S01]  /*108a0*/  ISETP.GT.U32.AND P4, PT, R168.reuse, R239, PT ;  /* 0x000000efa800720c */ /* 0x040fe20003f84070 */
[----:B------:R-:W-:Y:S02]  /*108b0*/  IMAD.MOV R244, RZ, RZ, -R244 ;  /* 0x000000fffff47224 */ /* 0x000fe400078e0af4 */
[----:B------:R-:W-:Y:S02]  /*108c0*/  IMAD R248, R168, R245, R248 ;  /* 0x000000f5a8f87224 */ /* 0x000fe400078e02f8 */
[----:B0-----:R-:W-:-:S02]  /*108d0*/  IMAD.MOV.U32 R4, RZ, RZ, R243 ;  /* 0x000000ffff047224 */ /* 0x001fc400078e00f3 */
[----:B------:R-:W-:Y:S02]  /*108e0*/  IMAD R247, R168, R244, R247 ;  /* 0x000000f4a8f77224 */ /* 0x000fe400078e02f7 */
[----:B------:R-:W-:Y:S01]  /*108f0*/  @!P2 IMAD.MOV R3, RZ, RZ, -R3 ;  /* 0x000000ffff03a224 */ /* 0x000fe200078e0a03 */
[----:B------:R-:W-:Y:S01]  /*10900*/  ISETP.GE.AND P2, PT, R242, RZ, PT ;  /* 0x000000fff200720c */ /* 0x000fe20003f46270 */
[----:B------:R-:W-:Y:S01]  /*10910*/  @!P0 IMAD.MOV R4, RZ, RZ, -R4 ;  /* 0x000000ffff048224 */ /* 0x000fe200078e0a04 */
[C---:B------:R-:W-:Y:S01]  /*10920*/  ISETP.GT.U32.AND P0, PT, R168.reuse, R248, PT ;  /* 0x000000f8a800720c */ /* 0x040fe20003f04070 */
[--C-:B------:R-:W-:Y:S01]  /*10930*/  @!P6 IMAD.IADD R249, R249, 0x1, -R168.reuse ;  /* 0x00000001f9f9e824 */ /* 0x100fe200078e0aa8 */
[----:B------:R-:W-:Y:S01]  /*10940*/  ISETP.GT.U32.AND P6, PT, R168, R247, PT ;  /* 0x000000f7a800720c */ /* 0x000fe20003fc4070 */
[----:B------:R-:W-:Y:S01]  /*10950*/  @!P5 IMAD.IADD R238, R238, 0x1, -R168 ;  /* 0x00000001eeeed824 */ /* 0x000fe200078e0aa8 */
[----:B------:R0:W-:Y:S01]  /*10960*/  STL [R1+0x508], R3 ;  /* 0x0005080301007387 */ /* 0x0001e20000100800 */
[----:B------:R-:W-:Y:S01]  /*10970*/  ISETP.GE.AND P5, PT, R241, RZ, PT ;  /* 0x000000fff100720c */ /* 0x000fe20003fa6270 */
[----:B------:R-:W-:-:S02]  /*10980*/  VIADD R241, R2, 0xa2 ;  /* 0x000000a202f17836 */ /* 0x000fc40000000000 */
[--C-:B------:R-:W-:Y:S01]  /*10990*/  @!P4 IMAD.IADD R239, R239, 0x1, -R168.reuse ;  /* 0x00000001efefc824 */ /* 0x100fe200078e0aa8 */
[----:B------:R-:W-:Y:S01]  /*109a0*/  ISETP.GE.AND P4, PT, R240, RZ, PT ;  /* 0x000000fff000720c */ /* 0x000fe20003f86270 */
[----:B------:R1:W-:Y:S01]  /*109b0*/  STL [R1+0x500], R4 ;  /* 0x0005000401007387 */ /* 0x0003e20000100800 */
[----:B------:R-:W-:Y:S01]  /*109c0*/  IABS R240, R241 ;  /* 0x000000f100f07213 */ /* 0x000fe20000000000 */
[C---:B------:R-:W-:Y:S02]  /*109d0*/  VIADD R245, R2.reuse, 0xa1 ;  /* 0x000000a102f57836 */ /* 0x040fe40000000000 */
[----:B0-----:R-:W-:Y:S02]  /*109e0*/  VIADD R3, R2, 0xa3 ;  /* 0x000000a302037836 */ /* 0x001fe40000000000 */
[--C-:B------:R-:W-:Y:S01]  /*109f0*/  @!P0 IMAD.IADD R248, R248, 0x1, -R168.reuse ;  /* 0x00000001f8f88824 */ /* 0x100fe200078e0aa8 */
[C---:B------:R-:W-:Y:S01]  /*10a00*/  ISETP.GT.U32.AND P0, PT, R168.reuse, R239, PT ;  /* 0x000000efa800720c */ /* 0x040fe20003f04070 */
[----:B------:R-:W-:Y:S01]  /*10a10*/  @!P6 IMAD.IADD R247, R247, 0x1, -R168 ;  /* 0x00000001f7f7e824 */ /* 0x000fe200078e0aa8 */
[----:B------:R-:W-:Y:S01]  /*10a20*/  IABS R243, R3 ;  /* 0x0000000300f37213 */ /* 0x000fe20000000000 */
[----:B-1----:R-:W-:Y:S01]  /*10a30*/  IMAD.MOV.U32 R4, RZ, RZ, R238 ;  /* 0x000000ffff047224 */ /* 0x002fe200078e00ee */
[----:B------:R-:W-:Y:S01]  /*10a40*/  ISETP.GT.U32.AND P6, PT, R168, R248, PT ;  /* 0x000000f8a800720c */ /* 0x000fe20003fc4070 */
[----:B------:R-:W-:Y:S01]  /*10a50*/  IMAD.MOV.U32 R238, RZ, RZ, R240 ;  /* 0x000000ffffee7224 */ /* 0x000fe200078e00f0 */
[----:B------:R-:W-:Y:S01]  /*10a60*/  IABS R246, R245 ;  /* 0x000000f500f67213 */ /* 0x000fe20000000000 */
[----:B------:R-:W-:-:S04]  /*10a70*/  IMAD.HI.U32 R242, R0, R243, RZ ;  /* 0x000000f300f27227 */ /* 0x000fc800078e00ff */
[----:B------:R-:W-:Y:S01]  /*10a80*/  @!P3 IMAD.MOV R4, RZ, RZ, -R4 ;  /* 0x000000ffff04b224 */ /* 0x000fe200078e0a04 */
[----:B------:R-:W-:Y:S01]  /*10a90*/  ISETP.GT.U32.AND P3, PT, R168, R247, PT ;  /* 0x000000f7a800720c */ /* 0x000fe20003f64070 */
[----:B------:R-:W-:Y:S02]  /*10aa0*/  IMAD.MOV R242, RZ, RZ, -R242 ;  /* 0x000000fffff27224 */ /* 0x000fe400078e0af2 */
[----:B------:R-:W-:Y:S01]  /*10ab0*/  IMAD.HI.U32 R240, R0, R238, RZ ;  /* 0x000000ee00f07227 */ /* 0x000fe200078e00ff */
[----:B------:R0:W-:Y:S03]  /*10ac0*/  STL [R1+0x480], R4 ;  /* 0x0004800401007387 */ /* 0x0001e60000100800 */
[----:B------:R-:W-:Y:S02]  /*10ad0*/  IMAD R243, R168, R242, R243 ;  /* 0x000000f2a8f37224 */ /* 0x000fe400078e02f3 */
[----:B------:R-:W-:-:S02]  /*10ae0*/  IMAD.MOV R240, RZ, RZ, -R240 ;  /* 0x000000fffff07224 */ /* 0x000fc400078e0af0 */
[----:B------:R-:W-:Y:S01]  /*10af0*/  @!P0 IMAD.IADD R239, R239, 0x1, -R168 ;  /* 0x00000001efef8824 */ /* 0x000fe200078e0aa8 */
[C---:B------:R-:W-:Y:S01]  /*10b00*/  ISETP.GT.U32.AND P0, PT, R168.reuse, R243, PT ;  /* 0x000000f3a800720c */ /* 0x040fe20003f04070 */
[----:B------:R-:W-:Y:S02]  /*10b10*/  IMAD R238, R168, R240, R238 ;  /* 0x000000f0a8ee7224 */ /* 0x000fe400078e02ee */
[----:B------:R-:W-:Y:S02]  /*10b20*/  @!P3 IMAD.IADD R247, R247, 0x1, -R168 ;  /* 0x00000001f7f7b824 */ /* 0x000fe400078e0aa8 */
[----:B------:R-:W-:Y:S01]  /*10b30*/  VIADD R244, R2, 0xa0 ;  /* 0x000000a002f47836 */ /* 0x000fe20000000000 */
[----:B------:R-:W-:Y:S01]  /*10b40*/  ISETP.GT.U32.AND P3, PT, R168, R238, PT ;  /* 0x000000eea800720c */ /* 0x000fe20003f64070 */
[----:B------:R-:W-:-:S03]  /*10b50*/  IMAD.HI.U32 R240, R0, R246, RZ ;  /* 0x000000f600f07227 */ /* 0x000fc600078e00ff */
[----:B------:R-:W-:Y:S01]  /*10b60*/  IABS R251, R244 ;  /* 0x000000f400fb7213 */ /* 0x000fe20000000000 */
[----:B------:R-:W-:Y:S02]  /*10b70*/  IMAD.MOV R240, RZ, RZ, -R240 ;  /* 0x000000fffff07224 */ /* 0x000fe400078e0af0 */
[--C-:B------:R-:W-:Y:S01]  /*10b80*/  @!P0 IMAD.IADD R243, R243, 0x1, -R168.reuse ;  /* 0x00000001f3f38824 */ /* 0x100fe200078e0aa8 */
[----:B------:R-:W-:Y:S01]  /*10b90*/  ISETP.GE.AND P0, PT, R241, RZ, PT ;  /* 0x000000fff100720c */ /* 0x000fe20003f06270 */
[----:B------:R-:W-:Y:S02]  /*10ba0*/  IMAD.MOV.U32 R5, RZ, RZ, R249 ;  /* 0x000000ffff057224 */ /* 0x000fe400078e00f9 */
[----:B------:R-:W-:Y:S01]  /*10bb0*/  @!P6 IMAD.IADD R248, R248, 0x1, -R168 ;  /* 0x00000001f8f8e824 */ /* 0x000fe200078e0aa8 */
[----:B------:R-:W-:Y:S01]  /*10bc0*/  ISETP.GE.AND P6, PT, R3, RZ, PT ;  /* 0x000000ff0300720c */ /* 0x000fe20003fc6270 */
[----:B------:R-:W-:-:S04]  /*10bd0*/  IMAD.HI.U32 R242, R0, R251, RZ ;  /* 0x000000fb00f27227 */ /* 0x000fc800078e00ff */
[----:B------:R-:W-:Y:S02]  /*10be0*/  VIADD R3, R2, 0x9f ;  /* 0x0000009f02037836 */ /* 0x000fe40000000000 */
[----:B------:R-:W-:Y:S02]  /*10bf0*/  IMAD R246, R168, R240, R246 ;  /* 0x000000f0a8f67224 */ /* 0x000fe400078e02f6 */
[----:B------:R-:W-:Y:S01]  /*10c00*/  @!P3 IMAD.IADD R238, R238, 0x1, -R168 ;  /* 0x00000001eeeeb824 */ /* 0x000fe200078e0aa8 */
[----:B------:R-:W-:Y:S01]  /*10c10*/  IABS R240, R3 ;  /* 0x0000000300f07213 */ /* 0x000fe20000000000 */
[----:B0-----:R-:W-:Y:S01]  /*10c20*/  IMAD.MOV.U32 R4, RZ, RZ, R239 ;  /* 0x000000ffff047224 */ /* 0x001fe200078e00ef */
[C---:B------:R-:W-:Y:S01]  /*10c30*/  ISETP.GT.U32.AND P3, PT, R168.reuse, R246, PT ;  /* 0x000000f6a800720c */ /* 0x040fe20003f64070 */
[----:B------:R-:W-:Y:S01]  /*10c40*/  @!P1 IMAD.MOV R5, RZ, RZ, -R5 ;  /* 0x000000ffff059224 */ /* 0x000fe200078e0a05 */
[----:B------:R-:W-:Y:S01]  /*10c50*/  ISETP.GT.U32.AND P1, PT, R168, R243, PT ;  /* 0x000000f3a800720c */ /* 0x000fe20003f24070 */
[----:B------:R-:W-:-:S02]  /*10c60*/  IMAD.MOV R242, RZ, RZ, -R242 ;  /* 0x000000fffff27224 */ /* 0x000fc400078e0af2 */
[----:B------:R-:W-:Y:S01]  /*10c70*/  VIADD R241, R2, 0x9e ;  /* 0x0000009e02f17836 */ /* 0x000fe20000000000 */
[----:B------:R0:W-:Y:S01]  /*10c80*/  STL [R1+0x484], R5 ;  /* 0x0004840501007387 */ /* 0x0001e20000100800 */
[----:B------:R-:W-:Y:S01]  /*10c90*/  @!P2 IMAD.MOV R4, RZ, RZ, -R4 ;  /* 0x000000ffff04a224 */ /* 0x000fe200078e0a04 */
[C---:B------:R-:W-:Y:S01]  /*10ca0*/  ISETP.GT.U32.AND P2, PT, R168.reuse, R238, PT ;  /* 0x000000eea800720c */ /* 0x040fe20003f44070 */
[----:B------:R-:W-:Y:S01]  /*10cb0*/  IMAD R251, R168, R242, R251 ;  /* 0x000000f2a8fb7224 */ /* 0x000fe200078e02fb */
[----:B------:R-:W-:Y:S01]  /*10cc0*/  IABS R242, R241 ;  /* 0x000000f100f27213 */ /* 0x000fe20000000000 */
[----:B------:R-:W-:Y:S01]  /*10cd0*/  IMAD.HI.U32 R239, R0, R240, RZ ;  /* 0x000000f000ef7227 */ /* 0x000fe200078e00ff */
[----:B------:R1:W-:Y:S03]  /*10ce0*/  STL [R1+0x4c0], R4 ;  /* 0x0004c00401007387 */ /* 0x0003e60000100800 */
[----:B------:R-:W-:Y:S01]  /*10cf0*/  @!P1 IMAD.IADD R243, R243, 0x1, -R168 ;  /* 0x00000001f3f39824 */ /* 0x000fe200078e0aa8 */
[----:B------:R-:W-:Y:S01]  /*10d00*/  ISETP.GE.AND P1, PT, R244, RZ, PT ;  /* 0x000000fff400720c */ /* 0x000fe20003f26270 */
[----:B0-----:R-:W-:-:S02]  /*10d10*/  IMAD.MOV.U32 R5, RZ, RZ, R248 ;  /* 0x000000ffff057224 */ /* 0x001fc400078e00f8 */
[----:B------:R-:W-:Y:S02]  /*10d20*/  IMAD.MOV R239, RZ, RZ, -R239 ;  /* 0x000000ffffef7224 */ /* 0x000fe400078e0aef */
[----:B------:R-:W-:Y:S01]  /*10d30*/  @!P5 IMAD.MOV R5, RZ, RZ, -R5 ;  /* 0x000000ffff05d224 */ /* 0x000fe200078e0a05 */
[----:B------:R-:W-:Y:S01]  /*10d40*/  ISETP.GT.U32.AND P5, PT, R168, R251, PT ;  /* 0x000000fba800720c */ /* 0x000fe20003fa4070 */
[----:B-1----:R-:W-:Y:S02]  /*10d50*/  IMAD.MOV.U32 R4, RZ, RZ, R247 ;  /* 0x000000ffff047224 */ /* 0x002fe400078e00f7 */
[----:B------:R-:W-:Y:S01]  /*10d60*/  IMAD.HI.U32 R247, R0, R242, RZ ;  /* 0x000000f200f77227 */ /* 0x000fe200078e00ff */
[----:B------:R0:W-:Y:S03]  /*10d70*/  STL [R1+0x490], R5 ;  /* 0x0004900501007387 */ /* 0x0001e60000100800 */
[----:B------:R-:W-:Y:S01]  /*10d80*/  @!P4 IMAD.MOV R4, RZ, RZ, -R4 ;  /* 0x000000ffff04c224 */ /* 0x000fe200078e0a04 */
[----:B------:R-:W-:Y:S01]  /*10d90*/  ISETP.GE.AND P4, PT, R245, RZ, PT ;  /* 0x000000fff500720c */ /* 0x000fe20003f86270 */
[----:B------:R-:W-:-:S02]  /*10da0*/  IMAD.MOV R247, RZ, RZ, -R247 ;  /* 0x000000fffff77224 */ /* 0x000fc400078e0af7 */
[--C-:B------:R-:W-:Y:S01]  /*10db0*/  @!P2 IMAD.IADD R238, R238, 0x1, -R168.reuse ;  /* 0x00000001eeeea824 */ /* 0x100fe200078e0aa8 */
[----:B------:R1:W-:Y:S01]  /*10dc0*/  STL [R1+0x4b8], R4 ;  /* 0x0004b80401007387 */ /* 0x0003e20000100800 */
[----:B------:R-:W-:Y:S01]  /*10dd0*/  @!P3 IMAD.IADD R246, R246, 0x1, -R168 ;  /* 0x00000001f6f6b824 */ /* 0x000fe200078e0aa8 */
[----:B------:R-:W-:Y:S01]  /*10de0*/  ISETP.GE.AND P2, PT, R3, RZ, PT ;  /* 0x000000ff0300720c */ /* 0x000fe20003f46270 */
[C---:B------:R-:W-:Y:S02]  /*10df0*/  IMAD R240, R168.reuse, R239, R240 ;  /* 0x000000efa8f07224 */ /* 0x040fe400078e02f0 */
[----:B0-----:R-:W-:Y:S01]  /*10e00*/  IMAD.MOV.U32 R5, RZ, RZ, R243 ;  /* 0x000000ffff057224 */ /* 0x001fe200078e00f3 */
[C---:B------:R-:W-:Y:S01]  /*10e10*/  ISETP.GT.U32.AND P3, PT, R168.reuse, R246, PT ;  /* 0x000000f6a800720c */ /* 0x040fe20003f64070 */
[C---:B------:R-:W-:Y:S02]  /*10e20*/  IMAD R242, R168.reuse, R247, R242 ;  /* 0x000000f7a8f27224 */ /* 0x040fe400078e02f2 */
[----:B------:R-:W-:Y:S01]  /*10e30*/  @!P6 IMAD.MOV R5, RZ, RZ, -R5 ;  /* 0x000000ffff05e224 */ /* 0x000fe200078e0a05 */
[----:B------:R-:W-:Y:S01]  /*10e40*/  ISETP.GT.U32.AND P6, PT, R168, R240, PT ;  /* 0x000000f0a800720c */ /* 0x000fe20003fc4070 */
[----:B-1----:R-:W-:-:S02]  /*10e50*/  IMAD.MOV.U32 R4, RZ, RZ, R238 ;  /* 0x000000ffff047224 */ /* 0x002fc400078e00ee */
[----:B------:R-:W-:Y:S01]  /*10e60*/  @!P5 IMAD.IADD R251, R251, 0x1, -R168 ;  /* 0x00000001fbfbd824 */ /* 0x000fe200078e0aa8 */
[----:B------:R-:W-:Y:S01]  /*10e70*/  STL [R1+0x494], R5 ;  /* 0x0004940501007387 */ /* 0x000fe20000100800 */
[----:B------:R-:W-:Y:S01]  /*10e80*/  @!P0 IMAD.MOV R4, RZ, RZ, -R4 ;  /* 0x000000ffff048224 */ /* 0x000fe200078e0a04 */
[----:B------:R-:W-:Y:S01]  /*10e90*/  ISETP.GT.U32.AND P0, PT, R168, R242, PT ;  /* 0x000000f2a800720c */ /* 0x000fe20003f04070 */
[----:B------:R-:W-:Y:S01]  /*10ea0*/  VIADD R3, R2, 0x9d ;  /* 0x0000009d02037836 */ /* 0x000fe20000000000 */
[----:B------:R-:W-:Y:S01]  /*10eb0*/  ISETP.GT.U32.AND P5, PT, R168, R251, PT ;  /* 0x000000fba800720c */ /* 0x000fe20003fa4070 */
[----:B------:R-:W-:Y:S01]  /*10ec0*/  VIADD R239, R2, 0x9c ;  /* 0x0000009c02ef7836 */ /* 0x000fe20000000000 */
[----:B------:R0:W-:Y:S01]  /*10ed0*/  STL [R1+0x4a4], R4 ;  /* 0x0004a40401007387 */ /* 0x0001e20000100800 */
[--C-:B------:R-:W-:Y:S01]  /*10ee0*/  @!P3 IMAD.IADD R246, R246, 0x1, -R168.reuse ;  /* 0x00000001f6f6b824 */ /* 0x100fe200078e0aa8 */
[----:B------:R-:W-:Y:S01]  /*10ef0*/  IABS R243, R3 ;  /* 0x0000000300f37213 */ /* 0x000fe20000000000 */
[----:B------:R-:W-:Y:S01]  /*10f00*/  @!P6 IMAD.IADD R240, R240, 0x1, -R168 ;  /* 0x00000001f0f0e824 */ /* 0x000fe200078e0aa8 */
[----:B------:R-:W-:Y:S01]  /*10f10*/  IABS R238, R239 ;  /* 0x000000ef00ee7213 */ /* 0x000fe20000000000 */
[----:B------:R-:W-:Y:S01]  /*10f20*/  VIADD R245, R2, 0x9b ;  /* 0x0000009b02f57836 */ /* 0x000fe20000000000 */
[----:B------:R-:W-:Y:S01]  /*10f30*/  ISETP.GE.AND P3, PT, R241, RZ, PT ;  /* 0x000000fff100720c */ /* 0x000fe20003f66270 */
[----:B------:R-:W-:Y:S01]  /*10f40*/  IMAD.HI.U32 R244, R0, R243, RZ ;  /* 0x000000f300f47227 */ /* 0x000fe200078e00ff */
[----:B------:R-:W-:-:S02]  /*10f50*/  ISETP.GT.U32.AND P6, PT, R168, R240, PT ;  /* 0x000000f0a800720c */ /* 0x000fc40003fc4070 */
[----:B------:R-:W-:Y:S01]  /*10f60*/  IABS R241, R245 ;  /* 0x000000f500f17213 */ /* 0x000fe20000000000 */
[----:B0-----:R-:W-:Y:S02]  /*10f70*/  IMAD.MOV.U32 R4, RZ, RZ, R246 ;  /* 0x000000ffff047224 */ /* 0x001fe400078e00f6 */
[--C-:B------:R-:W-:Y:S01]  /*10f80*/  @!P0 IMAD.IADD R242, R242, 0x1, -R168.reuse ;  /* 0x00000001f2f28824 */ /* 0x100fe200078e0aa8 */
[----:B------:R-:W-:Y:S01]  /*10f90*/  ISETP.GE.AND P0, PT, R239, RZ, PT ;  /* 0x000000ffef00720c */ /* 0x000fe20003f06270 */
[----:B------:R-:W-:Y:S01]  /*10fa0*/  @!P5 IMAD.IADD R251, R251, 0x1, -R168 ;  /* 0x00000001fbfbd824 */ /* 0x000fe200078e0aa8 */
[----:B------:R-:W-:Y:S01]  /*10fb0*/  ISETP.GE.AND P5, PT, R3, RZ, PT ;  /* 0x000000ff0300720c */ /* 0x000fe20003fa6270 */
[----:B------:R-:W-:Y:S01]  /*10fc0*/  @!P4 IMAD.MOV R4, RZ, RZ, -R4 ;  /* 0x000000ffff04c224 */ /* 0x000fe200078e0a04 */
[----:B------:R-:W-:Y:S01]  /*10fd0*/  ISETP.GT.U32.AND P4, PT, R168, R242, PT ;  /* 0x000000f2a800720c */ /* 0x000fe20003f84070 */
[----:B------:R-:W-:-:S03]  /*10fe0*/  IMAD.HI.U32 R3, R0, R238, RZ ;  /* 0x000000ee00037227 */ /* 0x000fc600078e00ff */
[----:B------:R0:W-:Y:S01]  /*10ff0*/  STL [R1+0x498], R4 ;  /* 0x0004980401007387 */ /* 0x0001e20000100800 */
[----:B------:R-:W-:Y:S02]  /*11000*/  IMAD.MOV R244, RZ, RZ, -R244 ;  /* 0x000000fffff47224 */ /* 0x000fe400078e0af4 */
[----:B------:R-:W-:Y:S02]  /*11010*/  IMAD.MOV R3, RZ, RZ, -R3 ;  /* 0x000000ffff037224 */ /* 0x000fe400078e0a03 */
[C---:B------:R-:W-:Y:S02]  /*11020*/  IMAD R243, R168.reuse, R244, R243 ;  /* 0x000000f4a8f37224 */ /* 0x040fe400078e02f3 */
[----:B------:R-:W-:Y:S02]  /*11030*/  IMAD R238, R168, R3, R238 ;  /* 0x00000003a8ee7224 */ /* 0x000fe400078e02ee */
[--C-:B------:R-:W-:Y:S01]  /*11040*/  @!P6 IMAD.IADD R240, R240, 0x1, -R168.reuse ;  /* 0x00000001f0f0e824 */ /* 0x100fe200078e0aa8 */
[----:B------:R-:W-:Y:S01]  /*11050*/  ISETP.GT.U32.AND P6, PT, R168, R243, PT ;  /* 0x000000f3a800720c */ /* 0x000fe20003fc4070 */
[----:B------:R-:W-:Y:S01]  /*11060*/  @!P4 IMAD.IADD R242, R242, 0x1, -R168 ;  /* 0x00000001f2f2c824 */ /* 0x000fe200078e0aa8 */
[----:B------:R-:W-:Y:S01]  /*11070*/  ISETP.GT.U32.AND P4, PT, R168, R238, PT ;  /* 0x000000eea800720c */ /* 0x000fe20003f84070 */
[----:B------:R-:W-:-:S02]  /*11080*/  VIADD R244, R2, 0x9a ;  /* 0x0000009a02f47836 */ /* 0x000fc40000000000 */
[----:B0-----:R-:W-:Y:S02]  /*11090*/  IMAD.MOV.U32 R4, RZ, RZ, R251 ;  /* 0x000000ffff047224 */ /* 0x001fe400078e00fb */
[----:B------:R-:W-:Y:S01]  /*110a0*/  VIADD R246, R2, 0x99 ;  /* 0x0000009902f67836 */ /* 0x000fe20000000000 */
[----:B------:R-:W-:Y:S01]  /*110b0*/  IABS R249, R244 ;  /* 0x000000f400f97213 */ /* 0x000fe20000000000 */
[----:B------:R-:W-:-:S03]  /*110c0*/  IMAD.HI.U32 R239, R0, R241, RZ ;  /* 0x000000f100ef7227 */ /* 0x000fc600078e00ff */
[----:B------:R-:W-:Y:S01]  /*110d0*/  IABS R248, R246 ;  /* 0x000000f600f87213 */ /* 0x000fe20000000000 */
[--C-:B------:R-:W-:Y:S02]  /*110e0*/  @!P6 IMAD.IADD R243, R243, 0x1, -R168.reuse ;  /* 0x00000001f3f3e824 */ /* 0x100fe400078e0aa8 */
[----:B------:R-:W-:Y:S02]  /*110f0*/  @!P4 IMAD.IADD R238, R238, 0x1, -R168 ;  /* 0x00000001eeeec824 */ /* 0x000fe400078e0aa8 */
[----:B------:R-:W-:Y:S01]  /*11100*/  @!P1 IMAD.MOV R4, RZ, RZ, -R4 ;  /* 0x000000ffff049224 */ /* 0x000fe200078e0a04 */
[----:B------:R-:W-:Y:S01]  /*11110*/  ISETP.GT.U32.AND P4, PT, R168, R243, PT ;  /* 0x000000f3a800720c */ /* 0x000fe20003f84070 */
[----:B------:R-:W-:Y:S01]  /*11120*/  IMAD.MOV R239, RZ, RZ, -R239 ;  /* 0x000000ffffef7224 */ /* 0x000fe200078e0aef */
[----:B------:R-:W-:Y:S01]  /*11130*/  ISETP.GE.AND P1, PT, R245, RZ, PT ;  /* 0x000000fff500720c */ /* 0x000fe20003f26270 */
[----:B------:R-:W-:Y:S01]  /*11140*/  VIADD R3, R2, 0x98 ;  /* 0x0000009802037836 */ /* 0x000fe20000000000 */
[----:B------:R0:W-:Y:S01]  /*11150*/  STL [R1+0x48c], R4 ;  /* 0x00048c0401007387 */ /* 0x0001e20000100800 */
[----:B------:R-:W-:-:S03]  /*11160*/  IMAD.HI.U32 R252, R0, R249, RZ ;  /* 0x000000f900fc7227 */ /* 0x000fc600078e00ff */
[----:B------:R-:W-:Y:S01]  /*11170*/  IABS R247, R3 ;  /* 0x0000000300f77213 */ /* 0x000fe20000000000 */
[----:B------:R-:W-:Y:S02]  /*11180*/  IMAD R241, R168, R239, R241 ;  /* 0x000000efa8f17224 */ /* 0x000fe400078e02f1 */
[----:B------:R-:W-:-:S03]  /*11190*/  IMAD.HI.U32 R250, R0, R248, RZ ;  /* 0x000000f800fa7227 */ /* 0x000fc600078e00ff */
[C---:B------:R-:W-:Y:S01]  /*111a0*/  ISETP.GT.U32.AND P6, PT, R168.reuse, R241, PT ;  /* 0x000000f1a800720c */ /* 0x040fe20003fc4070 */
[----:B0-----:R-:W-:Y:S02]  /*111b0*/  IMAD.MOV.U32 R4, RZ, RZ, R240 ;  /* 0x000000ffff047224 */ /* 0x001fe400078e00f0 */
[----:B------:R-:W-:Y:S02]  /*111c0*/  IMAD.MOV R252, RZ, RZ, -R252 ;  /* 0x000000fffffc7224 */ /* 0x000fe400078e0afc */
[----:B------:R-:W-:Y:S01]  /*111d0*/  @!P2 IMAD.MOV R4, RZ, RZ, -R4 ;  /* 0x000000ffff04a224 */ /* 0x000fe200078e0a04 */
[C---:B------:R-:W-:Y:S01]  /*111e0*/  ISETP.GT.U32.AND P2, PT, R168.reuse, R238, PT ;  /* 0x000000eea800720c */ /* 0x040fe20003f44070 */
[----:B------:R-:W-:Y:S02]  /*111f0*/  IMAD.MOV R250, RZ, RZ, -R250 ;  /* 0x000000fffffa7224 */ /* 0x000fe400078e0afa */
[----:B------:R-:W-:Y:S01]  /*11200*/  IMAD R245, R168, R252, R249 ;  /* 0x000000fca8f57224 */ /* 0x000fe200078e02f9 */
[----:B------:R0:W-:Y:S01]  /*11210*/  STL [R1+0x47c], R4 ;  /* 0x00047c0401007387 */ /* 0x0001e20000100800 */
[----:B------:R-:W-:-:S02]  /*11220*/  @!P4 IMAD.IADD R243, R243, 0x1, -R168 ;  /* 0x00000001f3f3c824 */ /* 0x000fc400078e0aa8 */
[----:B------:R-:W-:Y:S01]  /*11230*/  IMAD.MOV.U32 R251, RZ, RZ, R247 ;  /* 0x000000fffffb7224 */ /* 0x000fe200078e00f7 */
[C---:B------:R-:W-:Y:S01]  /*11240*/  ISETP.GT.U32.AND P4, PT, R168.reuse, R245, PT ;  /* 0x000000f5a800720c */ /* 0x040fe20003f84070 */
[----:B------:R-:W-:Y:S02]  /*11250*/  IMAD R247, R168, R250, R248 ;  /* 0x000000faa8f77224 */ /* 0x000fe400078e02f8 */
[----:B------:R-:W-:-:S04]  /*11260*/  IMAD.HI.U32 R240, R0, R251, RZ ;  /* 0x000000fb00f07227 */ /* 0x000fc800078e00ff */
[----:B0-----:R-:W-:Y:S02]  /*11270*/  IMAD.MOV.U32 R4, RZ, RZ, R243 ;  /* 0x000000ffff047224 */ /* 0x001fe400078e00f3 */
[----:B------:R-:W-:Y:S02]  /*11280*/  IMAD.MOV.U32 R5, RZ, RZ, R242 ;  /* 0x000000ffff057224 */ /* 0x000fe400078e00f2 */
[----:B------:R-:W-:Y:S01]  /*11290*/  @!P5 IMAD.MOV R4, RZ, RZ, -R4 ;  /* 0x000000ffff04d224 */ /* 0x000fe200078e0a04 */
[----:B------:R-:W-:Y:S01]  /*112a0*/  ISETP.GT.U32.AND P5, PT, R168, R247, PT ;  /* 0x000000f7a800720c */ /* 0x000fe20003fa4070 */
[----:B------:R-:W-:Y:S02]  /*112b0*/  IMAD.MOV R240, RZ, RZ, -R240 ;  /* 0x000000fffff07224 */ /* 0x000fe400078e0af0 */
[--C-:B------:R-:W-:Y:S02]  /*112c0*/  @!P6 IMAD.IADD R241, R241, 0x1, -R168.reuse ;  /* 0x00000001f1f1e824 */ /* 0x100fe400078e0aa8 */
[----:B------:R-:W-:Y:S01]  /*112d0*/  @!P3 IMAD.MOV R5, RZ, RZ, -R5 ;  /* 0x000000ffff05b224 */ /* 0x000fe200078e0a05 */
[----:B------:R-:W-:Y:S01]  /*112e0*/  ISETP.GE.AND P3, PT, R244, RZ, PT ;  /* 0x000000fff400720c */ /* 0x000fe20003f66270 */
[----:B------:R-:W-:Y:S01]  /*112f0*/  VIADD R239, R2, 0x97 ;  /* 0x0000009702ef7836 */ /* 0x000fe20000000000 */
[C---:B------:R-:W-:Y:S01]  /*11300*/  ISETP.GT.U32.AND P6, PT, R168.reuse, R241, PT ;  /* 0x000000f1a800720c */ /* 0x040fe20003fc4070 */
[----:B------:R-:W-:Y:S01]  /*11310*/  IMAD R244, R168, R240, R251 ;  /* 0x000000f0a8f47224 */ /* 0x000fe200078e02fb */
[----:B------:R-:W-:Y:S01]  /*11320*/  STL [R1+0x474], R5 ;  /* 0x0004740501007387 */ /* 0x000fe20000100800 */
[--C-:B------:R-:W-:Y:S01]  /*11330*/  @!P4 IMAD.IADD R245, R245, 0x1, -R168.reuse ;  /* 0x00000001f5f5c824 */ /* 0x100fe200078e0aa8 */
[----:B------:R-:W-:Y:S01]  /*11340*/  IABS R249, R239 ;  /* 0x000000ef00f97213 */ /* 0x000fe20000000000 */
[--C-:B------:R-:W-:Y:S01]  /*11350*/  @!P2 IMAD.IADD R238, R238, 0x1, -R168.reuse ;  /* 0x00000001eeeea824 */ /* 0x100fe200078e0aa8 */
[C---:B------:R-:W-:Y:S01]  /*11360*/  ISETP.GT.U32.AND P4, PT, R168.reuse, R244, PT ;  /* 0x000000f4a800720c */ /* 0x040fe20003f84070 */
[----:B------:R-:W-:Y:S01]  /*11370*/  @!P5 IMAD.IADD R247, R247, 0x1, -R168 ;  /* 0x00000001f7f7d824 */ /* 0x000fe200078e0aa8 */
[----:B------:R-:W-:Y:S01]  /*11380*/  ISETP.GT.U32.AND P5, PT, R168, R245, PT ;  /* 0x000000f5a800720c */ /* 0x000fe20003fa4070 */
[----:B------:R-:W-:Y:S01]  /*11390*/  IMAD.HI.U32 R242, R0, R249, RZ ;  /* 0x000000f900f27227 */ /* 0x000fe200078e00ff */
[----:B------:R0:W-:Y:S01]  /*113a0*/  STL [R1+0x470], R4 ;  /* 0x0004700401007387 */ /* 0x0001e20000100800 */
[----:B------:R-:W-:-:S02]  /*113b0*/  ISETP.GE.AND P2, PT, R246, RZ, PT ;  /* 0x000000fff600720c */ /* 0x000fc40003f46270 */
[----:B------:R-:W-:Y:S02]  /*113c0*/  IMAD.MOV R242, RZ, RZ, -R242 ;  /* 0x000000fffff27224 */ /* 0x000fe400078e0af2 */
[----:B------:R-:W-:Y:S02]  /*113d0*/  VIADD R240, R2, 0x96 ;  /* 0x0000009602f07836 */ /* 0x000fe40000000000 */
[----:B------:R-:W-:Y:S01]  /*113e0*/  @!P6 IMAD.IADD R241, R241, 0x1, -R168 ;  /* 0x00000001f1f1e824 */ /* 0x000fe200078e0aa8 */
[----:B------:R-:W-:Y:S01]  /*113f0*/  ISETP.GE.AND P6, PT, R3, RZ, PT ;  /* 0x000000ff0300720c */ /* 0x000fe20003fc6270 */
[----:B------:R-:W-:Y:S01]  /*11400*/  IMAD R3, R168, R242, R249 ;  /* 0x000000f2a8037224 */ /* 0x000fe200078e02f9 */
[----:B------:R-:W-:Y:S01]  /*11410*/  IABS R249, R240 ;  /* 0x000000f000f97213 */ /* 0x000fe20000000000 */
[----:B0-----:R-:W-:Y:S02]  /*11420*/  IMAD.MOV.U32 R4, RZ, RZ, R238 ;  /* 0x000000ffff047224 */ /* 0x001fe400078e00ee */
[----:B------:R-:W-:-:S02]  /*11430*/  @!P4 IMAD.IADD R244, R244, 0x1, -R168 ;  /* 0x00000001f4f4c824 */ /* 0x000fc400078e0aa8 */
[----:B------:R-:W-:Y:S01]  /*11440*/  @!P0 IMAD.MOV R4, RZ, RZ, -R4 ;  /* 0x000000ffff048224 */ /* 0x000fe200078e0a04 */
[C---:B------:R-:W-:Y:S01]  /*11450*/  ISETP.GT.U32.AND P0, PT, R168.reuse, R247, PT ;  /* 0x000000f7a800720c */ /* 0x040fe20003f04070 */
[----:B------:R-:W-:Y:S01]  /*11460*/  @!P5 IMAD.IADD R245, R245, 0x1, -R168 ;  /* 0x00000001f5f5d824 */ /* 0x000fe200078e0aa8 */
[----:B------:R-:W-:Y:S01]  /*11470*/  ISETP.GT.U32.AND P4, PT, R168, R244, PT ;  /* 0x000000f4a800720c */ /* 0x000fe20003f84070 */
[----:B------:R-:W-:Y:S01]  /*11480*/  IMAD.HI.U32 R251, R0, R249, RZ ;  /* 0x000000f900fb7227 */ /* 0x000fe200078e00ff */
[----:B------:R-:W-:Y:S01]  /*11490*/  ISETP.GT.U32.AND P5, PT, R168, R3, PT ;  /* 0x00000003a800720c */ /* 0x000fe20003fa4070 */
[----:B------:R-:W-:Y:S02]  /*114a0*/  STL [R1+0x46c], R4 ;  /* 0x00046c0401007387 */ /* 0x000fe40000100800 */
[----:B------:R-:W-:Y:S02]  /*114b0*/  VIADD R242, R2, 0x94 ;  /* 0x0000009402f27836 */ /* 0x000fe40000000000 */
[----:B------:R-:W-:-:S02]  /*114c0*/  IMAD.MOV R251, RZ, RZ, -R251 ;  /* 0x000000fffffb7224 */ /* 0x000fc400078e0afb */
[----:B------:R-:W-:Y:S01]  /*114d0*/  VIADD R243, R2, 0x93 ;  /* 0x0000009302f37836 */ /* 0x000fe20000000000 */
[----:B------:R-:W-:Y:S01]  /*114e0*/  IABS R246, R242 ;  /* 0x000000f200f67213 */ /* 0x000fe20000000000 */
[--C-:B------:R-:W-:Y:S01]  /*114f0*/  @!P0 IMAD.IADD R247, R247, 0x1, -R168.reuse ;  /* 0x00000001f7f78824 */ /* 0x100fe200078e0aa8 */
[----:B------:R-:W-:Y:S01]  /*11500*/  ISETP.GE.AND P0, PT, R239, RZ, PT ;  /* 0x000000ffef00720c */ /* 0x000fe20003f06270 */
[----:B------:R-:W-:Y:S01]  /*11510*/  IMAD R239, R168, R251, R249 ;  /* 0x000000fba8ef7224 */ /* 0x000fe200078e02f9 */
[----:B------:R-:W-:Y:S01]  /*11520*/  IABS R238, R243 ;  /* 0x000000f300ee7213 */ /* 0x000fe20000000000 */
[--C-:B------:R-:W-:Y:S02]  /*11530*/  @!P4 IMAD.IADD R244, R244, 0x1, -R168.reuse ;  /* 0x00000001f4f4c824 */ /* 0x100fe400078e0aa8 */
[----:B------:R-:W-:Y:S01]  /*11540*/  @!P5 IMAD.IADD R3, R3, 0x1, -R168 ;  /* 0x000000010303d824 */ /* 0x000fe200078e0aa8 */
[----:B------:R-:W-:Y:S01]  /*11550*/  ISETP.GT.U32.AND P4, PT, R168, R239, PT ;  /* 0x000000efa800720c */ /* 0x000fe20003f84070 */
[----:B------:R-:W-:Y:S01]  /*11560*/  IMAD.MOV.U32 R5, RZ, RZ, R241 ;  /* 0x000000ffff057224 */ /* 0x000fe200078e00f1 */
[----:B------:R-:W-:Y:S01]  /*11570*/  ISETP.GE.AND P5, PT, R240, RZ, PT ;  /* 0x000000fff000720c */ /* 0x000fe20003fa6270 */
[----:B------:R-:W-:-:S02]  /*11580*/  VIADD R248, R2, 0x95 ;  /* 0x0000009502f87836 */ /* 0x000fc40000000000 */
[----:B------:R-:W-:-:S03]  /*11590*/  IMAD.HI.U32 R252, R0, R246, RZ ;  /* 0x000000f600fc7227 */ /* 0x000fc600078e00ff */
[----:B------:R-:W-:Y:S01]  /*115a0*/  IABS R250, R248 ;  /* 0x000000f800fa7213 */ /* 0x000fe20000000000 */
[----:B------:R-:W-:Y:S01]  /*115b0*/  @!P1 IMAD.MOV R5, RZ, RZ, -R5 ;  /* 0x000000ffff059224 */ /* 0x000fe200078e0a05 */
[----:B------:R-:W-:Y:S01]  /*115c0*/  ISETP.GT.U32.AND P1, PT, R168, R3, PT ;  /* 0x00000003a800720c */ /* 0x000fe20003f24070 */
[----:B------:R-:W-:-:S03]  /*115d0*/  IMAD.HI.U32 R251, R0, R238, RZ ;  /* 0x000000ee00fb7227 */ /* 0x000fc600078e00ff */
[----:B------:R0:W-:Y:S01]  /*115e0*/  STL [R1+0x458], R5 ;  /* 0x0004580501007387 */ /* 0x0001e20000100800 */
[----:B------:R-:W-:Y:S02]  /*115f0*/  IMAD.MOV R252, RZ, RZ, -R252 ;  /* 0x000000fffffc7224 */ /* 0x000fe400078e0afc */
[----:B------:R-:W-:Y:S02]  /*11600*/  IMAD.MOV R251, RZ, RZ, -R251 ;  /* 0x000000fffffb7224 */ /* 0x000fe400078e0afb */
[----:B------:R-:W-:Y:S02]  /*11610*/  IMAD R246, R168, R252, R246 ;  /* 0x000000fca8f67224 */ /* 0x000fe400078e02f6 */
[----:B------:R-:W-:-:S04]  /*11620*/  IMAD.HI.U32 R249, R0, R250, RZ ;  /* 0x000000fa00f97227 */ /* 0x000fc800078e00ff */
[----:B0-----:R-:W-:Y:S02]  /*11630*/  IMAD.MOV.U32 R5, RZ, RZ, R247 ;  /* 0x000000ffff057224 */ /* 0x001fe400078e00f7 */
[C---:B------:R-:W-:Y:S02]  /*11640*/  IMAD R238, R168.reuse, R251, R238 ;  /* 0x000000fba8ee7224 */ /* 0x040fe400078e02ee */
[----:B------:R-:W-:Y:S02]  /*11650*/  @!P4 IMAD.IADD R239, R239, 0x1, -R168 ;  /* 0x00000001efefc824 */ /* 0x000fe400078e0aa8 */
[----:B------:R-:W-:Y:S02]  /*11660*/  IMAD.MOV.U32 R4, RZ, RZ, R245 ;  /* 0x000000ffff047224 */ /* 0x000fe400078e00f5 */
[----:B------:R-:W-:Y:S01]  /*11670*/  @!P2 IMAD.MOV R5, RZ, RZ, -R5 ;  /* 0x000000ffff05a224 */ /* 0x000fe200078e0a05 */
[----:B------:R-:W-:Y:S01]  /*11680*/  ISETP.GT.U32.AND P2, PT, R168, R246, PT ;  /* 0x000000f6a800720c */ /* 0x000fe20003f44070 */
[----:B------:R-:W-:-:S02]  /*11690*/  IMAD.MOV R249, RZ, RZ, -R249 ;  /* 0x000000fffff97224 */ /* 0x000fc400078e0af9 */
[----:B------:R-:W-:Y:S01]  /*116a0*/  @!P3 IMAD.MOV R4, RZ, RZ, -R4 ;  /* 0x000000ffff04b224 */ /* 0x000fe200078e0a04 */
[C---:B------:R-:W-:Y:S01]  /*116b0*/  ISETP.GT.U32.AND P3, PT, R168.reuse, R239, PT ;  /* 0x000000efa800720c */ /* 0x040fe20003f64070 */
[----:B------:R-:W-:Y:S01]  /*116c0*/  @!P1 IMAD.IADD R3, R3, 0x1, -R168 ;  /* 0x0000000103039824 */ /* 0x000fe200078e0aa8 */
[C---:B------:R-:W-:Y:S01]  /*116d0*/  ISETP.GT.U32.AND P1, PT, R168.reuse, R238, PT ;  /* 0x000000eea800720c */ /* 0x040fe20003f24070 */
[----:B------:R-:W-:Y:S01]  /*116e0*/  IMAD R249, R168, R249, R250 ;  /* 0x000000f9a8f97224 */ /* 0x000fe200078e02fa */
[----:B------:R0:W-:Y:S01]  /*116f0*/  STL [R1+0x454], R4 ;  /* 0x0004540401007387 */ /* 0x0001e20000100800 */
[C---:B------:R-:W-:Y:S02]  /*11700*/  VIADD R240, R2.reuse, 0x92 ;  /* 0x0000009202f07836 */ /* 0x040fe40000000000 */
[----:B------:R-:W-:Y:S01]  /*11710*/  VIADD R250, R2, 0x91 ;  /* 0x0000009102fa7836 */ /* 0x000fe20000000000 */
[----:B------:R-:W-:Y:S01]  /*11720*/  STL [R1+0x450], R5 ;  /* 0x0004500501007387 */ /* 0x000fe20000100800 */
[----:B------:R-:W-:Y:S01]  /*11730*/  @!P2 IMAD.IADD R246, R246, 0x1, -R168 ;  /* 0x00000001f6f6a824 */ /* 0x000fe200078e0aa8 */
[----:B------:R-:W-:-:S02]  /*11740*/  IABS R241, R240 ;  /* 0x000000f000f17213 */ /* 0x000fc40000000000 */
[----:B------:R-:W-:Y:S01]  /*11750*/  IABS R245, R250 ;  /* 0x000000fa00f57213 */ /* 0x000fe20000000000 */
[----:B------:R-:W-:Y:S01]  /*11760*/  @!P3 IMAD.IADD R239, R239, 0x1, -R168 ;  /* 0x00000001efefb824 */ /* 0x000fe200078e0aa8 */
[----:B------:R-:W-:Y:S01]  /*11770*/  ISETP.GE.AND P3, PT, R242, RZ, PT ;  /* 0x000000fff200720c */ /* 0x000fe20003f66270 */
[----:B0-----:R-:W-:Y:S01]  /*11780*/  IMAD.MOV.U32 R4, RZ, RZ, R244 ;  /* 0x000000ffff047224 */ /* 0x001fe200078e00f4 */
[----:B------:R-:W-:Y:S01]  /*11790*/  ISETP.GT.U32.AND P4, PT, R168, R249, PT ;  /* 0x000000f9a800720c */ /* 0x000fe20003f84070 */
[----:B------:R-:W-:-:S04]  /*117a0*/  IMAD.HI.U32 R247, R0, R241, RZ ;  /* 0x000000f100f77227 */ /* 0x000fc800078e00ff */
[----:B------:R-:W-:Y:S02]  /*117b0*/  IMAD.MOV.U32 R244, RZ, RZ, R245 ;  /* 0x000000fffff47224 */ /* 0x000fe400078e00f5 */
[----:B------:R-:W-:Y:S01]  /*117c0*/  @!P6 IMAD.MOV R4, RZ, RZ, -R4 ;  /* 0x000000ffff04e224 */ /* 0x000fe200078e0a04 */
[----:B------:R-:W-:Y:S01]  /*117d0*/  ISETP.GE.AND P6, PT, R248, RZ, PT ;  /* 0x000000fff800720c */ /* 0x000fe20003fc6270 */
[----:B------:R-:W-:Y:S01]  /*117e0*/  @!P1 IMAD.IADD R238, R238, 0x1, -R168 ;  /* 0x00000001eeee9824 */ /* 0x000fe200078e0aa8 */
[----:B------:R-:W-:Y:S01]  /*117f0*/  ISETP.GT.U32.AND P1, PT, R168, R246, PT ;  /* 0x000000f6a800720c */ /* 0x000fe20003f24070 */
[----:B------:R-:W-:Y:S01]  /*11800*/  IMAD.MOV R247, RZ, RZ, -R247 ;  /* 0x000000fffff77224 */ /* 0x000fe200078e0af7 */
[----:B------:R0:W-:Y:S01]  /*11810*/  STL [R1+0x448], R4 ;  /* 0x0004480401007387 */ /* 0x0001e20000100800 */
[----:B------:R-:W-:-:S04]  /*11820*/  IMAD.HI.U32 R242, R0, R244, RZ ;  /* 0x000000f400f27227 */ /* 0x000fc800078e00ff */
[----:B------:R-:W-:Y:S02]  /*11830*/  IMAD R241, R168, R247, R241 ;  /* 0x000000f7a8f17224 */ /* 0x000fe400078e02f1 */
[----:B------:R-:W-:Y:S02]  /*11840*/  IMAD.MOV R242, RZ, RZ, -R242 ;  /* 0x000000fffff27224 */ /* 0x000fe400078e0af2 */
[----:B------:R-:W-:Y:S02]  /*11850*/  VIADD R245, R2, 0x90 ;  /* 0x0000009002f57836 */ /* 0x000fe40000000000 */
[----:B0-----:R-:W-:Y:S02]  /*11860*/  IMAD.MOV.U32 R4, RZ, RZ, R3 ;  /* 0x000000ffff047224 */ /* 0x001fe400078e0003 */
[----:B------:R-:W-:Y:S01]  /*11870*/  IMAD.MOV.U32 R3, RZ, RZ, R239 ;  /* 0x000000ffff037224 */ /* 0x000fe200078e00ef */
[----:B------:R-:W-:Y:S01]  /*11880*/  IABS R239, R245 ;  /* 0x000000f500ef7213 */ /* 0x000fe20000000000 */
[----:B------:R-:W-:-:S02]  /*11890*/  IMAD R242, R168, R242, R244 ;  /* 0x000000f2a8f27224 */ /* 0x000fc400078e02f4 */
[----:B------:R-:W-:Y:S01]  /*118a0*/  @!P5 IMAD.MOV R3, RZ, RZ, -R3 ;  /* 0x000000ffff03d224 */ /* 0x000fe200078e0a03 */
[----:B------:R-:W-:Y:S01]  /*118b0*/  ISETP.GT.U32.AND P5, PT, R168, R241, PT ;  /* 0x000000f1a800720c */ /* 0x000fe20003fa4070 */
[--C-:B------:R-:W-:Y:S01]  /*118c0*/  @!P1 IMAD.IADD R246, R246, 0x1, -R168.reuse ;  /* 0x00000001f6f69824 */ /* 0x100fe200078e0aa8 */
[C---:B------:R-:W-:Y:S01]  /*118d0*/  ISETP.GT.U32.AND P1, PT, R168.reuse, R242, PT ;  /* 0x000000f2a800720c */ /* 0x040fe20003f24070 */
[----:B------:R-:W-:Y:S01]  /*118e0*/  @!P4 IMAD.IADD R249, R249, 0x1, -R168 ;  /* 0x00000001f9f9c824 */ /* 0x000fe200078e0aa8 */
[----:B------:R-:W-:Y:S01]  /*118f0*/  ISETP.GE.AND P4, PT, R243, RZ, PT ;  /* 0x000000fff300720c */ /* 0x000fe20003f86270 */
[----:B------:R-:W-:Y:S01]  /*11900*/  @!P0 IMAD.MOV R4, RZ, RZ, -R4 ;  /* 0x000000ffff048224 */ /* 0x000fe200078e0a04 */
[----:B------:R-:W-:Y:S01]  /*11910*/  ISETP.GT.U32.AND P0, PT, R168, R238, PT ;  /* 0x000000eea800720c */ /* 0x000fe20003f04070 */
[----:B------:R-:W-:Y:S01]  /*11920*/  VIADD R243, R2, 0x8f ;  /* 0x0000008f02f37836 */ /* 0x000fe20000000000 */
[----:B------:R-:W-:Y:S01]  /*11930*/  ISETP.GT.U32.AND P2, PT, R168, R249, PT ;  /* 0x000000f9a800720c */ /* 0x000fe20003f44070 */
[----:B------:R-:W-:Y:S01]  /*11940*/  IMAD.HI.U32 R248, R0, R239, RZ ;  /* 0x000000ef00f87227 */ /* 0x000fe200078e00ff */
[----:B------:R-:W-:Y:S03]  /*11950*/  STL [R1+0x444], R4 ;  /* 0x0004440401007387 */ /* 0x000fe60000100800 */
[--C-:B------:R-:W-:Y:S01]  /*11960*/  @!P5 IMAD.IADD R241, R241, 0x1, -R168.reuse ;  /* 0x00000001f1f1d824 */ /* 0x100fe200078e0aa8 */
[----:B------:R0:W-:Y:S01]  /*11970*/  STL [R1+0x434], R3 ;  /* 0x0004340301007387 */ /* 0x0001e20000100800 */
[----:B------:R-:W-:Y:S01]  /*11980*/  @!P1 IMAD.IADD R242, R242, 0x1, -R168 ;  /* 0x00000001f2f29824 */ /* 0x000fe200078e0aa8 */
[----:B------:R-:W-:Y:S01]  /*11990*/  ISETP.GE.AND P5, PT, R245, RZ, PT ;  /* 0x000000fff500720c */ /* 0x000fe20003fa6270 */
[----:B------:R-:W-:Y:S01]  /*119a0*/  IMAD.MOV R248, RZ, RZ, -R248 ;  /* 0x000000fffff87224 */ /* 0x000fe200078e0af8 */
[----:B------:R-:W-:Y:S01]  /*119b0*/  ISETP.GT.U32.AND P1, PT, R168, R241, PT ;  /* 0x000000f1a800720c */ /* 0x000fe20003f24070 */
[----:B------:R-:W-:-:S02]  /*119c0*/  VIADD R244, R2, 0x8e ;  /* 0x0000008e02f47836 */ /* 0x000fc40000000000 */
[----:B------:R-:W-:Y:S02]  /*119d0*/  IMAD R239, R168, R248, R239 ;  /* 0x000000f8a8ef7224 */ /* 0x000fe400078e02ef */
[----:B------:R-:W-:Y:S01]  /*119e0*/  IMAD.MOV.U32 R5, RZ, RZ, R246 ;  /* 0x000000ffff057224 */ /* 0x000fe200078e00f6 */
[----:B0-----:R-:W-:Y:S01]  /*119f0*/  IABS R3, R243 ;  /* 0x000000f300037213 */ /* 0x001fe20000000000 */
[----:B------:R-:W-:Y:S01]  /*11a00*/  @!P2 IMAD.IADD R249, R249, 0x1, -R168 ;  /* 0x00000001f9f9a824 */ /* 0x000fe200078e0aa8 */
[----:B------:R-:W-:Y:S01]  /*11a10*/  ISETP.GE.AND P2, PT, R240, RZ, PT ;  /* 0x000000fff000720c */ /* 0x000fe20003f46270 */
[----:B------:R-:W-:Y:S01]  /*11a20*/  @!P3 IMAD.MOV R5, RZ, RZ, -R5 ;  /* 0x000000ffff05b224 */ /* 0x000fe200078e0a05 */
[----:B------:R-:W-:Y:S01]  /*11a30*/  IABS R240, R244 ;  /* 0x000000f400f07213 */ /* 0x000fe20000000000 */
[----:B------:R-:W-:Y:S01]  /*11a40*/  IMAD.HI.U32 R247, R0, R3, RZ ;  /* 0x0000000300f77227 */ /* 0x000fe200078e00ff */
[----:B------:R-:W-:-:S03]  /*11a50*/  ISETP.GT.U32.AND P3, PT, R168, R239, PT ;  /* 0x000000efa800720c */ /* 0x000fc60003f64070 */
[----:B------:R-:W-:Y:S02]  /*11a60*/  IMAD.MOV R245, RZ, RZ, -R247 ;  /* 0x000000fffff57224 */ /* 0x000fe400078e0af7 */
[----:B------:R-:W-:Y:S02]  /*11a70*/  IMAD.MOV.U32 R4, RZ, RZ, R249 ;  /* 0x000000ffff047224 */ /* 0x000fe400078e00f9 */
[----:B------:R-:W-:Y:S02]  /*11a80*/  IMAD R3, R168, R245, R3 ;  /* 0x000000f5a8037224 */ /* 0x000fe400078e0203 */
[----:B------:R-:W-:-:S04]  /*11a90*/  IMAD.HI.U32 R246, R0, R240, RZ ;  /* 0x000000f000f67227 */ /* 0x000fc800078e00ff */
[----:B------:R-:W-:Y:S01]  /*11aa0*/  @!P1 IMAD.IADD R241, R241, 0x1, -R168 ;  /* 0x00000001f1f19824 */ /* 0x000fe200078e0aa8 */
[C---:B------:R-:W-:Y:S01]  /*11ab0*/  ISETP.GT.U32.AND P1, PT, R168.reuse, R3, PT ;  /* 0x00000003a800720c */ /* 0x040fe20003f24070 */
[----:B------:R-:W-:Y:S01]  /*11ac0*/  @!P6 IMAD.MOV R4, RZ, RZ, -R4 ;  /* 0x000000ffff04e224 */ /* 0x000fe200078e0a04 */
[----:B------:R-:W-:Y:S01]  /*11ad0*/  ISETP.GT.U32.AND P6, PT, R168, R242, PT ;  /* 0x000000f2a800720c */ /* 0x000fe20003fc4070 */
[----:B------:R-:W-:Y:S02]  /*11ae0*/  IMAD.MOV R246, RZ, RZ, -R246 ;  /* 0x000000fffff67224 */ /* 0x000fe400078e0af6 */
[----:B------:R-:W-:Y:S01]  /*11af0*/  @!P0 IMAD.IADD R238, R238, 0x1, -R168 ;  /* 0x00000001eeee8824 */ /* 0x000fe200078e0aa8 */
[----:B------:R0:W-:Y:S01]  /*11b00*/  STL [R1+0x430], R4 ;  /* 0x0004300401007387 */ /* 0x0001e20000100800 */
[----:B------:R-:W-:Y:S01]  /*11b10*/  IMAD R246, R168, R246, R240 ;  /* 0x000000f6a8f67224 */ /* 0x000fe200078e02f0 */
[----:B------:R-:W-:Y:S01]  /*11b20*/  ISETP.GE.AND P0, PT, R250, RZ, PT ;  /* 0x000000fffa00720c */ /* 0x000fe20003f06270 */
[----:B------:R-:W-:Y:S01]  /*11b30*/  @!P3 IMAD.IADD R239, R239, 0x1, -R168 ;  /* 0x00000001efefb824 */ /* 0x000fe200078e0aa8 */
[----:B------:R1:W-:Y:S01]  /*11b40*/  STL [R1+0x404], R5 ;  /* 0x0004040501007387 */ /* 0x0003e20000100800 */
[----:B------:R-:W-:-:S02]  /*11b50*/  VIADD R247, R2, 0x8d ;  /* 0x0000008d02f77836 */ /* 0x000fc40000000000 */
[--C-:B------:R-:W-:Y:S01]  /*11b60*/  @!P1 IMAD.IADD R3, R3, 0x1, -R168.reuse ;  /* 0x0000000103039824 */ /* 0x100fe200078e0aa8 */
[----:B------:R-:W-:Y:S01]  /*11b70*/  ISETP.GT.U32.AND P3, PT, R168, R239, PT ;  /* 0x000000efa800720c */ /* 0x000fe20003f64070 */
[----:B------:R-:W-:Y:S01]  /*11b80*/  @!P6 IMAD.IADD R242, R242, 0x1, -R168 ;  /* 0x00000001f2f2e824 */ /* 0x000fe200078e0aa8 */
[----:B------:R-:W-:Y:S01]  /*11b90*/  ISETP.GE.AND P6, PT, R244, RZ, PT ;  /* 0x000000fff400720c */ /* 0x000fe20003fc6270 */
[----:B0-----:R-:W-:Y:S01]  /*11ba0*/  IMAD.MOV.U32 R4, RZ, RZ, R238 ;  /* 0x000000ffff047224 */ /* 0x001fe200078e00ee */
[----:B------:R-:W-:Y:S01]  /*11bb0*/  ISETP.GT.U32.AND P1, PT, R168, R3, PT ;  /* 0x00000003a800720c */ /* 0x000fe20003f24070 */
[----:B------:R-:W-:Y:S01]  /*11bc0*/  VIADD R245, R2, 0x8c ;  /* 0x0000008c02f57836 */ /* 0x000fe20000000000 */
[----:B------:R-:W-:Y:S01]  /*11bd0*/  IABS R244, R247 ;  /* 0x000000f700f47213 */ /* 0x000fe20000000000 */
[----:B-1----:R-:W-:Y:S02]  /*11be0*/  IMAD.MOV.U32 R5, RZ, RZ, R241 ;  /* 0x000000ffff057224 */ /* 0x002fe400078e00f1 */
[----:B------:R-:W-:Y:S01]  /*11bf0*/  @!P4 IMAD.MOV R4, RZ, RZ, -R4 ;  /* 0x000000ffff04c224 */ /* 0x000fe200078e0a04 */
[----:B------:R-:W-:Y:S01]  /*11c00*/  ISETP.GE.AND P4, PT, R243, RZ, PT ;  /* 0x000000fff300720c */ /* 0x000fe20003f86270 */
[----:B------:R-:W-:Y:S01]  /*11c10*/  @!P2 IMAD.MOV R5, RZ, RZ, -R5 ;  /* 0x000000ffff05a224 */ /* 0x000fe200078e0a05 */
[----:B------:R-:W-:Y:S01]  /*11c20*/  ISETP.GT.U32.AND P2, PT, R168, R246, PT ;  /* 0x000000f6a800720c */ /* 0x000fe20003f44070 */
[----:B------:R-:W-:Y:S01]  /*11c30*/  VIADD R243, R2, 0x8b ;  /* 0x0000008b02f37836 */ /* 0x000fe20000000000 */
[----:B------:R0:W-:Y:S01]  /*11c40*/  STL [R1+0x408], R4 ;  /* 0x0004080401007387 */ /* 0x0001e20000100800 */
[----:B------:R-:W-:Y:S01]  /*11c50*/  IABS R238, R245 ;  /* 0x000000f500ee7213 */ /* 0x000fe20000000000 */
[--C-:B------:R-:W-:Y:S01]  /*11c60*/  @!P3 IMAD.IADD R239, R239, 0x1, -R168.reuse ;  /* 0x00000001efefb824 */ /* 0x100fe200078e0aa8 */
[----:B------:R-:W-:Y:S01]  /*11c70*/  ISETP.GE.AND P3, PT, R245, RZ, PT ;  /* 0x000000fff500720c */ /* 0x000fe20003f66270 */
[----:B------:R-:W-:Y:S01]  /*11c80*/  STL [R1+0x40c], R5 ;  /* 0x00040c0501007387 */ /* 0x000fe20000100800 */
[----:B------:R-:W-:Y:S01]  /*11c90*/  @!P1 IMAD.IADD R3, R3, 0x1, -R168 ;  /* 0x0000000103039824 */ /* 0x000fe200078e0aa8 */
[----:B------:R-:W-:Y:S01]  /*11ca0*/  IABS R240, R243 ;  /* 0x000000f300f07213 */ /* 0x000fe20000000000 */
[----:B------:R-:W-:Y:S01]  /*11cb0*/  IMAD.HI.U32 R241, R0, R238, RZ ;  /* 0x000000ee00f17227 */ /* 0x000fe200078e00ff */
[----:B------:R-:W-:-:S03]  /*11cc0*/  ISETP.GE.AND P1, PT, R243, RZ, PT ;  /* 0x000000fff300720c */ /* 0x000fc60003f26270 */
[----:B0-----:R-:W-:Y:S02]  /*11cd0*/  IMAD.MOV.U32 R4, RZ, RZ, R242 ;  /* 0x000000ffff047224 */ /* 0x001fe400078e00f2 */
[----:B------:R-:W-:Y:S02]  /*11ce0*/  @!P2 IMAD.IADD R246, R246, 0x1, -R168 ;  /* 0x00000001f6f6a824 */ /* 0x000fe400078e0aa8 */
[----:B------:R-:W-:Y:S01]  /*11cf0*/  @!P0 IMAD.MOV R4, RZ, RZ, -R4 ;  /* 0x000000ffff048224 */ /* 0x000fe200078e0a04 */
[----:B------:R-:W-:Y:S01]  /*11d00*/  ISETP.GE.AND P0, PT, R247, RZ, PT ;  /* 0x000000fff700720c */ /* 0x000fe20003f06270 */
[----:B------:R-:W-:Y:S01]  /*11d10*/  IMAD.HI.U32 R247, R0, R244, RZ ;  /* 0x000000f400f77227 */ /* 0x000fe200078e00ff */
[----:B------:R-:W-:Y:S02]  /*11d20*/  ISETP.GT.U32.AND P2, PT, R168, R246, PT ;  /* 0x000000f6a800720c */ /* 0x000fe40003f44070 */
[----:B------:R0:W-:Y:S01]  /*11d30*/  STL [R1+0x414], R4 ;  /* 0x0004140401007387 */ /* 0x0001e20000100800 */
[----:B------:R-:W-:-:S02]  /*11d40*/  IMAD.MOV R245, RZ, RZ, -R247 ;  /* 0x000000fffff57224 */ /* 0x000fc400078e0af7 */
[----:B------:R-:W-:Y:S02]  /*11d50*/  IMAD.MOV R241, RZ, RZ, -R241 ;  /* 0x000000fffff17224 */ /* 0x000fe400078e0af1 */
[C---:B------:R-:W-:Y:S02]  /*11d60*/  IMAD R243, R168.reuse, R245, R244 ;  /* 0x000000f5a8f37224 */ /* 0x040fe400078e02f4 */
[----:B------:R-:W-:Y:S02]  /*11d70*/  IMAD R241, R168, R241, R238 ;  /* 0x000000f1a8f17224 */ /* 0x000fe400078e02ee */
[----:B------:R-:W-:Y:S02]  /*11d80*/  VIADD R248, R2, 0x8a ;  /* 0x0000008a02f87836 */ /* 0x000fe40000000000 */
[----:B0-----:R-:W-:Y:S02]  /*11d90*/  IMAD.MOV.U32 R4, RZ, RZ, R239 ;  /* 0x000000ffff047224 */ /* 0x001fe400078e00ef */
[----:B------:R-:W-:Y:S01]  /*11da0*/  @!P2 IMAD.IADD R246, R246, 0x1, -R168 ;  /* 0x00000001f6f6a824 */ /* 0x000fe200078e0aa8 */
[C---:B------:R-:W-:Y:S01]  /*11db0*/  ISETP.GT.U32.AND P2, PT, R168.reuse, R241, PT ;  /* 0x000000f1a800720c */ /* 0x040fe20003f44070 */
[----:B------:R-:W-:Y:S01]  /*11dc0*/  @!P5 IMAD.MOV R4, RZ, RZ, -R4 ;  /* 0x000000ffff04d224 */ /* 0x000fe200078e0a04 */
[----:B------:R-:W-:Y:S01]  /*11dd0*/  ISETP.GT.U32.AND P5, PT, R168, R243, PT ;  /* 0x000000f3a800720c */ /* 0x000fe20003fa4070 */
[----:B------:R-:W-:-:S02]  /*11de0*/  IMAD.MOV.U32 R5, RZ, RZ, R3 ;  /* 0x000000ffff057224 */ /* 0x000fc400078e0003 */
[----:B------:R-:W-:Y:S01]  /*11df0*/  IMAD.HI.U32 R242, R0, R240, RZ ;  /* 0x000000f000f27227 */ /* 0x000fe200078e00ff */
[----:B------:R-:W-:Y:S03]  /*11e00*/  STL [R1+0x41c], R4 ;  /* 0x00041c0401007387 */ /* 0x000fe60000100800 */
[----:B------:R-:W-:Y:S01]  /*11e10*/  @!P4 IMAD.MOV R5, RZ, RZ, -R5 ;  /* 0x000000ffff05c224 */ /* 0x000fe200078e0a05 */
[----:B------:R-:W-:Y:S01]  /*11e20*/  ISETP.GE.AND P4, PT, R248, RZ, PT ;  /* 0x000000fff800720c */ /* 0x000fe20003f86270 */
[----:B------:R-:W-:Y:S01]  /*11e30*/  IMAD.MOV R242, RZ, RZ, -R242 ;  /* 0x000000fffff27224 */ /* 0x000fe200078e0af2 */
[----:B------:R-:W-:Y:S01]  /*11e40*/  IABS R248, R248 ;  /* 0x000000f800f87213 */ /* 0x000fe20000000000 */
[--C-:B------:R-:W-:Y:S01]  /*11e50*/  @!P2 IMAD.IADD R241, R241, 0x1, -R168.reuse ;  /* 0x00000001f1f1a824 */ /* 0x100fe200078e0aa8 */
[----:B------:R0:W-:Y:S01]  /*11e60*/  STL [R1+0x420], R5 ;  /* 0x0004200501007387 */ /* 0x0001e20000100800 */
[----:B------:R-:W-:-:S02]  /*11e70*/  @!P5 IMAD.IADD R243, R243, 0x1, -R168 ;  /* 0x00000001f3f3d824 */ /* 0x000fc400078e0aa8 */
[----:B------:R-:W-:Y:S01]  /*11e80*/  IMAD.HI.U32 R249, R0, R248, RZ ;  /* 0x000000f800f97227 */ /* 0x000fe200078e00ff */
[C---:B------:R-:W-:Y:S02]  /*11e90*/  ISETP.GT.U32.AND P2, PT, R168.reuse, R241, PT ;  /* 0x000000f1a800720c */ /* 0x040fe40003f44070 */
[----:B------:R-:W-:Y:S01]  /*11ea0*/  ISETP.GT.U32.AND P5, PT, R168, R243, PT ;  /* 0x000000f3a800720c */ /* 0x000fe20003fa4070 */
[----:B------:R-:W-:Y:S02]  /*11eb0*/  VIADD R239, R2, 0x89 ;  /* 0x0000008902ef7836 */ /* 0x000fe40000000000 */
[----:B------:R-:W-:Y:S02]  /*11ec0*/  IMAD R240, R168, R242, R240 ;  /* 0x000000f2a8f07224 */ /* 0x000fe400078e02f0 */
[----:B------:R-:W-:Y:S01]  /*11ed0*/  VIADD R244, R2, 0x87 ;  /* 0x0000008702f47836 */ /* 0x000fe20000000000 */
[----:B------:R-:W-:Y:S01]  /*11ee0*/  IABS R238, R239 ;  /* 0x000000ef00ee7213 */ /* 0x000fe20000000000 */
[----:B------:R-:W-:-:S02]  /*11ef0*/  IMAD.MOV R249, RZ, RZ, -R249 ;  /* 0x000000fffff97224 */ /* 0x000fc400078e0af9 */
[----:B0-----:R-:W-:Y:S01]  /*11f00*/  IMAD.MOV.U32 R5, RZ, RZ, R246 ;  /* 0x000000ffff057224 */ /* 0x001fe200078e00f6 */
[----:B------:R-:W-:Y:S01]  /*11f10*/  IABS R242, R244 ;  /* 0x000000f400f27213 */ /* 0x000fe20000000000 */
[--C-:B------:R-:W-:Y:S02]  /*11f20*/  @!P2 IMAD.IADD R241, R241, 0x1, -R168.reuse ;  /* 0x00000001f1f1a824 */ /* 0x100fe400078e0aa8 */
[----:B------:R-:W-:Y:S01]  /*11f30*/  @!P5 IMAD.IADD R243, R243, 0x1, -R168 ;  /* 0x00000001f3f3d824 */ /* 0x000fe200078e0aa8 */
[----:B------:R-:W-:Y:S01]  /*11f40*/  ISETP.GE.AND P5, PT, R239, RZ, PT ;  /* 0x000000ffef00720c */ /* 0x000fe20003fa6270 */
[----:B------:R-:W-:Y:S01]  /*11f50*/  @!P6 IMAD.MOV R5, RZ, RZ, -R5 ;  /* 0x000000ffff05e224 */ /* 0x000fe200078e0a05 */
[C---:B------:R-:W-:Y:S01]  /*11f60*/  ISETP.GT.U32.AND P6, PT, R168.reuse, R240, PT ;  /* 0x000000f0a800720c */ /* 0x040fe20003fc4070 */
[----:B------:R-:W-:Y:S02]  /*11f70*/  IMAD R239, R168, R249, R248 ;  /* 0x000000f9a8ef7224 */ /* 0x000fe400078e02f8 */
[----:B------:R-:W-:Y:S01]  /*11f80*/  VIADD R4, R2, 0x88 ;  /* 0x0000008802047836 */ /* 0x000fe20000000000 */
[----:B------:R0:W-:Y:S01]  /*11f90*/  STL [R1+0x410], R5 ;  /* 0x0004100501007387 */ /* 0x0001e20000100800 */
[----:B------:R-:W-:Y:S01]  /*11fa0*/  IMAD.HI.U32 R247, R0, R238, RZ ;  /* 0x000000ee00f77227 */ /* 0x000fe200078e00ff */
[----:B------:R-:W-:-:S02]  /*11fb0*/  ISETP.GT.U32.AND P2, PT, R168, R239, PT ;  /* 0x000000efa800720c */ /* 0x000fc40003f44070 */
[----:B------:R-:W-:Y:S01]  /*11fc0*/  IABS R3, R4 ;  /* 0x0000000400037213 */ /* 0x000fe20000000000 */
[----:B------:R-:W-:-:S04]  /*11fd0*/  IMAD.HI.U32 R245, R0, R242, RZ ;  /* 0x000000f200f57227 */ /* 0x000fc800078e00ff */
[----:B------:R-:W-:Y:S02]  /*11fe0*/  IMAD.MOV R247, RZ, RZ, -R247 ;  /* 0x000000fffff77224 */ /* 0x000fe400078e0af7 */
[----:B------:R-:W-:Y:S02]  /*11ff0*/  IMAD.MOV R245, RZ, RZ, -R245 ;  /* 0x000000fffff57224 */ /* 0x000fe400078e0af5 */
[C---:B------:R-:W-:Y:S02]  /*12000*/  IMAD R238, R168.reuse, R247, R238 ;  /* 0x000000f7a8ee7224 */ /* 0x040fe400078e02ee */
[----:B------:R-:W-:Y:S02]  /*12010*/  IMAD R242, R168, R245, R242 ;  /* 0x000000f5a8f27224 */ /* 0x000fe400078e02f2 */
[----:B------:R-:W-:Y:S01]  /*12020*/  @!P6 IMAD.IADD R240, R240, 0x1, -R168 ;  /* 0x00000001f0f0e824 */ /* 0x000fe200078e0aa8 */
[----:B------:R-:W-:Y:S01]  /*12030*/  ISETP.GT.U32.AND P6, PT, R168, R238, PT ;  /* 0x000000eea800720c */ /* 0x000fe20003fc4070 */
[----:B------:R-:W-:-:S02]  /*12040*/  VIADD R245, R2, 0x86 ;  /* 0x0000008602f57836 */ /* 0x000fc40000000000 */
[----:B------:R-:W-:-:S03]  /*12050*/  IMAD.HI.U32 R250, R0, R3, RZ ;  /* 0x0000000300fa7227 */ /* 0x000fc600078e00ff */
[----:B------:R-:W-:Y:S01]  /*12060*/  IABS R249, R245 ;  /* 0x000000f500f97213 */ /* 0x000fe20000000000 */
[----:B0-----:R-:W-:Y:S02]  /*12070*/  IMAD.MOV.U32 R5, RZ, RZ, R243 ;  /* 0x000000ffff057224 */ /* 0x001fe400078e00f3 */
[----:B------:R-:W-:Y:S01]  /*12080*/  @!P2 IMAD.IADD R239, R239, 0x1, -R168 ;  /* 0x00000001efefa824 */ /* 0x000fe200078e0aa8 */
[C---:B------:R-:W-:Y:S01]  /*12090*/  ISETP.GT.U32.AND P2, PT, R168.reuse, R240, PT ;  /* 0x000000f0a800720c */ /* 0x040fe20003f44070 */
[----:B------:R-:W-:Y:S02]  /*120a0*/  IMAD.MOV R246, RZ, RZ, -R250 ;  /* 0x000000fffff67224 */ /* 0x000fe400078e0afa */
[----:B------:R-:W-:Y:S01]  /*120b0*/  @!P0 IMAD.MOV R5, RZ, RZ, -R5 ;  /* 0x000000ffff058224 */ /* 0x000fe200078e0a05 */
[C---:B------:R-:W-:Y:S01]  /*120c0*/  ISETP.GT.U32.AND P0, PT, R168.reuse, R239, PT ;  /* 0x000000efa800720c */ /* 0x040fe20003f04070 */
[----:B------:R-:W-:Y:S02]  /*120d0*/  IMAD R3, R168, R246, R3 ;  /* 0x000000f6a8037224 */ /* 0x000fe400078e0203 */
[----:B------:R-:W-:Y:S01]  /*120e0*/  VIADD R246, R2, 0x85 ;  /* 0x0000008502f67836 */ /* 0x000fe20000000000 */
[----:B------:R0:W-:Y:S01]  /*120f0*/  STL [R1+0x3fc], R5 ;  /* 0x0003fc0501007387 */ /* 0x0001e20000100800 */
[----:B------:R-:W-:-:S03]  /*12100*/  IMAD.HI.U32 R243, R0, R249, RZ ;  /* 0x000000f900f37227 */ /* 0x000fc600078e00ff */
[----:B------:R-:W-:Y:S01]  /*12110*/  IABS R250, R246 ;  /* 0x000000f600fa7213 */ /* 0x000fe20000000000 */
[----:B------:R-:W-:Y:S02]  /*12120*/  IMAD.MOV R243, RZ, RZ, -R243 ;  /* 0x000000fffff37224 */ /* 0x000fe400078e0af3 */
[----:B------:R-:W-:Y:S02]  /*12130*/  VIADD R248, R2, 0x83 ;  /* 0x0000008302f87836 */ /* 0x000fe40000000000 */
[--C-:B------:R-:W-:Y:S02]  /*12140*/  @!P6 IMAD.IADD R238, R238, 0x1, -R168.reuse ;  /* 0x00000001eeeee824 */ /* 0x100fe400078e0aa8 */
[----:B0-----:R-:W-:Y:S01]  /*12150*/  IMAD.MOV.U32 R5, RZ, RZ, R241 ;  /* 0x000000ffff057224 */ /* 0x001fe200078e00f1 */
[----:B------:R-:W-:Y:S01]  /*12160*/  IABS R252, R248 ;  /* 0x000000f800fc7213 */ /* 0x000fe20000000000 */
[--C-:B------:R-:W-:Y:S01]  /*12170*/  @!P2 IMAD.IADD R240, R240, 0x1, -R168.reuse ;  /* 0x00000001f0f0a824 */ /* 0x100fe200078e0aa8 */
[C---:B------:R-:W-:Y:S01]  /*12180*/  ISETP.GT.U32.AND P2, PT, R168.reuse, R242, PT ;  /* 0x000000f2a800720c */ /* 0x040fe20003f44070 */
[----:B------:R-:W-:Y:S01]  /*12190*/  @!P3 IMAD.MOV R5, RZ, RZ, -R5 ;  /* 0x000000ffff05b224 */ /* 0x000fe200078e0a05 */
[C---:B------:R-:W-:Y:S01]  /*121a0*/  ISETP.GT.U32.AND P3, PT, R168.reuse, R3, PT ;  /* 0x00000003a800720c */ /* 0x040fe20003f64070 */
[C---:B------:R-:W-:Y:S01]  /*121b0*/  IMAD R249, R168.reuse, R243, R249 ;  /* 0x000000f3a8f97224 */ /* 0x040fe200078e02f9 */
[----:B------:R-:W-:Y:S01]  /*121c0*/  ISETP.GT.U32.AND P6, PT, R168, R238, PT ;  /* 0x000000eea800720c */ /* 0x000fe20003fc4070 */
[----:B------:R-:W-:Y:S01]  /*121d0*/  IMAD.HI.U32 R6, R0, R250, RZ ;  /* 0x000000fa00067227 */ /* 0x000fe200078e00ff */
[----:B------:R0:W-:Y:S03]  /*121e0*/  STL [R1+0x3f8], R5 ;  /* 0x0003f80501007387 */ /* 0x0001e60000100800 */
[----:B------:R-:W-:Y:S01]  /*121f0*/  @!P0 IMAD.IADD R239, R239, 0x1, -R168 ;  /* 0x00000001efef8824 */ /* 0x000fe200078e0aa8 */
[----:B------:R-:W-:Y:S01]  /*12200*/  ISETP.GT.U32.AND P0, PT, R168, R249, PT ;  /* 0x000000f9a800720c */ /* 0x000fe20003f04070 */
[----:B------:R-:W-:-:S02]  /*12210*/  VIADD R247, R2, 0x84 ;  /* 0x0000008402f77836 */ /* 0x000fc40000000000 */
[----:B------:R-:W-:Y:S02]  /*12220*/  IMAD.MOV R241, RZ, RZ, -R6 ;  /* 0x000000fffff17224 */ /* 0x000fe400078e0a06 */
[----:B------:R-:W-:Y:S01]  /*12230*/  @!P3 IMAD.IADD R3, R3, 0x1, -R168 ;  /* 0x000000010303b824 */ /* 0x000fe200078e0aa8 */
[----:B------:R-:W-:Y:S01]  /*12240*/  IABS R251, R247 ;  /* 0x000000f700fb7213 */ /* 0x000fe20000000000 */
[----:B0-----:R-:W-:Y:S01]  /*12250*/  IMAD.HI.U32 R5, R0, R252, RZ ;  /* 0x000000fc00057227 */ /* 0x001fe200078e00ff */
[----:B------:R-:W-:-:S03]  /*12260*/  ISETP.GE.AND P3, PT, R4, RZ, PT ;  /* 0x000000ff0400720c */ /* 0x000fc60003f66270 */
[----:B------:R-:W-:Y:S02]  /*12270*/  IMAD R250, R168, R241, R250 ;  /* 0x000000f1a8fa7224 */ /* 0x000fe400078e02fa */
[----:B------:R-:W-:Y:S02]  /*12280*/  IMAD.MOV R241, RZ, RZ, -R5 ;  /* 0x000000fffff17224 */ /* 0x000fe400078e0a05 */
[----:B------:R-:W-:Y:S02]  /*12290*/  IMAD.MOV.U32 R5, RZ, RZ, R240 ;  /* 0x000000ffff057224 */ /* 0x000fe400078e00f0 */
[----:B------:R-:W-:Y:S01]  /*122a0*/  @!P2 IMAD.IADD R242, R242, 0x1, -R168 ;  /* 0x00000001f2f2a824 */ /* 0x000fe200078e0aa8 */
[----:B------:R-:W-:Y:S01]  /*122b0*/  ISETP.GE.AND P2, PT, R244, RZ, PT ;  /* 0x000000fff400720c */ /* 0x000fe20003f46270 */
[----:B------:R-:W-:Y:S02]  /*122c0*/  IMAD.MOV.U32 R4, RZ, RZ, R239 ;  /* 0x000000ffff047224 */ /* 0x000fe400078e00ef */
[----:B------:R-:W-:-:S04]  /*122d0*/  IMAD.HI.U32 R243, R0, R251, RZ ;  /* 0x000000fb00f37227 */ /* 0x000fc800078e00ff */
[----:B------:R-:W-:Y:S01]  /*122e0*/  @!P1 IMAD.MOV R5, RZ, RZ, -R5 ;  /* 0x000000ffff059224 */ /* 0x000fe200078e0a05 */
[----:B------:R-:W-:Y:S01]  /*122f0*/  ISETP.GT.U32.AND P1, PT, R168, R242, PT ;  /* 0x000000f2a800720c */ /* 0x000fe20003f24070 */
[----:B------:R-:W-:Y:S01]  /*12300*/  @!P6 IMAD.IADD R238, R238, 0x1, -R168 ;  /* 0x00000001eeeee824 */ /* 0x000fe200078e0aa8 */
[C---:B------:R-:W-:Y:S01]  /*12310*/  ISETP.GT.U32.AND P6, PT, R168.reuse, R250, PT ;  /* 0x000000faa800720c */ /* 0x040fe20003fc4070 */
[----:B------:R-:W-:Y:S01]  /*12320*/  @!P4 IMAD.MOV R4, RZ, RZ, -R4 ;  /* 0x000000ffff04c224 */ /* 0x000fe200078e0a04 */
[----:B------:R-:W-:Y:S01]  /*12330*/  STL [R1+0x3e4], R5 ;  /* 0x0003e40501007387 */ /* 0x000fe20000100800 */
[----:B------:R-:W-:Y:S01]  /*12340*/  @!P0 IMAD.IADD R249, R249, 0x1, -R168 ;  /* 0x00000001f9f98824 */ /* 0x000fe200078e0aa8 */
[C---:B------:R-:W-:Y:S01]  /*12350*/  ISETP.GT.U32.AND P0, PT, R168.reuse, R3, PT ;  /* 0x00000003a800720c */ /* 0x040fe20003f04070 */
[----:B------:R-:W-:Y:S01]  /*12360*/  IMAD.MOV R243, RZ, RZ, -R243 ;  /* 0x000000fffff37224 */ /* 0x000fe200078e0af3 */
[----:B------:R0:W-:Y:S01]  /*12370*/  STL [R1+0x3e0], R4 ;  /* 0x0003e00401007387 */ /* 0x0001e20000100800 */
[C---:B------:R-:W-:Y:S01]  /*12380*/  IMAD R241, R168.reuse, R241, R252 ;  /* 0x000000f1a8f17224 */ /* 0x040fe200078e02fc */
[C---:B------:R-:W-:Y:S01]  /*12390*/  ISETP.GT.U32.AND P4, PT, R168.reuse, R249, PT ;  /* 0x000000f9a800720c */ /* 0x040fe20003f84070 */
[----:B------:R-:W-:-:S02]  /*123a0*/  IMAD R243, R168, R243, R251 ;  /* 0x000000f3a8f37224 */ /* 0x000fc400078e02fb */
[----:B------:R-:W-:Y:S02]  /*123b0*/  VIADD R251, R2, 0x82 ;  /* 0x0000008202fb7836 */ /* 0x000fe40000000000 */
[--C-:B------:R-:W-:Y:S02]  /*123c0*/  @!P6 IMAD.IADD R250, R250, 0x1, -R168.reuse ;  /* 0x00000001fafae824 */ /* 0x100fe400078e0aa8 */
[----:B------:R-:W-:Y:S01]  /*123d0*/  @!P1 IMAD.IADD R242, R242, 0x1, -R168 ;  /* 0x00000001f2f29824 */ /* 0x000fe200078e0aa8 */
[C---:B------:R-:W-:Y:S01]  /*123e0*/  ISETP.GT.U32.AND P1, PT, R168.reuse, R241, PT ;  /* 0x000000f1a800720c */ /* 0x040fe20003f24070 */
[----:B0-----:R-:W-:Y:S01]  /*123f0*/  IMAD.MOV.U32 R4, RZ, RZ, R238 ;  /* 0x000000ffff047224 */ /* 0x001fe200078e00ee */
[----:B------:R-:W-:Y:S01]  /*12400*/  IABS R240, R251 ;  /* 0x000000fb00f07213 */ /* 0x000fe20000000000 */
[----:B------:R-:W-:Y:S01]  /*12410*/  @!P0 IMAD.IADD R3, R3, 0x1, -R168 ;  /* 0x0000000103038824 */ /* 0x000fe200078e0aa8 */
[C---:B------:R-:W-:Y:S01]  /*12420*/  ISETP.GT.U32.AND P6, PT, R168.reuse, R250, PT ;  /* 0x000000faa800720c */ /* 0x040fe20003fc4070 */
[----:B------:R-:W-:Y:S01]  /*12430*/  @!P5 IMAD.MOV R4, RZ, RZ, -R4 ;  /* 0x000000ffff04d224 */ /* 0x000fe200078e0a04 */
[----:B------:R-:W-:Y:S01]  /*12440*/  ISETP.GT.U32.AND P5, PT, R168, R243, PT ;  /* 0x000000f3a800720c */ /* 0x000fe20003fa4070 */
[----:B------:R-:W-:Y:S01]  /*12450*/  IMAD.MOV.U32 R5, RZ, RZ, R3 ;  /* 0x000000ffff057224 */ /* 0x000fe200078e0003 */
[----:B------:R-:W-:Y:S01]  /*12460*/  ISETP.GE.AND P0, PT, R245, RZ, PT ;  /* 0x000000fff500720c */ /* 0x000fe20003f06270 */
[----:B------:R-:W-:Y:S01]  /*12470*/  IMAD.HI.U32 R239, R0, R240, RZ ;  /* 0x000000f000ef7227 */ /* 0x000fe200078e00ff */
[----:B------:R0:W-:Y:S03]  /*12480*/  STL [R1+0x3d0], R4 ;  /* 0x0003d00401007387 */ /* 0x0001e60000100800 */
[----:B------:R-:W-:-:S02]  /*12490*/  VIADD R244, R2, 0x81 ;  /* 0x0000008102f47836 */ /* 0x000fc40000000000 */
[----:B------:R-:W-:Y:S01]  /*124a0*/  @!P3 IMAD.MOV R5, RZ, RZ, -R5 ;  /* 0x000000ffff05b224 */ /* 0x000fe200078e0a05 */
[----:B------:R-:W-:Y:S01]  /*124b0*/  ISETP.GE.AND P3, PT, R251, RZ, PT ;  /* 0x000000fffb00720c */ /* 0x000fe20003f66270 */
[--C-:B------:R-:W-:Y:S01]  /*124c0*/  @!P4 IMAD.IADD R249, R249, 0x1, -R168.reuse ;  /* 0x00000001f9f9c824 */ /* 0x100fe200078e0aa8 */
[----:B------:R-:W-:Y:S01]  /*124d0*/  ISETP.GE.AND P4, PT, R246, RZ, PT ;  /* 0x000000fff600720c */ /* 0x000fe20003f86270 */
[----:B------:R-:W-:Y:S01]  /*124e0*/  @!P5 IMAD.IADD R243, R243, 0x1, -R168 ;  /* 0x00000001f3f3d824 */ /* 0x000fe200078e0aa8 */
[----:B------:R-:W-:Y:S01]  /*124f0*/  IABS R238, R244 ;  /* 0x000000f400ee7213 */ /* 0x000fe20000000000 */
[----:B------:R-:W-:Y:S01]  /*12500*/  IMAD.MOV R239, RZ, RZ, -R239 ;  /* 0x000000ffffef7224 */ /* 0x000fe200078e0aef */
[----:B------:R1:W-:Y:S01]  /*12510*/  STL [R1+0x3cc], R5 ;  /* 0x0003cc0501007387 */ /* 0x0003e20000100800 */
[----:B0-----:R-:W-:Y:S01]  /*12520*/  IMAD.MOV.U32 R4, RZ, RZ, R242 ;  /* 0x000000ffff047224 */ /* 0x001fe200078e00f2 */
[----:B------:R-:W-:Y:S01]  /*12530*/  ISETP.GE.AND P5, PT, R248, RZ, PT ;  /* 0x000000fff800720c */ /* 0x000fe20003fa6270 */
[----:B------:R-:W-:Y:S01]  /*12540*/  @!P1 IMAD.IADD R241, R241, 0x1, -R168 ;  /* 0x00000001f1f19824 */ /* 0x000fe200078e0aa8 */
[C---:B------:R-:W-:Y:S01]  /*12550*/  ISETP.GT.U32.AND P1, PT, R168.reuse, R243, PT ;  /* 0x000000f3a800720c */ /* 0x040fe20003f24070 */
[----:B------:R-:W-:-:S02]  /*12560*/  IMAD R240, R168, R239, R240 ;  /* 0x000000efa8f07224 */ /* 0x000fc400078e02f0 */
[----:B------:R-:W-:Y:S01]  /*12570*/  @!P2 IMAD.MOV R4, RZ, RZ, -R4 ;  /* 0x000000ffff04a224 */ /* 0x000fe200078e0a04 */
[----:B------:R-:W-:Y:S01]  /*12580*/  ISETP.GT.U32.AND P2, PT, R168, R241, PT ;  /* 0x000000f1a800720c */ /* 0x000fe20003f44070 */
[----:B------:R-:W-:Y:S01]  /*12590*/  @!P6 IMAD.IADD R250, R250, 0x1, -R168 ;  /* 0x00000001fafae824 */ /* 0x000fe200078e0aa8 */
[----:B------:R-:W-:Y:S01]  /*125a0*/  ISETP.GE.AND P6, PT, R247, RZ, PT ;  /* 0x000000fff700720c */ /* 0x000fe20003fc6270 */
[----:B-1----:R-:W-:Y:S01]  /*125b0*/  IMAD.MOV.U32 R5, RZ, RZ, R249 ;  /* 0x000000ffff057224 */ /* 0x002fe200078e00f9 */
[----:B------:R0:W-:Y:S01]  /*125c0*/  STL [R1+0x3c8], R4 ;  /* 0x0003c80401007387 */ /* 0x0001e20000100800 */
[----:B------:R-:W-:-:S04]  /*125d0*/  IMAD.HI.U32 R245, R0, R238, RZ ;  /* 0x000000ee00f57227 */ /* 0x000fc800078e00ff */
[----:B------:R-:W-:Y:S01]  /*125e0*/  @!P0 IMAD.MOV R5, RZ, RZ, -R5 ;  /* 0x000000ffff058224 */ /* 0x000fe200078e0a05 */
[----:B------:R-:W-:Y:S01]  /*125f0*/  ISETP.GT.U32.AND P0, PT, R168, R240, PT ;  /* 0x000000f0a800720c */ /* 0x000fe20003f04070 */
[----:B------:R-:W-:Y:S02]  /*12600*/  IMAD.MOV R3, RZ, RZ, -R245 ;  /* 0x000000ffff037224 */ /* 0x000fe400078e0af5 */
[----:B------:R-:W-:Y:S01]  /*12610*/  @!P1 IMAD.IADD R243, R243, 0x1, -R168 ;  /* 0x00000001f3f39824 */ /* 0x000fe200078e0aa8 */
[----:B------:R-:W-:Y:S01]  /*12620*/  STL [R1+0x3c4], R5 ;  /* 0x0003c40501007387 */ /* 0x000fe20000100800 */
[----:B0-----:R-:W-:Y:S01]  /*12630*/  IMAD.MOV.U32 R4, RZ, RZ, R250 ;  /* 0x000000ffff047224 */ /* 0x001fe200078e00fa */
[----:B------:R-:W-:Y:S01]  /*12640*/  ISETP.GE.AND P1, PT, R244, RZ, PT ;  /* 0x000000fff400720c */ /* 0x000fe20003f26270 */
[----:B------:R-:W-:Y:S02]  /*12650*/  IMAD R238, R168, R3, R238 ;  /* 0x00000003a8ee7224 */ /* 0x000fe400078e02ee */
[----:B------:R-:W-:-:S02]  /*12660*/  @!P4 IMAD.MOV R4, RZ, RZ, -R4 ;  /* 0x000000ffff04c224 */ /* 0x000fc400078e0a04 */
        /* <DEDUP_REMOVED lines=10> */
[----:B------:R-:W-:Y:S01]  /*12710*/  IMAD.MOV.U32 R239, RZ, RZ, R242 ;  /* 0x000000ffffef7224 */ /* 0x000fe200078e00f2 */
[----:B------:R-:W-:Y:S01]  /*12720*/  ISETP.GE.AND P0, PT, R3, RZ, PT ;  /* 0x000000ff0300720c */ /* 0x000fe20003f06270 */
        /* <DEDUP_REMOVED lines=9> */
[----:B------:R-:W-:Y:S02]  /*127c0*/  VIADD R244, R2, 0x7c ;  /* 0x0000007c02f47836 */ /* 0x000fe40000000000 */
[----:B------:R-:W-:Y:S02]  /*127d0*/  IMAD R239, R168, R3, R239 ;  /* 0x00000003a8ef7224 */ /* 0x000fe400078e02ef */
[----:B------:R-:W-:Y:S02]  /*127e0*/  VIADD R3, R2, 0x7b ;  /* 0x0000007b02037836 */ /* 0x000fe40000000000 */
[----:B------:R-:W-:Y:S02]  /*127f0*/  @!P6 IMAD.IADD R240, R240, 0x1, -R168 ;  /* 0x00000001f0f0e824 */ /* 0x000fe400078e0aa8 */
[----:B0-----:R-:W-:Y:S01]  /*12800*/  IMAD.MOV.U32 R4, RZ, RZ, R241 ;  /* 0x000000ffff047224 */ /* 0x001fe200078e00f1 */
[----:B------:R-:W-:Y:S01]  /*12810*/  IABS R243, R3 ;  /* 0x0000000300f37213 */ /* 0x000fe20000000000 */
[----:B------:R-:W-:-:S02]  /*12820*/  IMAD.MOV R241, RZ, RZ, -R242 ;  /* 0x000000fffff17224 */ /* 0x000fc400078e0af2 */
[----:B------:R-:W-:Y:S02]  /*12830*/  IMAD.MOV.U32 R5, RZ, RZ, R240 ;  /* 0x000000ffff057224 */ /* 0x000fe400078e00f0 */
        /* <DEDUP_REMOVED lines=11> */
[----:B------:R-:W-:Y:S01]  /*128f0*/  ISETP.GE.AND P4, PT, R242, RZ, PT ;  /* 0x000000fff200720c */ /* 0x000fe20003f86270 */
[----:B------:R-:W-:Y:S01]  /*12900*/  IMAD.HI.U32 R241, R0, R245, RZ ;  /* 0x000000f500f17227 */ /* 0x000fe200078e00ff */
[----:B------:R-:W-:Y:S01]  /*12910*/  IABS R242, R242 ;  /* 0x000000f200f27213 */ /* 0x000fe20000000000 */
[----:B------:R-:W-:Y:S02]  /*12920*/  STL [R1+0x3a4], R5 ;  /* 0x0003a40501007387 */ /* 0x000fe40000100800 */
[----:B------:R-:W-:Y:S02]  /*12930*/  @!P6 IMAD.IADD R246, R246, 0x1, -R168 ;  /* 0x00000001f6f6e824 */ /* 0x000fe400078e0aa8 */
[----:B0-----:R-:W-:Y:S02]  /*12940*/  IMAD.MOV.U32 R4, RZ, RZ, R238 ;  /* 0x000000ffff047224 */ /* 0x001fe400078e00ee */
[----:B------:R-:W-:Y:S01]  /*12950*/  IMAD.MOV R240, RZ, RZ, -R241 ;  /* 0x000000fffff07224 */ /* 0x000fe200078e0af1 */
[----:B------:R-:W-:Y:S01]  /*12960*/  ISETP.GT.U32.AND P6, PT, R168, R246, PT ;  /* 0x000000f6a800720c */ /* 0x000fe20003fc4070 */
[----:B------:R-:W-:Y:S01]  /*12970*/  @!P1 IMAD.MOV R4, RZ, RZ, -R4 ;  /* 0x000000ffff049224 */ /* 0x000fe200078e0a04 */
[----:B------:R-:W-:Y:S01]  /*12980*/  ISETP.GE.AND P1, PT, R244, RZ, PT ;  /* 0x000000fff400720c */ /* 0x000fe20003f26270 */
[----:B------:R-:W-:Y:S01]  /*12990*/  @!P3 IMAD.IADD R239, R239, 0x1, -R168 ;  /* 0x00000001efefb824 */ /* 0x000fe200078e0aa8 */
[----:B------:R-:W-:Y:S01]  /*129a0*/  IABS R244, R244 ;  /* 0x000000f400f47213 */ /* 0x000fe20000000000 */
[----:B------:R-:W-:Y:S01]  /*129b0*/  IMAD R245, R168, R240, R245 ;  /* 0x000000f0a8f57224 */ /* 0x000fe200078e02f5 */
[----:B------:R0:W-:Y:S01]  /*129c0*/  STL [R1+0x3b8], R4 ;  /* 0x0003b80401007387 */ /* 0x0001e20000100800 */
[----:B------:R-:W-:Y:S01]  /*129d0*/  IMAD.HI.U32 R238, R0, R242, RZ ;  /* 0x000000f200ee7227 */ /* 0x000fe200078e00ff */
[----:B------:R-:W-:-:S03]  /*129e0*/  ISETP.GT.U32.AND P3, PT, R168, R239, PT ;  /* 0x000000efa800720c */ /* 0x000fc60003f64070 */
[----:B------:R-:W-:-:S04]  /*129f0*/  IMAD.HI.U32 R240, R0, R244, RZ ;  /* 0x000000f400f07227 */ /* 0x000fc800078e00ff */
[----:B------:R-:W-:Y:S01]  /*12a00*/  @!P6 IMAD.IADD R246, R246, 0x1, -R168 ;  /* 0x00000001f6f6e824 */ /* 0x000fe200078e0aa8 */
[----:B------:R-:W-:Y:S01]  /*12a10*/  ISETP.GT.U32.AND P6, PT, R168, R245, PT ;  /* 0x000000f5a800720c */ /* 0x000fe20003fc4070 */
[----:B------:R-:W-:-:S04]  /*12a20*/  IMAD.HI.U32 R241, R0, R243, RZ ;  /* 0x000000f300f17227 */ /* 0x000fc800078e00ff */
[----:B------:R-:W-:Y:S02]  /*12a30*/  IMAD.MOV R240, RZ, RZ, -R240 ;  /* 0x000000fffff07224 */ /* 0x000fe400078e0af0 */
[----:B------:R-:W-:Y:S02]  /*12a40*/  IMAD.MOV R238, RZ, RZ, -R238 ;  /* 0x000000ffffee7224 */ /* 0x000fe400078e0aee */
[----:B------:R-:W-:Y:S02]  /*12a50*/  IMAD.MOV R241, RZ, RZ, -R241 ;  /* 0x000000fffff17224 */ /* 0x000fe400078e0af1 */
[C---:B------:R-:W-:Y:S02]  /*12a60*/  IMAD R244, R168.reuse, R240, R244 ;  /* 0x000000f0a8f47224 */ /* 0x040fe400078e02f4 */
[----:B------:R-:W-:Y:S01]  /*12a70*/  IMAD R242, R168, R238, R242 ;  /* 0x000000eea8f27224 */ /* 0x000fe200078e02f2 */
[----:B------:R-:W-:Y:S01]  /*12a80*/  IABS R238, R251 ;  /* 0x000000fb00ee7213 */ /* 0x000fe20000000000 */
[----:B0-----:R-:W-:-:S02]  /*12a90*/  IMAD.MOV.U32 R4, RZ, RZ, R246 ;  /* 0x000000ffff047224 */ /* 0x001fc400078e00f6 */
[C---:B------:R-:W-:Y:S02]  /*12aa0*/  IMAD R243, R168.reuse, R241, R243 ;  /* 0x000000f1a8f37224 */ /* 0x040fe400078e02f3 */
[----:B------:R-:W-:Y:S01]  /*12ab0*/  @!P3 IMAD.IADD R239, R239, 0x1, -R168 ;  /* 0x00000001efefb824 */ /* 0x000fe200078e0aa8 */
[C---:B------:R-:W-:Y:S01]  /*12ac0*/  ISETP.GT.U32.AND P3, PT, R168.reuse, R244, PT ;  /* 0x000000f4a800720c */ /* 0x040fe20003f64070 */
[----:B------:R-:W-:Y:S01]  /*12ad0*/  @!P2 IMAD.MOV R4, RZ, RZ, -R4 ;  /* 0x000000ffff04a224 */ /* 0x000fe200078e0a04 */
[C---:B------:R-:W-:Y:S01]  /*12ae0*/  ISETP.GT.U32.AND P2, PT, R168.reuse, R242, PT ;  /* 0x000000f2a800720c */ /* 0x040fe20003f44070 */
[----:B------:R-:W-:Y:S01]  /*12af0*/  @!P6 IMAD.IADD R245, R245, 0x1, -R168 ;  /* 0x00000001f5f5e824 */ /* 0x000fe200078e0aa8 */
[----:B------:R-:W-:Y:S01]  /*12b00*/  ISETP.GT.U32.AND P6, PT, R168, R243, PT ;  /* 0x000000f3a800720c */ /* 0x000fe20003fc4070 */
[----:B------:R-:W-:Y:S01]  /*12b10*/  VIADD R248, R2, 0x79 ;  /* 0x0000007902f87836 */ /* 0x000fe20000000000 */
[----:B------:R0:W-:Y:S01]  /*12b20*/  STL [R1+0x3ac], R4 ;  /* 0x0003ac0401007387 */ /* 0x0001e20000100800 */
[----:B------:R-:W-:-:S03]  /*12b30*/  IMAD.HI.U32 R240, R0, R238, RZ ;  /* 0x000000ee00f07227 */ /* 0x000fc600078e00ff */
[----:B------:R-:W-:Y:S01]  /*12b40*/  IABS R247, R248 ;  /* 0x000000f800f77213 */ /* 0x000fe20000000000 */
[----:B------:R-:W-:Y:S02]  /*12b50*/  IMAD.MOV R240, RZ, RZ, -R240 ;  /* 0x000000fffff07224 */ /* 0x000fe400078e0af0 */
[--C-:B------:R-:W-:Y:S02]  /*12b60*/  @!P3 IMAD.IADD R244, R244, 0x1, -R168.reuse ;  /* 0x00000001f4f4b824 */ /* 0x100fe400078e0aa8 */
[--C-:B------:R-:W-:Y:S01]  /*12b70*/  @!P2 IMAD.IADD R242, R242, 0x1, -R168.reuse ;  /* 0x00000001f2f2a824 */ /* 0x100fe200078e0aa8 */
[C---:B------:R-:W-:Y:S01]  /*12b80*/  ISETP.GT.U32.AND P2, PT, R168.reuse, R245, PT ;  /* 0x000000f5a800720c */ /* 0x040fe20003f44070 */
[----:B------:R-:W-:Y:S01]  /*12b90*/  @!P6 IMAD.IADD R243, R243, 0x1, -R168 ;  /* 0x00000001f3f3e824 */ /* 0x000fe200078e0aa8 */
[C---:B------:R-:W-:Y:S01]  /*12ba0*/  ISETP.GT.U32.AND P6, PT, R168.reuse, R244, PT ;  /* 0x000000f4a800720c */ /* 0x040fe20003fc4070 */
[----:B0-----:R-:W-:Y:S01]  /*12bb0*/  IMAD.MOV.U32 R4, RZ, RZ, R239 ;  /* 0x000000ffff047224 */ /* 0x001fe200078e00ef */
[----:B------:R-:W-:Y:S01]  /*12bc0*/  ISETP.GT.U32.AND P3, PT, R168, R242, PT ;  /* 0x000000f2a800720c */ /* 0x000fe20003f64070 */
[----:B------:R-:W-:-:S04]  /*12bd0*/  IMAD.HI.U32 R239, R0, R247, RZ ;  /* 0x000000f700ef7227 */ /* 0x000fc800078e00ff */
[----:B------:R-:W-:Y:S02]  /*12be0*/  IMAD.MOV R239, RZ, RZ, -R239 ;  /* 0x000000ffffef7224 */ /* 0x000fe400078e0aef */
[----:B------:R-:W-:Y:S01]  /*12bf0*/  @!P0 IMAD.MOV R4, RZ, RZ, -R4 ;  /* 0x000000ffff048224 */ /* 0x000fe200078e0a04 */
[C---:B------:R-:W-:Y:S01]  /*12c00*/  ISETP.GT.U32.AND P0, PT, R168.reuse, R243, PT ;  /* 0x000000f3a800720c */ /* 0x040fe20003f04070 */
[C---:B------:R-:W-:Y:S02]  /*12c10*/  IMAD R238, R168.reuse, R240, R238 ;  /* 0x000000f0a8ee7224 */ /* 0x040fe400078e02ee */
[C---:B------:R-:W-:Y:S01]  /*12c20*/  IMAD R247, R168.reuse, R239, R247 ;  /* 0x000000efa8f77224 */ /* 0x040fe200078e02f7 */
[----:B------:R0:W-:Y:S01]  /*12c30*/  STL [R1+0x3a8], R4 ;  /* 0x0003a80401007387 */ /* 0x0001e20000100800 */
[--C-:B------:R-:W-:Y:S01]  /*12c40*/  @!P2 IMAD.IADD R245, R245, 0x1, -R168.reuse ;  /* 0x00000001f5f5a824 */ /* 0x100fe200078e0aa8 */
[----:B------:R-:W-:Y:S01]  /*12c50*/  ISETP.GT.U32.AND P2, PT, R168, R238, PT ;  /* 0x000000eea800720c */ /* 0x000fe20003f44070 */
[----:B------:R-:W-:Y:S01]  /*12c60*/  @!P6 IMAD.IADD R244, R244, 0x1, -R168 ;  /* 0x00000001f4f4e824 */ /* 0x000fe200078e0aa8 */
[----:B------:R-:W-:Y:S01]  /*12c70*/  ISETP.GT.U32.AND P6, PT, R168, R247, PT ;  /* 0x000000f7a800720c */ /* 0x000fe20003fc4070 */
[----:B------:R-:W-:-:S02]  /*12c80*/  VIADD R239, R2, 0x76 ;  /* 0x0000007602ef7836 */ /* 0x000fc40000000000 */
[----:B------:R-:W-:Y:S02]  /*12c90*/  VIADD R241, R2, 0x78 ;  /* 0x0000007802f17836 */ /* 0x000fe40000000000 */
[--C-:B------:R-:W-:Y:S01]  /*12ca0*/  @!P0 IMAD.IADD R243, R243, 0x1, -R168.reuse ;  /* 0x00000001f3f38824 */ /* 0x100fe200078e0aa8 */
[----:B------:R-:W-:Y:S01]  /*12cb0*/  ISETP.GE.AND P0, PT, R251, RZ, PT ;  /* 0x000000fffb00720c */ /* 0x000fe20003f06270 */
[--C-:B------:R-:W-:Y:S01]  /*12cc0*/  @!P3 IMAD.IADD R242, R242, 0x1, -R168.reuse ;  /* 0x00000001f2f2b824 */ /* 0x100fe200078e0aa8 */
[----:B------:R-:W-:Y:S01]  /*12cd0*/  IABS R251, R239 ;  /* 0x000000ef00fb7213 */ /* 0x000fe20000000000 */
[----:B------:R-:W-:Y:S01]  /*12ce0*/  VIADD R240, R2, 0x77 ;  /* 0x0000007702f07836 */ /* 0x000fe20000000000 */
[----:B------:R-:W-:Y:S01]  /*12cf0*/  IABS R250, R241 ;  /* 0x000000f100fa7213 */ /* 0x000fe20000000000 */
[--C-:B------:R-:W-:Y:S01]  /*12d00*/  @!P2 IMAD.IADD R238, R238, 0x1, -R168.reuse ;  /* 0x00000001eeeea824 */ /* 0x100fe200078e0aa8 */
[----:B------:R-:W-:Y:S01]  /*12d10*/  ISETP.GE.AND P2, PT, R248, RZ, PT ;  /* 0x000000fff800720c */ /* 0x000fe20003f46270 */
[----:B------:R-:W-:Y:S01]  /*12d20*/  @!P6 IMAD.IADD R247, R247, 0x1, -R168 ;  /* 0x00000001f7f7e824 */ /* 0x000fe200078e0aa8 */
[----:B------:R-:W-:Y:S01]  /*12d30*/  IABS R249, R240 ;  /* 0x000000f000f97213 */ /* 0x000fe20000000000 */
[----:B0-----:R-:W-:Y:S01]  /*12d40*/  IMAD.MOV.U32 R4, RZ, RZ, R242 ;  /* 0x000000ffff047224 */ /* 0x001fe200078e00f2 */
[----:B------:R-:W-:Y:S01]  /*12d50*/  ISETP.GE.AND P3, PT, R3, RZ, PT ;  /* 0x000000ff0300720c */ /* 0x000fe20003f66270 */
[----:B------:R-:W-:-:S02]  /*12d60*/  IMAD.MOV.U32 R248, RZ, RZ, R251 ;  /* 0x000000fffff87224 */ /* 0x000fc400078e00fb */
[----:B------:R-:W-:Y:S01]  /*12d70*/  @!P4 IMAD.MOV R4, RZ, RZ, -R4 ;  /* 0x000000ffff04c224 */ /* 0x000fe200078e0a04 */
[----:B------:R-:W-:Y:S01]  /*12d80*/  ISETP.GT.U32.AND P4, PT, R168, R247, PT ;  /* 0x000000f7a800720c */ /* 0x000fe20003f84070 */
[----:B------:R-:W-:-:S04]  /*12d90*/  IMAD.HI.U32 R246, R0, R250, RZ ;  /* 0x000000fa00f67227 */ /* 0x000fc800078e00ff */
[----:B------:R-:W-:Y:S02]  /*12da0*/  IMAD.MOV.U32 R5, RZ, RZ, R245 ;  /* 0x000000ffff057224 */ /* 0x000fe400078e00f5 */
[----:B------:R-:W-:-:S04]  /*12db0*/  IMAD.HI.U32 R245, R0, R248, RZ ;  /* 0x000000f800f57227 */ /* 0x000fc800078e00ff */
[----:B------:R-:W-:Y:S02]  /*12dc0*/  IMAD.MOV R246, RZ, RZ, -R246 ;  /* 0x000000fffff67224 */ /* 0x000fe400078e0af6 */
[----:B------:R-:W-:Y:S02]  /*12dd0*/  IMAD.MOV R242, RZ, RZ, -R245 ;  /* 0x000000fffff27224 */ /* 0x000fe400078e0af5 */
[----:B------:R-:W-:Y:S01]  /*12de0*/  @!P5 IMAD.MOV R5, RZ, RZ, -R5 ;  /* 0x000000ffff05d224 */ /* 0x000fe200078e0a05 */
[C---:B------:R-:W-:Y:S01]  /*12df0*/  ISETP.GT.U32.AND P5, PT, R168.reuse, R238, PT ;  /* 0x000000eea800720c */ /* 0x040fe20003fa4070 */
[C---:B------:R-:W-:Y:S02]  /*12e00*/  IMAD R250, R168.reuse, R246, R250 ;  /* 0x000000f6a8fa7224 */ /* 0x040fe400078e02fa */
[----:B------:R-:W-:Y:S01]  /*12e10*/  IMAD R248, R168, R242, R248 ;  /* 0x000000f2a8f87224 */ /* 0x000fe200078e02f8 */
[----:B------:R-:W-:Y:S01]  /*12e20*/  STL [R1+0x370], R5 ;  /* 0x0003700501007387 */ /* 0x000fe20000100800 */
[----:B------:R-:W-:Y:S01]  /*12e30*/  IMAD.HI.U32 R3, R0, R249, RZ ;  /* 0x000000f900037227 */ /* 0x000fe200078e00ff */
[----:B------:R-:W-:-:S02]  /*12e40*/  ISETP.GT.U32.AND P6, PT, R168, R250, PT ;  /* 0x000000faa800720c */ /* 0x000fc40003fc4070 */
[----:B------:R0:W-:Y:S01]  /*12e50*/  STL [R1+0x374], R4 ;  /* 0x0003740401007387 */ /* 0x0001e20000100800 */
[--C-:B------:R-:W-:Y:S01]  /*12e60*/  @!P4 IMAD.IADD R247, R247, 0x1, -R168.reuse ;  /* 0x00000001f7f7c824 */ /* 0x100fe200078e0aa8 */
[----:B------:R-:W-:Y:S01]  /*12e70*/  ISETP.GT.U32.AND P4, PT, R168, R248, PT ;  /* 0x000000f8a800720c */ /* 0x000fe20003f84070 */
[----:B------:R-:W-:Y:S02]  /*12e80*/  IMAD.MOV R3, RZ, RZ, -R3 ;  /* 0x000000ffff037224 */ /* 0x000fe400078e0a03 */
[----:B------:R-:W-:Y:S01]  /*12e90*/  @!P5 IMAD.IADD R238, R238, 0x1, -R168 ;  /* 0x00000001eeeed824 */ /* 0x000fe200078e0aa8 */
[----:B------:R-:W-:Y:S01]  /*12ea0*/  ISETP.GE.AND P5, PT, R240, RZ, PT ;  /* 0x000000fff000720c */ /* 0x000fe20003fa6270 */
[----:B------:R-:W-:Y:S02]  /*12eb0*/  IMAD R249, R168, R3, R249 ;  /* 0x00000003a8f97224 */ /* 0x000fe400078e02f9 */
[----:B------:R-:W-:Y:S02]  /*12ec0*/  VIADD R240, R2, 0x74 ;  /* 0x0000007402f07836 */ /* 0x000fe40000000000 */
[----:B0-----:R-:W-:-:S02]  /*12ed0*/  IMAD.MOV.U32 R4, RZ, RZ, R243 ;  /* 0x000000ffff047224 */ /* 0x001fc400078e00f3 */
[----:B------:R-:W-:Y:S01]  /*12ee0*/  @!P6 IMAD.IADD R250, R250, 0x1, -R168 ;  /* 0x00000001fafae824 */ /* 0x000fe200078e0aa8 */
[----:B------:R-:W-:Y:S01]  /*12ef0*/  ISETP.GE.AND P6, PT, R239, RZ, PT ;  /* 0x000000ffef00720c */ /* 0x000fe20003fc6270 */
[----:B------:R-:W-:Y:S01]  /*12f00*/  @!P3 IMAD.MOV R4, RZ, RZ, -R4 ;  /* 0x000000ffff04b224 */ /* 0x000fe200078e0a04 */
[----:B------:R-:W-:Y:S01]  /*12f10*/  ISETP.GT.U32.AND P3, PT, R168, R249, PT ;  /* 0x000000f9a800720c */ /* 0x000fe20003f64070 */
[----:B------:R-:W-:Y:S01]  /*12f20*/  IMAD.MOV.U32 R5, RZ, RZ, R244 ;  /* 0x000000ffff057224 */ /* 0x000fe200078e00f4 */
[----:B------:R-:W-:Y:S01]  /*12f30*/  IABS R239, R240 ;  /* 0x000000f000ef7213 */ /* 0x000fe20000000000 */
[----:B------:R-:W-:Y:S02]  /*12f40*/  @!P4 IMAD.IADD R248, R248, 0x1, -R168 ;  /* 0x00000001f8f8c824 */ /* 0x000fe400078e0aa8 */
[----:B------:R-:W-:Y:S02]  /*12f50*/  VIADD R3, R2, 0x75 ;  /* 0x0000007502037836 */ /* 0x000fe40000000000 */
[----:B------:R-:W-:Y:S01]  /*12f60*/  @!P1 IMAD.MOV R5, RZ, RZ, -R5 ;  /* 0x000000ffff059224 */ /* 0x000fe200078e0a05 */
[----:B------:R-:W-:Y:S01]  /*12f70*/  ISETP.GE.AND P1, PT, R241, RZ, PT ;  /* 0x000000fff100720c */ /* 0x000fe20003f26270 */
[----:B------:R-:W-:Y:S01]  /*12f80*/  IMAD.HI.U32 R241, R0, R239, RZ ;  /* 0x000000ef00f17227 */ /* 0x000fe200078e00ff */
[----:B------:R-:W-:-:S02]  /*12f90*/  ISETP.GT.U32.AND P4, PT, R168, R248, PT ;  /* 0x000000f8a800720c */ /* 0x000fc40003f84070 */
[----:B------:R-:W-:Y:S01]  /*12fa0*/  IABS R245, R3 ;  /* 0x0000000300f57213 */ /* 0x000fe20000000000 */
[----:B------:R-:W-:Y:S01]  /*12fb0*/  @!P3 IMAD.IADD R249, R249, 0x1, -R168 ;  /* 0x00000001f9f9b824 */ /* 0x000fe200078e0aa8 */
[----:B------:R-:W-:Y:S01]  /*12fc0*/  ISETP.GT.U32.AND P3, PT, R168, R250, PT ;  /* 0x000000faa800720c */ /* 0x000fe20003f64070 */
[----:B------:R-:W-:Y:S01]  /*12fd0*/  IMAD.MOV R241, RZ, RZ, -R241 ;  /* 0x000000fffff17224 */ /* 0x000fe200078e0af1 */
[----:B------:R-:W-:Y:S01]  /*12fe0*/  STL [R1+0x37c], R5 ;  /* 0x00037c0501007387 */ /* 0x000fe20000100800 */
[----:B------:R-:W-:-:S03]  /*12ff0*/  IMAD.HI.U32 R242, R0, R245, RZ ;  /* 0x000000f500f27227 */ /* 0x000fc600078e00ff */
[----:B------:R0:W-:Y:S01]  /*13000*/  STL [R1+0x380], R4 ;  /* 0x0003800401007387 */ /* 0x0001e20000100800 */
[----:B------:R-:W-:Y:S02]  /*13010*/  IMAD R239, R168, R241, R239 ;  /* 0x000000f1a8ef7224 */ /* 0x000fe400078e02ef */
[----:B------:R-:W-:Y:S02]  /*13020*/  IMAD.MOV R242, RZ, RZ, -R242 ;  /* 0x000000fffff27224 */ /* 0x000fe400078e0af2 */
[--C-:B------:R-:W-:Y:S01]  /*13030*/  @!P4 IMAD.IADD R248, R248, 0x1, -R168.reuse ;  /* 0x00000001f8f8c824 */ /* 0x100fe200078e0aa8 */
[C---:B------:R-:W-:Y:S01]  /*13040*/  ISETP.GT.U32.AND P4, PT, R168.reuse, R239, PT ;  /* 0x000000efa800720c */ /* 0x040fe20003f84070 */
[----:B------:R-:W-:Y:S02]  /*13050*/  IMAD R245, R168, R242, R245 ;  /* 0x000000f2a8f57224 */ /* 0x000fe400078e02f5 */
[----:B------:R-:W-:Y:S02]  /*13060*/  @!P3 IMAD.IADD R250, R250, 0x1, -R168 ;  /* 0x00000001fafab824 */ /* 0x000fe400078e0aa8 */
[----:B0-----:R-:W-:Y:S01]  /*13070*/  IMAD.MOV.U32 R4, RZ, RZ, R238 ;  /* 0x000000ffff047224 */ /* 0x001fe200078e00ee */
[----:B------:R-:W-:Y:S01]  /*13080*/  ISETP.GT.U32.AND P3, PT, R168, R245, PT ;  /* 0x000000f5a800720c */ /* 0x000fe20003f64070 */
[----:B------:R-:W-:-:S02]  /*13090*/  VIADD R241, R2, 0x71 ;  /* 0x0000007102f17836 */ /* 0x000fc40000000000 */
[----:B------:R-:W-:Y:S01]  /*130a0*/  @!P0 IMAD.MOV R4, RZ, RZ, -R4 ;  /* 0x000000ffff048224 */ /* 0x000fe200078e0a04 */
[----:B------:R-:W-:Y:S01]  /*130b0*/  ISETP.GT.U32.AND P0, PT, R168, R249, PT ;  /* 0x000000f9a800720c */ /* 0x000fe20003f04070 */
[C---:B------:R-:W-:Y:S01]  /*130c0*/  VIADD R243, R2.reuse, 0x73 ;  /* 0x0000007302f37836 */ /* 0x040fe20000000000 */
[----:B------:R-:W-:Y:S01]  /*130d0*/  IABS R244, R241 ;  /* 0x000000f100f47213 */ /* 0x000fe20000000000 */
[----:B------:R-:W-:Y:S01]  /*130e0*/  IMAD.MOV.U32 R5, RZ, RZ, R247 ;  /* 0x000000ffff057224 */ /* 0x000fe200078e00f7 */
[----:B------:R0:W-:Y:S01]  /*130f0*/  STL [R1+0x384], R4 ;  /* 0x0003840401007387 */ /* 0x0001e20000100800 */
[--C-:B------:R-:W-:Y:S01]  /*13100*/  @!P4 IMAD.IADD R239, R239, 0x1, -R168.reuse ;  /* 0x00000001efefc824 */ /* 0x100fe200078e0aa8 */
[----:B------:R-:W-:Y:S01]  /*13110*/  IABS R246, R243 ;  /* 0x000000f300f67213 */ /* 0x000fe20000000000 */
[----:B------:R-:W-:Y:S02]  /*13120*/  VIADD R238, R2, 0x72 ;  /* 0x0000007202ee7836 */ /* 0x000fe40000000000 */
[----:B------:R-:W-:Y:S01]  /*13130*/  @!P2 IMAD.MOV R5, RZ, RZ, -R5 ;  /* 0x000000ffff05a224 */ /* 0x000fe200078e0a05 */
[----:B------:R-:W-:Y:S01]  /*13140*/  ISETP.GT.U32.AND P4, PT, R168, R239, PT ;  /* 0x000000efa800720c */ /* 0x000fe20003f84070 */
[--C-:B------:R-:W-:Y:S01]  /*13150*/  @!P3 IMAD.IADD R245, R245, 0x1, -R168.reuse ;  /* 0x00000001f5f5b824 */ /* 0x100fe200078e0aa8 */
[----:B------:R-:W-:Y:S01]  /*13160*/  IABS R242, R238 ;  /* 0x000000ee00f27213 */ /* 0x000fe20000000000 */
[----:B------:R-:W-:Y:S01]  /*13170*/  @!P0 IMAD.IADD R249, R249, 0x1, -R168 ;  /* 0x00000001f9f98824 */ /* 0x000fe200078e0aa8 */
[----:B------:R1:W-:Y:S01]  /*13180*/  STL [R1+0x2b4], R5 ;  /* 0x0002b40501007387 */ /* 0x0003e20000100800 */
[----:B------:R-:W-:Y:S01]  /*13190*/  IMAD.HI.U32 R247, R0, R244, RZ ;  /* 0x000000f400f77227 */ /* 0x000fe200078e00ff */
[----:B------:R-:W-:-:S02]  /*131a0*/  ISETP.GT.U32.AND P2, PT, R168, R245, PT ;  /* 0x000000f5a800720c */ /* 0x000fc40003f44070 */
[----:B------:R-:W-:Y:S01]  /*131b0*/  ISETP.GE.AND P0, PT, R3, RZ, PT ;  /* 0x000000ff0300720c */ /* 0x000fe20003f06270 */
[----:B0-----:R-:W-:Y:S01]  /*131c0*/  IMAD.MOV.U32 R4, RZ, RZ, R250 ;  /* 0x000000ffff047224 */ /* 0x001fe200078e00fa */
[----:B------:R-:W-:Y:S01]  /*131d0*/  ISETP.GE.AND P3, PT, R240, RZ, PT ;  /* 0x000000fff000720c */ /* 0x000fe20003f66270 */
[----:B------:R-:W-:-:S04]  /*131e0*/  IMAD.HI.U32 R251, R0, R246, RZ ;  /* 0x000000f600fb7227 */ /* 0x000fc800078e00ff */
[----:B-1----:R-:W-:Y:S02]  /*131f0*/  IMAD.MOV.U32 R5, RZ, RZ, R249 ;  /* 0x000000ffff057224 */ /* 0x002fe400078e00f9 */
[----:B------:R-:W-:Y:S02]  /*13200*/  IMAD.MOV R247, RZ, RZ, -R247 ;  /* 0x000000fffff77224 */ /* 0x000fe400078e0af7 */
[----:B------:R-:W-:Y:S02]  /*13210*/  @!P1 IMAD.MOV R4, RZ, RZ, -R4 ;  /* 0x000000ffff049224 */ /* 0x000fe400078e0a04 */
[----:B------:R-:W-:-:S03]  /*13220*/  IMAD.HI.U32 R3, R0, R242, RZ ;  /* 0x000000f200037227 */ /* 0x000fc600078e00ff */
[----:B------:R0:W-:Y:S01]  /*13230*/  STL [R1+0x2b8], R4 ;  /* 0x0002b80401007387 */ /* 0x0001e20000100800 */
[----:B------:R-:W-:Y:S02]  /*13240*/  IMAD.MOV R251, RZ, RZ, -R251 ;  /* 0x000000fffffb7224 */ /* 0x000fe400078e0afb */
[----:B------:R-:W-:Y:S01]  /*13250*/  @!P5 IMAD.MOV R5, RZ, RZ, -R5 ;  /* 0x000000ffff05d224 */ /* 0x000fe200078e0a05 */
[----:B------:R-:W-:Y:S01]  /*13260*/  ISETP.GE.AND P5, PT, R243, RZ, PT ;  /* 0x000000fff300720c */ /* 0x000fe20003fa6270 */
[C---:B------:R-:W-:Y:S02]  /*13270*/  IMAD R243, R168.reuse, R247, R244 ;  /* 0x000000f7a8f37224 */ /* 0x040fe400078e02f4 */
[----:B------:R-:W-:Y:S01]  /*13280*/  IMAD.MOV R3, RZ, RZ, -R3 ;  /* 0x000000ffff037224 */ /* 0x000fe200078e0a03 */
[----:B------:R-:W-:Y:S01]  /*13290*/  STL [R1+0x2d4], R5 ;  /* 0x0002d40501007387 */ /* 0x000fe20000100800 */
[----:B------:R-:W-:Y:S02]  /*132a0*/  IMAD R246, R168, R251, R246 ;  /* 0x000000fba8f67224 */ /* 0x000fe400078e02f6 */
[----:B0-----:R-:W-:-:S02]  /*132b0*/  IMAD.MOV.U32 R4, RZ, RZ, R248 ;  /* 0x000000ffff047224 */ /* 0x001fc400078e00f8 */
        /* <DEDUP_REMOVED lines=36> */
[----:B------:R-:W-:Y:S01]  /*13500*/  @!P0 IMAD.IADD R242, R242, 0x1, -R168 ;  /* 0x00000001f2f28824 */ /* 0x000fe200078e0aa8 */
[----:B------:R-:W-:Y:S01]  /*13510*/  ISETP.GE.AND P0, PT, R238, RZ, PT ;  /* 0x000000ffee00720c */ /* 0x000fe20003f06270 */
[----:B------:R-:W-:Y:S02]  /*13520*/  IMAD R245, R168, R239, R245 ;  /* 0x000000efa8f57224 */ /* 0x000fe400078e02f5 */
[----:B------:R-:W-:Y:S01]  /*13530*/  @!P3 IMAD.MOV R4, RZ, RZ, -R4 ;  /* 0x000000ffff04b224 */ /* 0x000fe200078e0a04 */
[----:B------:R-:W-:Y:S01]  /*13540*/  ISETP.GE.AND P3, PT, R240, RZ, PT ;  /* 0x000000fff000720c */ /* 0x000fe20003f66270 */
[----:B------:R-:W-:Y:S01]  /*13550*/  VIADD R238, R2, 0x6d ;  /* 0x0000006d02ee7836 */ /* 0x000fe20000000000 */
[C---:B------:R-:W-:Y:S01]  /*13560*/  ISETP.GT.U32.AND P4, PT, R168.reuse, R245, PT ;  /* 0x000000f5a800720c */ /* 0x040fe20003f84070 */
[----:B------:R-:W-:Y:S01]  /*13570*/  IMAD.MOV R248, RZ, RZ, -R248 ;  /* 0x000000fffff87224 */ /* 0x000fe200078e0af8 */
[----:B------:R0:W-:Y:S01]  /*13580*/  STL [R1+0x360], R4 ;  /* 0x0003600401007387 */ /* 0x0001e20000100800 */
[----:B------:R-:W-:Y:S01]  /*13590*/  @!P6 IMAD.IADD R3, R3, 0x1, -R168 ;  /* 0x000000010303e824 */ /* 0x000fe200078e0aa8 */
[----:B------:R-:W-:Y:S01]  /*135a0*/  IABS R240, R238 ;  /* 0x000000ee00f07213 */ /* 0x000fe20000000000 */
[----:B------:R-:W-:Y:S01]  /*135b0*/  IMAD R244, R168, R248, R244 ;  /* 0x000000f8a8f47224 */ /* 0x000fe200078e02f4 */
[----:B------:R-:W-:Y:S01]  /*135c0*/  ISETP.GE.AND P6, PT, R241, RZ, PT ;  /* 0x000000fff100720c */ /* 0x000fe20003fc6270 */
[----:B------:R-:W-:-:S02]  /*135d0*/  IMAD.MOV.U32 R5, RZ, RZ, R242 ;  /* 0x000000ffff057224 */ /* 0x000fc400078e00f2 */
[----:B------:R-:W-:Y:S02]  /*135e0*/  VIADD R239, R2, 0x6c ;  /* 0x0000006c02ef7836 */ /* 0x000fe40000000000 */
[----:B------:R-:W-:-:S03]  /*135f0*/  IMAD.HI.U32 R241, R0, R240, RZ ;  /* 0x000000f000f17227 */ /* 0x000fc600078e00ff */
[----:B------:R-:W-:Y:S01]  /*13600*/  IABS R247, R239 ;  /* 0x000000ef00f77213 */ /* 0x000fe20000000000 */
[----:B------:R-:W-:Y:S02]  /*13610*/  @!P4 IMAD.IADD R245, R245, 0x1, -R168 ;  /* 0x00000001f5f5c824 */ /* 0x000fe400078e0aa8 */
[----:B0-----:R-:W-:Y:S02]  /*13620*/  IMAD.MOV.U32 R4, RZ, RZ, R246 ;  /* 0x000000ffff047224 */ /* 0x001fe400078e00f6 */
[----:B------:R-:W-:Y:S01]  /*13630*/  @!P2 IMAD.MOV R5, RZ, RZ, -R5 ;  /* 0x000000ffff05a224 */ /* 0x000fe200078e0a05 */
[C---:B------:R-:W-:Y:S01]  /*13640*/  ISETP.GT.U32.AND P4, PT, R168.reuse, R245, PT ;  /* 0x000000f5a800720c */ /* 0x040fe20003f84070 */
[----:B------:R-:W-:Y:S01]  /*13650*/  @!P5 IMAD.MOV R4, RZ, RZ, -R4 ;  /* 0x000000ffff04d224 */ /* 0x000fe200078e0a04 */
[C---:B------:R-:W-:Y:S01]  /*13660*/  ISETP.GT.U32.AND P5, PT, R168.reuse, R3, PT ;  /* 0x00000003a800720c */ /* 0x040fe20003fa4070 */
[----:B------:R-:W-:Y:S01]  /*13670*/  IMAD.MOV R241, RZ, RZ, -R241 ;  /* 0x000000fffff17224 */ /* 0x000fe200078e0af1 */
[----:B------:R-:W-:Y:S01]  /*13680*/  ISETP.GT.U32.AND P2, PT, R168, R244, PT ;  /* 0x000000f4a800720c */ /* 0x000fe20003f44070 */
[----:B------:R-:W-:Y:S01]  /*13690*/  IMAD.HI.U32 R242, R0, R247, RZ ;  /* 0x000000f700f27227 */ /* 0x000fe200078e00ff */
[----:B------:R0:W-:Y:S03]  /*136a0*/  STL [R1+0x358], R4 ;  /* 0x0003580401007387 */ /* 0x0001e60000100800 */
[----:B------:R-:W-:Y:S01]  /*136b0*/  IMAD R240, R168, R241, R240 ;  /* 0x000000f1a8f07224 */ /* 0x000fe200078e02f0 */
[----:B------:R1:W-:Y:S01]  /*136c0*/  STL [R1+0x320], R5 ;  /* 0x0003200501007387 */ /* 0x0003e20000100800 */
[----:B------:R-:W-:-:S02]  /*136d0*/  IMAD.MOV R242, RZ, RZ, -R242 ;  /* 0x000000fffff27224 */ /* 0x000fc400078e0af2 */
[--C-:B------:R-:W-:Y:S01]  /*136e0*/  @!P4 IMAD.IADD R245, R245, 0x1, -R168.reuse ;  /* 0x00000001f5f5c824 */ /* 0x100fe200078e0aa8 */
[----:B------:R-:W-:Y:S01]  /*136f0*/  ISETP.GT.U32.AND P4, PT, R168, R240, PT ;  /* 0x000000f0a800720c */ /* 0x000fe20003f84070 */
[--C-:B------:R-:W-:Y:S01]  /*13700*/  @!P5 IMAD.IADD R3, R3, 0x1, -R168.reuse ;  /* 0x000000010303d824 */ /* 0x100fe200078e0aa8 */
[----:B------:R-:W-:Y:S01]  /*13710*/  ISETP.GE.AND P5, PT, R239, RZ, PT ;  /* 0x000000ffef00720c */ /* 0x000fe20003fa6270 */
[----:B------:R-:W-:Y:S02]  /*13720*/  @!P2 IMAD.IADD R244, R244, 0x1, -R168 ;  /* 0x00000001f4f4a824 */ /* 0x000fe400078e0aa8 */
[----:B0-----:R-:W-:Y:S02]  /*13730*/  IMAD.MOV.U32 R4, RZ, RZ, R243 ;  /* 0x000000ffff047224 */ /* 0x001fe400078e00f3 */
[C---:B------:R-:W-:Y:S01]  /*13740*/  IMAD R247, R168.reuse, R242, R247 ;  /* 0x000000f2a8f77224 */ /* 0x040fe200078e02f7 */
[----:B------:R-:W-:Y:S01]  /*13750*/  ISETP.GT.U32.AND P2, PT, R168, R244, PT ;  /* 0x000000f4a800720c */ /* 0x000fe20003f44070 */
[----:B-1----:R-:W-:-:S02]  /*13760*/  IMAD.MOV.U32 R5, RZ, RZ, R3 ;  /* 0x000000ffff057224 */ /* 0x002fc400078e0003 */
[----:B------:R-:W-:Y:S01]  /*13770*/  @!P1 IMAD.MOV R4, RZ, RZ, -R4 ;  /* 0x000000ffff049224 */ /* 0x000fe200078e0a04 */
[----:B------:R-:W-:Y:S01]  /*13780*/  ISETP.GE.AND P1, PT, R238, RZ, PT ;  /* 0x000000ffee00720c */ /* 0x000fe20003f26270 */
[----:B------:R-:W-:Y:S01]  /*13790*/  @!P3 IMAD.MOV R5, RZ, RZ, -R5 ;  /* 0x000000ffff05b224 */ /* 0x000fe200078e0a05 */
[----:B------:R-:W-:Y:S01]  /*137a0*/  ISETP.GT.U32.AND P3, PT, R168, R247, PT ;  /* 0x000000f7a800720c */ /* 0x000fe20003f64070 */
[--C-:B------:R-:W-:Y:S01]  /*137b0*/  @!P4 IMAD.IADD R240, R240, 0x1, -R168.reuse ;  /* 0x00000001f0f0c824 */ /* 0x100fe200078e0aa8 */
[----:B------:R0:W-:Y:S01]  /*137c0*/  STL [R1+0x324], R4 ;  /* 0x0003240401007387 */ /* 0x0001e20000100800 */
[C---:B------:R-:W-:Y:S02]  /*137d0*/  VIADD R243, R2.reuse, 0x6b ;  /* 0x0000006b02f37836 */ /* 0x040fe40000000000 */
[----:B------:R-:W-:Y:S01]  /*137e0*/  VIADD R242, R2, 0x6a ;  /* 0x0000006a02f27836 */ /* 0x000fe20000000000 */
[----:B------:R-:W-:Y:S01]  /*137f0*/  ISETP.GT.U32.AND P4, PT, R168, R240, PT ;  /* 0x000000f0a800720c */ /* 0x000fe20003f84070 */
[----:B------:R-:W-:Y:S01]  /*13800*/  @!P2 IMAD.IADD R244, R244, 0x1, -R168 ;  /* 0x00000001f4f4a824 */ /* 0x000fe200078e0aa8 */
[----:B------:R-:W-:Y:S01]  /*13810*/  IABS R239, R243 ;  /* 0x000000f300ef7213 */ /* 0x000fe20000000000 */
[----:B------:R-:W-:Y:S01]  /*13820*/  STL [R1+0x344], R5 ;  /* 0x0003440501007387 */ /* 0x000fe20000100800 */
[----:B------:R-:W-:Y:S01]  /*13830*/  IABS R241, R242 ;  /* 0x000000f200f17213 */ /* 0x000fe20000000000 */
[----:B------:R-:W-:Y:S01]  /*13840*/  VIADD R238, R2, 0x69 ;  /* 0x0000006902ee7836 */ /* 0x000fe20000000000 */
[----:B------:R-:W-:Y:S01]  /*13850*/  ISETP.GE.AND P2, PT, R242, RZ, PT ;  /* 0x000000fff200720c */ /* 0x000fe20003f46270 */
[----:B0-----:R-:W-:-:S02]  /*13860*/  IMAD.MOV.U32 R4, RZ, RZ, R245 ;  /* 0x000000ffff047224 */ /* 0x001fc400078e00f5 */
[----:B------:R-:W-:Y:S01]  /*13870*/  @!P3 IMAD.IADD R247, R247, 0x1, -R168 ;  /* 0x00000001f7f7b824 */ /* 0x000fe200078e0aa8 */
[----:B------:R-:W-:Y:S01]  /*13880*/  IABS R3, R238 ;  /* 0x000000ee00037213 */ /* 0x000fe20000000000 */
[----:B------:R-:W-:Y:S01]  /*13890*/  @!P0 IMAD.MOV R4, RZ, RZ, -R4 ;  /* 0x000000ffff048224 */ /* 0x000fe200078e0a04 */
[----:B------:R-:W-:Y:S01]  /*138a0*/  ISETP.GE.AND P0, PT, R243, RZ, PT ;  /* 0x000000fff300720c */ /* 0x000fe20003f06270 */
[----:B------:R-:W-:Y:S01]  /*138b0*/  IMAD.HI.U32 R245, R0, R239, RZ ;  /* 0x000000ef00f57227 */ /* 0x000fe200078e00ff */
[----:B------:R-:W-:Y:S02]  /*138c0*/  ISETP.GT.U32.AND P3, PT, R168, R247, PT ;  /* 0x000000f7a800720c */ /* 0x000fe40003f64070 */
        /* <DEDUP_REMOVED lines=47> */
[C---:B------:R-:W-:Y:S01]  /*13bc0*/  ISETP.GT.U32.AND P1, PT, R168.reuse, R247, PT ;  /* 0x000000f7a800720c */ /* 0x040fe20003f24070 */
[----:B------:R-:W-:Y:S01]  /*13bd0*/  IMAD.MOV R248, RZ, RZ, -R248 ;  /* 0x000000fffff87224 */ /* 0x000fe200078e0af8 */
[----:B------:R-:W-:Y:S01]  /*13be0*/  ISETP.GT.U32.AND P5, PT, R168, R3, PT ;  /* 0x00000003a800720c */ /* 0x000fe20003fa4070 */
[----:B0-----:R-:W-:-:S02]  /*13bf0*/  IMAD.MOV.U32 R4, RZ, RZ, R238 ;  /* 0x000000ffff047224 */ /* 0x001fc400078e00ee */
[----:B------:R-:W-:-:S04]  /*13c00*/  IMAD.HI.U32 R240, R0, R246, RZ ;  /* 0x000000f600f07227 */ /* 0x000fc800078e00ff */
[----:B------:R-:W-:Y:S02]  /*13c10*/  @!P0 IMAD.MOV R5, RZ, RZ, -R5 ;  /* 0x000000ffff058224 */ /* 0x000fe400078e0a05 */
[----:B------:R-:W-:Y:S01]  /*13c20*/  @!P2 IMAD.MOV R4, RZ, RZ, -R4 ;  /* 0x000000ffff04a224 */ /* 0x000fe200078e0a04 */
[----:B------:R-:W-:Y:S01]  /*13c30*/  ISETP.GE.AND P2, PT, R241, RZ, PT ;  /* 0x000000fff100720c */ /* 0x000fe20003f46270 */
[C---:B------:R-:W-:Y:S01]  /*13c40*/  IMAD R244, R168.reuse, R248, R244 ;  /* 0x000000f8a8f47224 */ /* 0x040fe200078e02f4 */
[----:B------:R-:W-:Y:S01]  /*13c50*/  STL [R1+0x318], R5 ;  /* 0x0003180501007387 */ /* 0x000fe20000100800 */
[----:B------:R-:W-:Y:S02]  /*13c60*/  IMAD.MOV R239, RZ, RZ, -R240 ;  /* 0x000000ffffef7224 */ /* 0x000fe400078e0af0 */
[----:B------:R-:W-:Y:S01]  /*13c70*/  @!P5 IMAD.IADD R3, R3, 0x1, -R168 ;  /* 0x000000010303d824 */ /* 0x000fe200078e0aa8 */
[----:B------:R0:W-:Y:S01]  /*13c80*/  STL [R1+0x310], R4 ;  /* 0x0003100401007387 */ /* 0x0001e20000100800 */
[C---:B------:R-:W-:Y:S01]  /*13c90*/  IMAD R246, R168.reuse, R239, R246 ;  /* 0x000000efa8f67224 */ /* 0x040fe200078e02f6 */
[----:B------:R-:W-:Y:S01]  /*13ca0*/  ISETP.GT.U32.AND P0, PT, R168, R244, PT ;  /* 0x000000f4a800720c */ /* 0x000fe20003f04070 */
[----:B------:R-:W-:-:S04]  /*13cb0*/  IMAD.HI.U32 R249, R0, R245, RZ ;  /* 0x000000f500f97227 */ /* 0x000fc800078e00ff */
[----:B------:R-:W-:Y:S02]  /*13cc0*/  @!P1 IMAD.IADD R247, R247, 0x1, -R168 ;  /* 0x00000001f7f79824 */ /* 0x000fe400078e0aa8 */
[----:B------:R-:W-:Y:S02]  /*13cd0*/  IMAD.MOV R249, RZ, RZ, -R249 ;  /* 0x000000fffff97224 */ /* 0x000fe400078e0af9 */
[----:B0-----:R-:W-:Y:S01]  /*13ce0*/  IMAD.MOV.U32 R4, RZ, RZ, R3 ;  /* 0x000000ffff047224 */ /* 0x001fe200078e0003 */
[C---:B------:R-:W-:Y:S01]  /*13cf0*/  ISETP.GT.U32.AND P1, PT, R168.reuse, R247, PT ;  /* 0x000000f7a800720c */ /* 0x040fe20003f24070 */
[C---:B------:R-:W-:Y:S02]  /*13d00*/  IMAD R245, R168.reuse, R249, R245 ;  /* 0x000000f9a8f57224 */ /* 0x040fe400078e02f5 */
        /* <DEDUP_REMOVED lines=8> */
[----:B------:R-:W-:Y:S01]  /*13d90*/  VIADD R240, R2, 0x62 ;  /* 0x0000006202f07836 */ /* 0x000fe20000000000 */
[----:B------:R-:W-:Y:S01]  /*13da0*/  IABS R241, R239 ;  /* 0x000000ef00f17213 */ /* 0x000fe20000000000 */
[----:B------:R-:W-:Y:S01]  /*13db0*/  @!P1 IMAD.IADD R247, R247, 0x1, -R168 ;  /* 0x00000001f7f79824 */ /* 0x000fe200078e0aa8 */
        /* <DEDUP_REMOVED lines=8> */
[----:B------:R-:W-:Y:S02]  /*13e40*/  @!P5 IMAD.IADD R245, R245, 0x1, -R168 ;  /* 0x00000001f5f5d824 */ /* 0x000fe400078e0aa8 */
[C---:B------:R-:W-:Y:S02]  /*13e50*/  IMAD R243, R168.reuse, R248, R243 ;  /* 0x000000f8a8f37224 */ /* 0x040fe400078e02f3 */
[----:B------:R-:W-:Y:S01]  /*13e60*/  IMAD.MOV R242, RZ, RZ, -R242 ;  /* 0x000000fffff27224 */ /* 0x000fe200078e0af2 */
[----:B------:R-:W-:Y:S01]  /*13e70*/  ISETP.GT.U32.AND P5, PT, R168, R245, PT ;  /* 0x000000f5a800720c */ /* 0x000fe20003fa4070 */
[----:B------:R-:W-:Y:S01]  /*13e80*/  @!P0 IMAD.IADD R244, R244, 0x1, -R168 ;  /* 0x00000001f4f48824 */ /* 0x000fe200078e0aa8 */
[C---:B------:R-:W-:Y:S01]  /*13e90*/  ISETP.GT.U32.AND P0, PT, R168.reuse, R243, PT ;  /* 0x000000f3a800720c */ /* 0x040fe20003f04070 */
[----:B------:R-:W-:Y:S02]  /*13ea0*/  IMAD R241, R168, R242, R241 ;  /* 0x000000f2a8f17224 */ /* 0x000fe400078e02f1 */
        /* <DEDUP_REMOVED lines=11> */
[----:B------:R-:W-:Y:S01]  /*13f60*/  @!P0 IMAD.IADD R243, R243, 0x1, -R168 ;  /* 0x00000001f3f38824 */ /* 0x000fe200078e0aa8 */
[----:B------:R-:W-:Y:S01]  /*13f70*/  ISETP.GE.AND P5, PT, R240, RZ, PT ;  /* 0x000000fff000720c */ /* 0x000fe20003fa6270 */
[----:B------:R-:W-:-:S02]  /*13f80*/  VIADD R3, R2, 0x61 ;  /* 0x0000006102037836 */ /* 0x000fc40000000000 */
[----:B------:R-:W-:Y:S01]  /*13f90*/  VIADD R238, R2, 0x60 ;  /* 0x0000006002ee7836 */ /* 0x000fe20000000000 */
[----:B------:R-:W-:Y:S01]  /*13fa0*/  ISETP.GT.U32.AND P0, PT, R168, R243, PT ;  /* 0x000000f3a800720c */ /* 0x000fe20003f04070 */
[----:B------:R-:W-:Y:S02]  /*13fb0*/  @!P6 IMAD.IADD R241, R241, 0x1, -R168 ;  /* 0x00000001f1f1e824 */ /* 0x000fe400078e0aa8 */
[----:B------:R-:W-:Y:S01]  /*13fc0*/  @!P4 IMAD.MOV R4, RZ, RZ, -R4 ;  /* 0x000000ffff04c224 */ /* 0x000fe200078e0a04 */
[----:B------:R-:W-:Y:S01]  /*13fd0*/  IABS R250, R238 ;  /* 0x000000ee00fa7213 */ /* 0x000fe20000000000 */
[----:B0-----:R-:W-:Y:S01]  /*13fe0*/  IMAD.MOV.U32 R5, RZ, RZ, R245 ;  /* 0x000000ffff057224 */ /* 0x001fe200078e00f5 */
[----:B------:R-:W-:Y:S01]  /*13ff0*/  IABS R245, R3 ;  /* 0x0000000300f57213 */ /* 0x000fe20000000000 */
[----:B------:R-:W-:Y:S01]  /*14000*/  VIADD R249, R2, 0x5c ;  /* 0x0000005c02f97836 */ /* 0x000fe20000000000 */
[----:B------:R-:W-:Y:S01]  /*14010*/  ISETP.GT.U32.AND P6, PT, R168, R241, PT ;  /* 0x000000f1a800720c */ /* 0x000fe20003fc4070 */
[----:B------:R-:W-:Y:S01]  /*14020*/  @!P2 IMAD.MOV R5, RZ, RZ, -R5 ;  /* 0x000000ffff05a224 */ /* 0x000fe200078e0a05 */
[----:B------:R-:W-:Y:S01]  /*14030*/  ISETP.GE.AND P2, PT, R3, RZ, PT ;  /* 0x000000ff0300720c */ /* 0x000fe20003f46270 */
[----:B------:R-:W-:Y:S01]  /*14040*/  IMAD.HI.U32 R240, R0, R245, RZ ;  /* 0x000000f500f07227 */ /* 0x000fe200078e00ff */
[----:B------:R-:W-:Y:S01]  /*14050*/  STL [R1+0x2d8], R4 ;  /* 0x0002d80401007387 */ /* 0x000fe20000100800 */
[----:B------:R-:W-:-:S02]  /*14060*/  ISETP.GE.AND P4, PT, R239, RZ, PT ;  /* 0x000000ffef00720c */ /* 0x000fc40003f86270 */
[----:B------:R-:W-:Y:S01]  /*14070*/  IMAD.HI.U32 R3, R0, R250, RZ ;  /* 0x000000fa00037227 */ /* 0x000fe200078e00ff */
[----:B------:R0:W-:Y:S03]  /*14080*/  STL [R1+0x2f4], R5 ;  /* 0x0002f40501007387 */ /* 0x0001e60000100800 */
[----:B------:R-:W-:Y:S02]  /*14090*/  IMAD.MOV R240, RZ, RZ, -R240 ;  /* 0x000000fffff07224 */ /* 0x000fe400078e0af0 */
[----:B------:R-:W-:Y:S01]  /*140a0*/  @!P0 IMAD.IADD R243, R243, 0x1, -R168 ;  /* 0x00000001f3f38824 */ /* 0x000fe200078e0aa8 */
[C---:B------:R-:W-:Y:S01]  /*140b0*/  ISETP.GT.U32.AND P0, PT, R168.reuse, R244, PT ;  /* 0x000000f4a800720c */ /* 0x040fe20003f04070 */
[----:B------:R-:W-:Y:S02]  /*140c0*/  IMAD.MOV R3, RZ, RZ, -R3 ;  /* 0x000000ffff037224 */ /* 0x000fe400078e0a03 */
[----:B------:R-:W-:-:S02]  /*140d0*/  IMAD R245, R168, R240, R245 ;  /* 0x000000f0a8f57224 */ /* 0x000fc400078e02f5 */
[C---:B------:R-:W-:Y:S02]  /*140e0*/  IMAD R250, R168.reuse, R3, R250 ;  /* 0x00000003a8fa7224 */ /* 0x040fe400078e02fa */
[----:B------:R-:W-:Y:S01]  /*140f0*/  @!P6 IMAD.IADD R241, R241, 0x1, -R168 ;  /* 0x00000001f1f1e824 */ /* 0x000fe200078e0aa8 */
[C---:B------:R-:W-:Y:S01]  /*14100*/  ISETP.GT.U32.AND P6, PT, R168.reuse, R245, PT ;  /* 0x000000f5a800720c */ /* 0x040fe20003fc4070 */
[----:B0-----:R-:W-:Y:S02]  /*14110*/  IMAD.MOV.U32 R5, RZ, RZ, R243 ;  /* 0x000000ffff057224 */ /* 0x001fe400078e00f3 */
[----:B------:R-:W-:Y:S02]  /*14120*/  IMAD.MOV.U32 R4, RZ, RZ, R246 ;  /* 0x000000ffff047224 */ /* 0x000fe400078e00f6 */
[----:B------:R-:W-:Y:S01]  /*14130*/  @!P3 IMAD.MOV R5, RZ, RZ, -R5 ;  /* 0x000000ffff05b224 */ /* 0x000fe200078e0a05 */
[----:B------:R-:W-:Y:S01]  /*14140*/  ISETP.GT.U32.AND P3, PT, R168, R250, PT ;  /* 0x000000faa800720c */ /* 0x000fe20003f64070 */
[----:B------:R-:W-:Y:S01]  /*14150*/  @!P1 IMAD.MOV R4, RZ, RZ, -R4 ;  /* 0x000000ffff049224 */ /* 0x000fe200078e0a04 */
[----:B------:R-:W-:Y:S01]  /*14160*/  ISETP.GE.AND P1, PT, R238, RZ, PT ;  /* 0x000000ffee00720c */ /* 0x000fe20003f26270 */
[----:B------:R-:W-:-:S02]  /*14170*/  VIADD R238, R2, 0x5f ;  /* 0x0000005f02ee7836 */ /* 0x000fc40000000000 */
[----:B------:R-:W-:Y:S01]  /*14180*/  VIADD R239, R2, 0x5e ;  /* 0x0000005e02ef7836 */ /* 0x000fe20000000000 */
[----:B------:R0:W-:Y:S01]  /*14190*/  STL [R1+0x2f8], R4 ;  /* 0x0002f80401007387 */ /* 0x0001e20000100800 */
[--C-:B------:R-:W-:Y:S01]  /*141a0*/  @!P6 IMAD.IADD R245, R245, 0x1, -R168.reuse ;  /* 0x00000001f5f5e824 */ /* 0x100fe200078e0aa8 */
[----:B------:R-:W-:Y:S01]  /*141b0*/  IABS R247, R238 ;  /* 0x000000ee00f77213 */ /* 0x000fe20000000000 */
[--C-:B------:R-:W-:Y:S01]  /*141c0*/  @!P0 IMAD.IADD R244, R244, 0x1, -R168.reuse ;  /* 0x00000001f4f48824 */ /* 0x100fe200078e0aa8 */
[----:B------:R-:W-:Y:S01]  /*141d0*/  IABS R242, R239 ;  /* 0x000000ef00f27213 */ /* 0x000fe20000000000 */
[----:B------:R-:W-:Y:S01]  /*141e0*/  STL [R1+0x2dc], R5 ;  /* 0x0002dc0501007387 */ /* 0x000fe20000100800 */
[----:B------:R-:W-:Y:S01]  /*141f0*/  ISETP.GT.U32.AND P6, PT, R168, R245, PT ;  /* 0x000000f5a800720c */ /* 0x000fe20003fc4070 */
[----:B------:R-:W-:Y:S01]  /*14200*/  @!P3 IMAD.IADD R250, R250, 0x1, -R168 ;  /* 0x00000001fafab824 */ /* 0x000fe200078e0aa8 */
[----:B------:R-:W-:Y:S01]  /*14210*/  ISETP.GT.U32.AND P0, PT, R168, R244, PT ;  /* 0x000000f4a800720c */ /* 0x000fe20003f04070 */
[----:B------:R-:W-:-:S03]  /*14220*/  IMAD.HI.U32 R240, R0, R247, RZ ;  /* 0x000000f700f07227 */ /* 0x000fc600078e00ff */
[----:B------:R-:W-:Y:S01]  /*14230*/  ISETP.GT.U32.AND P3, PT, R168, R250, PT ;  /* 0x000000faa800720c */ /* 0x000fe20003f64070 */
[----:B0-----:R-:W-:Y:S02]  /*14240*/  IMAD.MOV.U32 R4, RZ, RZ, R241 ;  /* 0x000000ffff047224 */ /* 0x001fe400078e00f1 */
[----:B------:R-:W-:-:S04]  /*14250*/  IMAD.HI.U32 R3, R0, R242, RZ ;  /* 0x000000f200037227 */ /* 0x000fc800078e00ff */
[----:B------:R-:W-:Y:S02]  /*14260*/  IMAD.MOV R240, RZ, RZ, -R240 ;  /* 0x000000fffff07224 */ /* 0x000fe400078e0af0 */
[----:B------:R-:W-:Y:S01]  /*14270*/  @!P4 IMAD.MOV R4, RZ, RZ, -R4 ;  /* 0x000000ffff04c224 */ /* 0x000fe200078e0a04 */
[----:B------:R-:W-:Y:S01]  /*14280*/  ISETP.GE.AND P4, PT, R238, RZ, PT ;  /* 0x000000ffee00720c */ /* 0x000fe20003f86270 */
[----:B------:R-:W-:Y:S01]  /*14290*/  IMAD.MOV R3, RZ, RZ, -R3 ;  /* 0x000000ffff037224 */ /* 0x000fe200078e0a03 */
[----:B------:R-:W-:Y:S01]  /*142a0*/  IABS R238, R252 ;  /* 0x000000fc00ee7213 */ /* 0x000fe20000000000 */
[C---:B------:R-:W-:Y:S01]  /*142b0*/  IMAD R247, R168.reuse, R240, R247 ;  /* 0x000000f0a8f77224 */ /* 0x040fe200078e02f7 */
[----:B------:R0:W-:Y:S01]  /*142c0*/  STL [R1+0x2e4], R4 ;  /* 0x0002e40401007387 */ /* 0x0001e20000100800 */
[----:B------:R-:W-:Y:S01]  /*142d0*/  IMAD R242, R168, R3, R242 ;  /* 0x00000003a8f27224 */ /* 0x000fe200078e02f2 */
[----:B------:R-:W-:Y:S01]  /*142e0*/  IABS R3, R249 ;  /* 0x000000f900037213 */ /* 0x000fe20000000000 */
[----:B------:R-:W-:-:S02]  /*142f0*/  VIADD R241, R2, 0x59 ;  /* 0x0000005902f17836 */ /* 0x000fc40000000000 */
[----:B------:R-:W-:-:S03]  /*14300*/  IMAD.HI.U32 R240, R0, R238, RZ ;  /* 0x000000ee00f07227 */ /* 0x000fc600078e00ff */
[----:B------:R-:W-:Y:S01]  /*14310*/  IABS R246, R241 ;  /* 0x000000f100f67213 */ /* 0x000fe20000000000 */
[----:B------:R-:W-:Y:S01]  /*14320*/  @!P6 IMAD.IADD R245, R245, 0x1, -R168 ;  /* 0x00000001f5f5e824 */ /* 0x000fe200078e0aa8 */
[----:B------:R-:W-:Y:S01]  /*14330*/  ISETP.GT.U32.AND P6, PT, R168, R247, PT ;  /* 0x000000f7a800720c */ /* 0x000fe20003fc4070 */
[----:B------:R-:W-:Y:S02]  /*14340*/  IMAD.MOV R240, RZ, RZ, -R240 ;  /* 0x000000fffff07224 */ /* 0x000fe400078e0af0 */
[----:B0-----:R-:W-:-:S04]  /*14350*/  IMAD.HI.U32 R4, R0, R3, RZ ;  /* 0x0000000300047227 */ /* 0x001fc800078e00ff */
[----:B------:R-:W-:Y:S01]  /*14360*/  @!P3 IMAD.IADD R250, R250, 0x1, -R168 ;  /* 0x00000001fafab824 */ /* 0x000fe200078e0aa8 */
[C---:B------:R-:W-:Y:S01]  /*14370*/  ISETP.GT.U32.AND P3, PT, R168.reuse, R242, PT ;  /* 0x000000f2a800720c */ /* 0x040fe20003f64070 */
        /* <DEDUP_REMOVED lines=11> */
[----:B------:R-:W-:Y:S01]  /*14430*/  @!P3 IMAD.IADD R242, R242, 0x1, -R168 ;  /* 0x00000001f2f2b824 */ /* 0x000fe200078e0aa8 */
[----:B------:R-:W-:Y:S01]  /*14440*/  ISETP.GT.U32.AND P3, PT, R168, R3, PT ;  /* 0x00000003a800720c */ /* 0x000fe20003f64070 */
[----:B------:R-:W-:-:S02]  /*14450*/  IMAD.MOV.U32 R4, RZ, RZ, R244 ;  /* 0x000000ffff047224 */ /* 0x000fc400078e00f4 */
[----:B------:R-:W-:Y:S02]  /*14460*/  VIADD R248, R2, 0x5b ;  /* 0x0000005b02f87836 */ /* 0x000fe40000000000 */
[----:B------:R-:W-:Y:S01]  /*14470*/  @!P5 IMAD.MOV R4, RZ, RZ, -R4 ;  /* 0x000000ffff04d224 */ /* 0x000fe200078e0a04 */
[----:B------:R-:W-:Y:S01]  /*14480*/  ISETP.GT.U32.AND P5, PT, R168, R247, PT ;  /* 0x000000f7a800720c */ /* 0x000fe20003fa4070 */
[----:B------:R-:W-:Y:S01]  /*14490*/  IMAD.HI.U32 R6, R0, R239, RZ ;  /* 0x000000ef00067227 */ /* 0x000fe200078e00ff */
[----:B------:R-:W-:Y:S02]  /*144a0*/  IABS R243, R248 ;  /* 0x000000f800f37213 */ /* 0x000fe40000000000 */
[----:B------:R0:W-:Y:S01]  /*144b0*/  STL [R1+0x2c4], R4 ;  /* 0x0002c40401007387 */ /* 0x0001e20000100800 */
[----:B------:R-:W-:Y:S01]  /*144c0*/  @!P6 IMAD.IADD R238, R238, 0x1, -R168 ;  /* 0x00000001eeeee824 */ /* 0x000fe200078e0aa8 */
[----:B------:R-:W-:Y:S01]  /*144d0*/  ISETP.GT.U32.AND P6, PT, R168, R242, PT ;  /* 0x000000f2a800720c */ /* 0x000fe20003fc4070 */
[----:B------:R-:W-:-:S04]  /*144e0*/  IMAD.HI.U32 R5, R0, R243, RZ ;  /* 0x000000f300057227 */ /* 0x000fc800078e00ff */
[----:B------:R-:W-:Y:S02]  /*144f0*/  IMAD.MOV R240, RZ, RZ, -R6 ;  /* 0x000000fffff07224 */ /* 0x000fe400078e0a06 */
[----:B------:R-:W-:Y:S01]  /*14500*/  @!P3 IMAD.IADD R3, R3, 0x1, -R168 ;  /* 0x000000010303b824 */ /* 0x000fe200078e0aa8 */
[C---:B------:R-:W-:Y:S01]  /*14510*/  ISETP.GT.U32.AND P3, PT, R168.reuse, R238, PT ;  /* 0x000000eea800720c */ /* 0x040fe20003f64070 */
[----:B0-----:R-:W-:Y:S02]  /*14520*/  IMAD.MOV.U32 R4, RZ, RZ, R245 ;  /* 0x000000ffff047224 */ /* 0x001fe400078e00f5 */
[----:B------:R-:W-:Y:S02]  /*14530*/  IMAD.MOV R5, RZ, RZ, -R5 ;  /* 0x000000ffff057224 */ /* 0x000fe400078e0a05 */
[----:B------:R-:W-:Y:S01]  /*14540*/  @!P2 IMAD.MOV R4, RZ, RZ, -R4 ;  /* 0x000000ffff04a224 */ /* 0x000fe200078e0a04 */
[C---:B------:R-:W-:Y:S01]  /*14550*/  ISETP.GT.U32.AND P2, PT, R168.reuse, R3, PT ;  /* 0x00000003a800720c */ /* 0x040fe20003f44070 */
[----:B------:R-:W-:-:S02]  /*14560*/  IMAD R239, R168, R240, R239 ;  /* 0x000000f0a8ef7224 */ /* 0x000fc400078e02ef */
[----:B------:R-:W-:Y:S01]  /*14570*/  VIADD R240, R2, 0x58 ;  /* 0x0000005802f07836 */ /* 0x000fe20000000000 */
[----:B------:R0:W-:Y:S01]  /*14580*/  STL [R1+0x2c0], R4 ;  /* 0x0002c00401007387 */ /* 0x0001e20000100800 */
[----:B------:R-:W-:Y:S02]  /*14590*/  IMAD R243, R168, R5, R243 ;  /* 0x00000005a8f37224 */ /* 0x000fe400078e02f3 */
[--C-:B------:R-:W-:Y:S01]  /*145a0*/  @!P5 IMAD.IADD R247, R247, 0x1, -R168.reuse ;  /* 0x00000001f7f7d824 */ /* 0x100fe200078e0aa8 */
[----:B------:R-:W-:Y:S01]  /*145b0*/  IABS R5, R240 ;  /* 0x000000f000057213 */ /* 0x000fe20000000000 */
[--C-:B------:R-:W-:Y:S01]  /*145c0*/  @!P3 IMAD.IADD R238, R238, 0x1, -R168.reuse ;  /* 0x00000001eeeeb824 */ /* 0x100fe200078e0aa8 */
[----:B------:R-:W-:Y:S01]  /*145d0*/  ISETP.GT.U32.AND P5, PT, R168, R239, PT ;  /* 0x000000efa800720c */ /* 0x000fe20003fa4070 */
        /* <DEDUP_REMOVED lines=9> */
[----:B------:R-:W-:Y:S02]  /*14670*/  IMAD.MOV.U32 R5, RZ, RZ, R247 ;  /* 0x000000ffff057224 */ /* 0x000fe400078e00f7 */
[----:B------:R-:W-:Y:S01]  /*14680*/  VIADD R244, R2, 0x57 ;  /* 0x0000005702f47836 */ /* 0x000fe20000000000 */
[----:B------:R0:W-:Y:S01]  /*14690*/  STL [R1+0x2bc], R4 ;  /* 0x0002bc0401007387 */ /* 0x0001e20000100800 */
[--C-:B------:R-:W-:Y:S01]  /*146a0*/  @!P5 IMAD.IADD R239, R239, 0x1, -R168.reuse ;  /* 0x00000001efefd824 */ /* 0x100fe200078e0aa8 */
[----:B------:R-:W-:Y:S01]  /*146b0*/  ISETP.GE.AND P5, PT, R251, RZ, PT ;  /* 0x000000fffb00720c */ /* 0x000fe20003fa6270 */
[----:B------:R-:W-:Y:S01]  /*146c0*/  @!P4 IMAD.MOV R5, RZ, RZ, -R5 ;  /* 0x000000ffff05c224 */ /* 0x000fe200078e0a05 */
[----:B------:R-:W-:Y:S01]  /*146d0*/  IABS R245, R244 ;  /* 0x000000f400f57213 */ /* 0x000fe20000000000 */
[--C-:B------:R-:W-:Y:S01]  /*146e0*/  @!P3 IMAD.IADD R246, R246, 0x1, -R168.reuse ;  /* 0x00000001f6f6b824 */ /* 0x100fe200078e0aa8 */
[----:B------:R-:W-:Y:S01]  /*146f0*/  ISETP.GT.U32.AND P4, PT, R168, R239, PT ;  /* 0x000000efa800720c */ /* 0x000fe20003f84070 */
[----:B------:R-:W-:Y:S01]  /*14700*/  @!P2 IMAD.MOV R3, RZ, RZ, -R3 ;  /* 0x000000ffff03a224 */ /* 0x000fe200078e0a03 */
[----:B------:R1:W-:Y:S01]  /*14710*/  STL [R1+0x2ac], R5 ;  /* 0x0002ac0501007387 */ /* 0x0003e20000100800 */
[----:B------:R-:W-:Y:S01]  /*14720*/  @!P1 IMAD.IADD R243, R243, 0x1, -R168 ;  /* 0x00000001f3f39824 */ /* 0x000fe200078e0aa8 */
[----:B------:R-:W-:Y:S01]  /*14730*/  ISETP.GE.AND P1, PT, R248, RZ, PT ;  /* 0x000000fff800720c */ /* 0x000fe20003f26270 */
[----:B0-----:R-:W-:Y:S01]  /*14740*/  IMAD.HI.U32 R4, R0, R250, RZ ;  /* 0x000000fa00047227 */ /* 0x001fe200078e00ff */
[----:B------:R-:W-:-:S02]  /*14750*/  ISETP.GE.AND P2, PT, R241, RZ, PT ;  /* 0x000000fff100720c */ /* 0x000fc40003f46270 */
[----:B------:R-:W-:Y:S01]  /*14760*/  ISETP.GT.U32.AND P3, PT, R168, R243, PT ;  /* 0x000000f3a800720c */ /* 0x000fe20003f64070 */
[----:B------:R-:W-:Y:S02]  /*14770*/  IMAD.MOV R249, RZ, RZ, -R4 ;  /* 0x000000fffff97224 */ /* 0x000fe400078e0a04 */
[----:B------:R-:W-:Y:S02]  /*14780*/  IMAD.MOV.U32 R4, RZ, RZ, R242 ;  /* 0x000000ffff047224 */ /* 0x000fe400078e00f2 */
[----:B------:R-:W-:-:S04]  /*14790*/  IMAD.HI.U32 R252, R0, R245, RZ ;  /* 0x000000f500fc7227 */ /* 0x000fc800078e00ff */
[----:B------:R-:W-:Y:S01]  /*147a0*/  @!P0 IMAD.MOV R4, RZ, RZ, -R4 ;  /* 0x000000ffff048224 */ /* 0x000fe200078e0a04 */
[C---:B------:R-:W-:Y:S01]  /*147b0*/  ISETP.GT.U32.AND P0, PT, R168.reuse, R246, PT ;  /* 0x000000f6a800720c */ /* 0x040fe20003f04070 */
[----:B------:R-:W-:Y:S02]  /*147c0*/  IMAD R250, R168, R249, R250 ;  /* 0x000000f9a8fa7224 */ /* 0x000fe400078e02fa */
[----:B------:R-:W-:Y:S01]  /*147d0*/  IMAD.MOV R252, RZ, RZ, -R252 ;  /* 0x000000fffffc7224 */ /* 0x000fe200078e0afc */
[----:B------:R0:W-:Y:S01]  /*147e0*/  STL [R1+0x2a4], R4 ;  /* 0x0002a40401007387 */ /* 0x0001e20000100800 */
[----:B------:R-:W-:Y:S02]  /*147f0*/  VIADD R247, R2, 0x56 ;  /* 0x0000005602f77836 */ /* 0x000fe40000000000 */
[----:B------:R-:W-:Y:S02]  /*14800*/  @!P3 IMAD.IADD R243, R243, 0x1, -R168 ;  /* 0x00000001f3f3b824 */ /* 0x000fe400078e0aa8 */
[----:B------:R-:W-:-:S02]  /*14810*/  IMAD R245, R168, R252, R245 ;  /* 0x000000fca8f57224 */ /* 0x000fc400078e02f5 */
[----:B------:R-:W-:Y:S01]  /*14820*/  @!P4 IMAD.IADD R239, R239, 0x1, -R168 ;  /* 0x00000001efefc824 */ /* 0x000fe200078e0aa8 */
[----:B------:R-:W-:Y:S01]  /*14830*/  ISETP.GE.AND P4, PT, R240, RZ, PT ;  /* 0x000000fff000720c */ /* 0x000fe20003f86270 */
[----:B-1----:R-:W-:Y:S01]  /*14840*/  IMAD.MOV.U32 R5, RZ, RZ, R243 ;  /* 0x000000ffff057224 */ /* 0x002fe200078e00f3 */
[C---:B------:R-:W-:Y:S01]  /*14850*/  ISETP.GT.U32.AND P3, PT, R168.reuse, R245, PT ;  /* 0x000000f5a800720c */ /* 0x040fe20003f64070 */
[----:B0-----:R-:W-:Y:S02]  /*14860*/  IMAD.MOV.U32 R4, RZ, RZ, R238 ;  /* 0x000000ffff047224 */ /* 0x001fe400078e00ee */
[----:B------:R-:W-:Y:S02]  /*14870*/  @!P1 IMAD.MOV R5, RZ, RZ, -R5 ;  /* 0x000000ffff059224 */ /* 0x000fe400078e0a05 */
[----:B------:R-:W-:Y:S01]  /*14880*/  @!P6 IMAD.MOV R4, RZ, RZ, -R4 ;  /* 0x000000ffff04e224 */ /* 0x000fe200078e0a04 */
[----:B------:R-:W-:Y:S01]  /*14890*/  ISETP.GT.U32.AND P6, PT, R168, R250, PT ;  /* 0x000000faa800720c */ /* 0x000fe20003fc4070 */
[--C-:B------:R-:W-:Y:S01]  /*148a0*/  @!P0 IMAD.IADD R246, R246, 0x1, -R168.reuse ;  /* 0x00000001f6f68824 */ /* 0x100fe200078e0aa8 */
[----:B------:R-:W-:Y:S01]  /*148b0*/  ISETP.GE.AND P0, PT, R244, RZ, PT ;  /* 0x000000fff400720c */ /* 0x000fe20003f06270 */
[----:B------:R-:W-:Y:S01]  /*148c0*/  VIADD R238, R2, 0x55 ;  /* 0x0000005502ee7836 */ /* 0x000fe20000000000 */
[----:B------:R0:W-:Y:S03]  /*148d0*/  STL [R1+0x29c], R4 ;  /* 0x00029c0401007387 */ /* 0x0001e60000100800 */
[----:B------:R-:W-:Y:S01]  /*148e0*/  @!P3 IMAD.IADD R245, R245, 0x1, -R168 ;  /* 0x00000001f5f5b824 */ /* 0x000fe200078e0aa8 */
[----:B------:R1:W-:Y:S01]  /*148f0*/  STL [R1+0x298], R3 ;  /* 0x0002980301007387 */ /* 0x0003e20000100800 */
[----:B------:R-:W-:-:S03]  /*14900*/  IABS R249, R238 ;  /* 0x000000ee00f97213 */ /* 0x000fc60000000000 */
[----:B------:R-:W-:Y:S01]  /*14910*/  STL [R1+0x288], R5 ;  /* 0x0002880501007387 */ /* 0x000fe20000100800 */
[----:B------:R-:W-:Y:S01]  /*14920*/  @!P6 IMAD.IADD R250, R250, 0x1, -R168 ;  /* 0x00000001fafae824 */ /* 0x000fe200078e0aa8 */
[----:B------:R-:W-:Y:S01]  /*14930*/  ISETP.GT.U32.AND P3, PT, R168, R245, PT ;  /* 0x000000f5a800720c */ /* 0x000fe20003f64070 */
[----:B0-----:R-:W-:Y:S01]  /*14940*/  IMAD.MOV.U32 R4, RZ, RZ, R239 ;  /* 0x000000ffff047224 */ /* 0x001fe200078e00ef */
[----:B------:R-:W-:Y:S01]  /*14950*/  ISETP.GE.AND P6, PT, R247, RZ, PT ;  /* 0x000000fff700720c */ /* 0x000fe20003fc6270 */
[----:B------:R-:W-:Y:S01]  /*14960*/  IMAD.HI.U32 R240, R0, R249, RZ ;  /* 0x000000f900f07227 */ /* 0x000fe200078e00ff */
[----:B-1----:R-:W-:Y:S02]  /*14970*/  IABS R3, R247 ;  /* 0x000000f700037213 */ /* 0x002fe40000000000 */
[----:B------:R-:W-:Y:S01]  /*14980*/  ISETP.GT.U32.AND P1, PT, R168, R250, PT ;  /* 0x000000faa800720c */ /* 0x000fe20003f24070 */
[----:B------:R-:W-:Y:S01]  /*14990*/  @!P5 IMAD.MOV R4, RZ, RZ, -R4 ;  /* 0x000000ffff04d224 */ /* 0x000fe200078e0a04 */
[----:B------:R-:W-:Y:S01]  /*149a0*/  ISETP.GE.AND P5, PT, R238, RZ, PT ;  /* 0x000000ffee00720c */ /* 0x000fe20003fa6270 */
[----:B------:R-:W-:-:S03]  /*149b0*/  IMAD.HI.U32 R241, R0, R3, RZ ;  /* 0x0000000300f17227 */ /* 0x000fc600078e00ff */
[----:B------:R0:W-:Y:S01]  /*149c0*/  STL [R1+0x284], R4 ;  /* 0x0002840401007387 */ /* 0x0001e20000100800 */
[----:B------:R-:W-:Y:S02]  /*149d0*/  IMAD.MOV R241, RZ, RZ, -R241 ;  /* 0x000000fffff17224 */ /* 0x000fe400078e0af1 */
[----:B------:R-:W-:Y:S02]  /*149e0*/  IMAD.MOV R240, RZ, RZ, -R240 ;  /* 0x000000fffff07224 */ /* 0x000fe400078e0af0 */
[----:B------:R-:W-:Y:S02]  /*149f0*/  IMAD R244, R168, R241, R3 ;  /* 0x000000f1a8f47224 */ /* 0x000fe400078e0203 */
[----:B------:R-:W-:Y:S02]  /*14a00*/  @!P1 IMAD.IADD R250, R250, 0x1, -R168 ;  /* 0x00000001fafa9824 */ /* 0x000fe400078e0aa8 */
[----:B------:R-:W-:Y:S02]  /*14a10*/  IMAD R249, R168, R240, R249 ;  /* 0x000000f0a8f97224 */ /* 0x000fe400078e02f9 */
[----:B0-----:R-:W-:-:S02]  /*14a20*/  IMAD.MOV.U32 R4, RZ, RZ, R246 ;  /* 0x000000ffff047224 */ /* 0x001fc400078e00f6 */
[----:B------:R-:W-:Y:S02]  /*14a30*/  VIADD R246, R2, 0x54 ;  /* 0x0000005402f67836 */ /* 0x000fe40000000000 */
[----:B------:R-:W-:Y:S01]  /*14a40*/  @!P2 IMAD.MOV R4, RZ, RZ, -R4 ;  /* 0x000000ffff04a224 */ /* 0x000fe200078e0a04 */
[----:B------:R-:W-:Y:S01]  /*14a50*/  ISETP.GT.U32.AND P2, PT, R168, R244, PT ;  /* 0x000000f4a800720c */ /* 0x000fe20003f44070 */
[----:B------:R-:W-:Y:S01]  /*14a60*/  @!P3 IMAD.IADD R245, R245, 0x1, -R168 ;  /* 0x00000001f5f5b824 */ /* 0x000fe200078e0aa8 */
[----:B------:R-:W-:Y:S01]  /*14a70*/  ISETP.GE.AND P1, PT, R246, RZ, PT ;  /* 0x000000fff600720c */ /* 0x000fe20003f26270 */
[----:B------:R-:W-:Y:S01]  /*14a80*/  VIADD R238, R2, 0x53 ;  /* 0x0000005302ee7836 */ /* 0x000fe20000000000 */
[----:B------:R-:W-:Y:S01]  /*14a90*/  IABS R246, R246 ;  /* 0x000000f600f67213 */ /* 0x000fe20000000000 */
[----:B------:R0:W-:Y:S01]  /*14aa0*/  STL [R1+0x118], R4 ;  /* 0x0001180401007387 */ /* 0x0001e20000100800 */
[----:B------:R-:W-:Y:S01]  /*14ab0*/  ISETP.GT.U32.AND P3, PT, R168, R249, PT ;  /* 0x000000f9a800720c */ /* 0x000fe20003f64070 */
[----:B------:R-:W-:Y:S01]  /*14ac0*/  VIADD R3, R2, 0x52 ;  /* 0x0000005202037836 */ /* 0x000fe20000000000 */
[----:B------:R-:W-:Y:S01]  /*14ad0*/  IABS R242, R238 ;  /* 0x000000ee00f27213 */ /* 0x000fe20000000000 */
[----:B------:R-:W-:-:S03]  /*14ae0*/  IMAD.HI.U32 R240, R0, R246, RZ ;  /* 0x000000f600f07227 */ /* 0x000fc600078e00ff */
[----:B------:R-:W-:Y:S01]  /*14af0*/  IABS R241, R3 ;  /* 0x0000000300f17213 */ /* 0x000fe20000000000 */
[----:B------:R-:W-:Y:S02]  /*14b00*/  @!P2 IMAD.IADD R244, R244, 0x1, -R168 ;  /* 0x00000001f4f4a824 */ /* 0x000fe400078e0aa8 */
[----:B0-----:R-:W-:Y:S02]  /*14b10*/  IMAD.MOV.U32 R4, RZ, RZ, R250 ;  /* 0x000000ffff047224 */ /* 0x001fe400078e00fa */
[----:B------:R-:W-:Y:S01]  /*14b20*/  IMAD.MOV R240, RZ, RZ, -R240 ;  /* 0x000000fffff07224 */ /* 0x000fe200078e0af0 */
[----:B------:R-:W-:Y:S01]  /*14b30*/  ISETP.GT.U32.AND P2, PT, R168, R244, PT ;  /* 0x000000f4a800720c */ /* 0x000fe20003f44070 */
[----:B------:R-:W-:Y:S01]  /*14b40*/  @!P4 IMAD.MOV R4, RZ, RZ, -R4 ;  /* 0x000000ffff04c224 */ /* 0x000fe200078e0a04 */
[----:B------:R-:W-:Y:S01]  /*14b50*/  ISETP.GE.AND P4, PT, R238, RZ, PT ;  /* 0x000000ffee00720c */ /* 0x000fe20003f86270 */
[----:B------:R-:W-:Y:S02]  /*14b60*/  IMAD R246, R168, R240, R246 ;  /* 0x000000f0a8f67224 */ /* 0x000fe400078e02f6 */
[----:B------:R-:W-:Y:S01]  /*14b70*/  @!P3 IMAD.IADD R249, R249, 0x1, -R168 ;  /* 0x00000001f9f9b824 */ /* 0x000fe200078e0aa8 */
[----:B------:R0:W-:Y:S01]  /*14b80*/  STL [R1+0x190], R4 ;  /* 0x0001900401007387 */ /* 0x0001e20000100800 */
[----:B------:R-:W-:-:S03]  /*14b90*/  IMAD.HI.U32 R239, R0, R242, RZ ;  /* 0x000000f200ef7227 */ /* 0x000fc600078e00ff */
[----:B------:R-:W-:Y:S01]  /*14ba0*/  ISETP.GT.U32.AND P3, PT, R168, R249, PT ;  /* 0x000000f9a800720c */ /* 0x000fe20003f64070 */
[----:B------:R-:W-:-:S04]  /*14bb0*/  IMAD.HI.U32 R238, R0, R241, RZ ;  /* 0x000000f100ee7227 */ /* 0x000fc800078e00ff */
[----:B------:R-:W-:Y:S01]  /*14bc0*/  @!P2 IMAD.IADD R244, R244, 0x1, -R168 ;  /* 0x00000001f4f4a824 */ /* 0x000fe200078e0aa8 */
[----:B------:R-:W-:Y:S01]  /*14bd0*/  ISETP.GT.U32.AND P2, PT, R168, R246, PT ;  /* 0x000000f6a800720c */ /* 0x000fe20003f44070 */
[----:B0-----:R-:W-:Y:S02]  /*14be0*/  IMAD.MOV.U32 R4, RZ, RZ, R245 ;  /* 0x000000ffff047224 */ /* 0x001fe400078e00f5 */
[----:B------:R-:W-:Y:S02]  /*14bf0*/  IMAD.MOV R239, RZ, RZ, -R239 ;  /* 0x000000ffffef7224 */ /* 0x000fe400078e0aef */
[----:B------:R-:W-:Y:S01]  /*14c00*/  @!P0 IMAD.MOV R4, RZ, RZ, -R4 ;  /* 0x000000ffff048224 */ /* 0x000fe200078e0a04 */
[----:B------:R-:W-:Y:S01]  /*14c10*/  ISETP.GE.AND P0, PT, R3, RZ, PT ;  /* 0x000000ff0300720c */ /* 0x000fe20003f06270 */
[----:B------:R-:W-:Y:S02]  /*14c20*/  VIADD R3, R2, 0x51 ;  /* 0x0000005102037836 */ /* 0x000fe40000000000 */
[----:B------:R-:W-:Y:S01]  /*14c30*/  IMAD.MOV R238, RZ, RZ, -R238 ;  /* 0x000000ffffee7224 */ /* 0x000fe200078e0aee */
[----:B------:R0:W-:Y:S01]  /*14c40*/  STL [R1+0x280], R4 ;  /* 0x0002800401007387 */ /* 0x0001e20000100800 */
[----:B------:R-:W-:Y:S01]  /*14c50*/  IMAD R242, R168, R239, R242 ;  /* 0x000000efa8f27224 */ /* 0x000fe200078e02f2 */
[----:B------:R-:W-:Y:S01]  /*14c60*/  IABS R240, R3 ;  /* 0x0000000300f07213 */ /* 0x000fe20000000000 */
[----:B------:R-:W-:-:S02]  /*14c70*/  @!P2 IMAD.IADD R246, R246, 0x1, -R168 ;  /* 0x00000001f6f6a824 */ /* 0x000fc400078e0aa8 */
[C---:B------:R-:W-:Y:S02]  /*14c80*/  IMAD R241, R168.reuse, R238, R241 ;  /* 0x000000eea8f17224 */ /* 0x040fe400078e02f1 */
[----:B------:R-:W-:Y:S01]  /*14c90*/  @!P3 IMAD.IADD R249, R249, 0x1, -R168 ;  /* 0x00000001f9f9b824 */ /* 0x000fe200078e0aa8 */
[----:B------:R-:W-:Y:S01]  /*14ca0*/  ISETP.GT.U32.AND P2, PT, R168, R246, PT ;  /* 0x000000f6a800720c */ /* 0x000fe20003f44070 */
[----:B------:R-:W-:Y:S01]  /*14cb0*/  VIADD R239, R2, 0x4f ;  /* 0x0000004f02ef7836 */ /* 0x000fe20000000000 */
[----:B------:R-:W-:Y:S01]  /*14cc0*/  ISETP.GT.U32.AND P3, PT, R168, R242, PT ;  /* 0x000000f2a800720c */ /* 0x000fe20003f64070 */
[----:B0-----:R-:W-:Y:S02]  /*14cd0*/  IMAD.MOV.U32 R4, RZ, RZ, R244 ;  /* 0x000000ffff047224 */ /* 0x001fe400078e00f4 */
[----:B------:R-:W-:Y:S01]  /*14ce0*/  IMAD.HI.U32 R244, R0, R240, RZ ;  /* 0x000000f000f47227 */ /* 0x000fe200078e00ff */
[----:B------:R-:W-:-:S03]  /*14cf0*/  IABS R247, R239 ;  /* 0x000000ef00f77213 */ /* 0x000fc60000000000 */
[----:B------:R-:W-:Y:S01]  /*14d00*/  @!P6 IMAD.MOV R4, RZ, RZ, -R4 ;  /* 0x000000ffff04e224 */ /* 0x000fe200078e0a04 */
[----:B------:R-:W-:Y:S01]  /*14d10*/  ISETP.GT.U32.AND P6, PT, R168, R241, PT ;  /* 0x000000f1a800720c */ /* 0x000fe20003fc4070 */
[----:B------:R-:W-:Y:S02]  /*14d20*/  IMAD.MOV R244, RZ, RZ, -R244 ;  /* 0x000000fffff47224 */ /* 0x000fe400078e0af4 */
[--C-:B------:R-:W-:Y:S01]  /*14d30*/  @!P2 IMAD.IADD R246, R246, 0x1, -R168.reuse ;  /* 0x00000001f6f6a824 */ /* 0x100fe200078e0aa8 */
[----:B------:R0:W-:Y:S01]  /*14d40*/  STL [R1+0x218], R4 ;  /* 0x0002180401007387 */ /* 0x0001e20000100800 */
[----:B------:R-:W-:Y:S02]  /*14d50*/  @!P3 IMAD.IADD R242, R242, 0x1, -R168 ;  /* 0x00000001f2f2b824 */ /* 0x000fe400078e0aa8 */
[C---:B------:R-:W-:Y:S02]  /*14d60*/  VIADD R245, R2.reuse, 0x50 ;  /* 0x0000005002f57836 */ /* 0x040fe40000000000 */
[----:B------:R-:W-:Y:S01]  /*14d70*/  VIADD R238, R2, 0x4e ;  /* 0x0000004e02ee7836 */ /* 0x000fe20000000000 */
[----:B------:R-:W-:-:S02]  /*14d80*/  ISETP.GT.U32.AND P3, PT, R168, R242, PT ;  /* 0x000000f2a800720c */ /* 0x000fc40003f64070 */
[----:B------:R-:W-:Y:S01]  /*14d90*/  IABS R248, R245 ;  /* 0x000000f500f87213 */ /* 0x000fe20000000000 */
[----:B------:R-:W-:Y:S01]  /*14da0*/  @!P6 IMAD.IADD R241, R241, 0x1, -R168 ;  /* 0x00000001f1f1e824 */ /* 0x000fe200078e0aa8 */
[----:B------:R-:W-:Y:S01]  /*14db0*/  IABS R243, R238 ;  /* 0x000000ee00f37213 */ /* 0x000fe20000000000 */
[----:B0-----:R-:W-:Y:S02]  /*14dc0*/  IMAD.MOV.U32 R4, RZ, RZ, R249 ;  /* 0x000000ffff047224 */ /* 0x001fe400078e00f9 */
[----:B------:R-:W-:Y:S01]  /*14dd0*/  IMAD.HI.U32 R249, R0, R248, RZ ;  /* 0x000000f800f97227 */ /* 0x000fe200078e00ff */
[----:B------:R-:W-:-:S03]  /*14de0*/  ISETP.GT.U32.AND P6, PT, R168, R241, PT ;  /* 0x000000f1a800720c */ /* 0x000fc60003fc4070 */
[----:B------:R-:W-:Y:S01]  /*14df0*/  @!P5 IMAD.MOV R4, RZ, RZ, -R4 ;  /* 0x000000ffff04d224 */ /* 0x000fe200078e0a04 */
[----:B------:R-:W-:Y:S01]  /*14e00*/  ISETP.GE.AND P5, PT, R3, RZ, PT ;  /* 0x000000ff0300720c */ /* 0x000fe20003fa6270 */
[----:B------:R-:W-:Y:S02]  /*14e10*/  IMAD R3, R168, R244, R240 ;  /* 0x000000f4a8037224 */ /* 0x000fe400078e02f0 */
[----:B------:R-:W-:Y:S01]  /*14e20*/  IMAD.HI.U32 R240, R0, R247, RZ ;  /* 0x000000f700f07227 */ /* 0x000fe200078e00ff */
[----:B------:R0:W-:Y:S02]  /*14e30*/  STL [R1+0x278], R4 ;  /* 0x0002780401007387 */ /* 0x0001e40000100800 */
[----:B------:R-:W-:Y:S01]  /*14e40*/  ISETP.GT.U32.AND P2, PT, R168, R3, PT ;  /* 0x00000003a800720c */ /* 0x000fe20003f44070 */
[----:B------:R-:W-:Y:S02]  /*14e50*/  IMAD.MOV R240, RZ, RZ, -R240 ;  /* 0x000000fffff07224 */ /* 0x000fe400078e0af0 */
[----:B------:R-:W-:-:S02]  /*14e60*/  IMAD.MOV R249, RZ, RZ, -R249 ;  /* 0x000000fffff97224 */ /* 0x000fc400078e0af9 */
[----:B------:R-:W-:Y:S02]  /*14e70*/  IMAD R247, R168, R240, R247 ;  /* 0x000000f0a8f77224 */ /* 0x000fe400078e02f7 */
[----:B------:R-:W-:Y:S01]  /*14e80*/  @!P3 IMAD.IADD R242, R242, 0x1, -R168 ;  /* 0x00000001f2f2b824 */ /* 0x000fe200078e0aa8 */
[----:B------:R-:W-:Y:S01]  /*14e90*/  ISETP.GE.AND P3, PT, R245, RZ, PT ;  /* 0x000000fff500720c */ /* 0x000fe20003f66270 */
[----:B0-----:R-:W-:Y:S02]  /*14ea0*/  IMAD.MOV.U32 R4, RZ, RZ, R246 ;  /* 0x000000ffff047224 */ /* 0x001fe400078e00f6 */
[C---:B------:R-:W-:Y:S02]  /*14eb0*/  IMAD R245, R168.reuse, R249, R248 ;  /* 0x000000f9a8f57224 */ /* 0x040fe400078e02f8 */
[----:B------:R-:W-:Y:S02]  /*14ec0*/  @!P2 IMAD.IADD R3, R3, 0x1, -R168 ;  /* 0x000000010303a824 */ /* 0x000fe400078e0aa8 */
[----:B------:R-:W-:Y:S01]  /*14ed0*/  @!P1 IMAD.MOV R4, RZ, RZ, -R4 ;  /* 0x000000ffff049224 */ /* 0x000fe200078e0a04 */
[C---:B------:R-:W-:Y:S01]  /*14ee0*/  ISETP.GT.U32.AND P2, PT, R168.reuse, R245, PT ;  /* 0x000000f5a800720c */ /* 0x040fe20003f44070 */
[----:B------:R-:W-:Y:S01]  /*14ef0*/  @!P6 IMAD.IADD R241, R241, 0x1, -R168 ;  /* 0x00000001f1f1e824 */ /* 0x000fe200078e0aa8 */
[----:B------:R-:W-:Y:S01]  /*14f00*/  ISETP.GT.U32.AND P1, PT, R168, R3, PT ;  /* 0x00000003a800720c */ /* 0x000fe20003f24070 */
[----:B------:R-:W-:Y:S01]  /*14f10*/  IMAD.HI.U32 R244, R0, R243, RZ ;  /* 0x000000f300f47227 */ /* 0x000fe200078e00ff */
[----:B------:R-:W-:Y:S01]  /*14f20*/  ISETP.GT.U32.AND P6, PT, R168, R247, PT ;  /* 0x000000f7a800720c */ /* 0x000fe20003fc4070 */
[----:B------:R0:W-:Y:S02]  /*14f30*/  STL [R1+0x250], R4 ;  /* 0x0002500401007387 */ /* 0x0001e40000100800 */
[----:B------:R-:W-:-:S02]  /*14f40*/  IMAD.MOV.U32 R5, RZ, RZ, R242 ;  /* 0x000000ffff057224 */ /* 0x000fc400078e00f2 */
[----:B------:R-:W-:Y:S02]  /*14f50*/  IMAD.MOV R244, RZ, RZ, -R244 ;  /* 0x000000fffff47224 */ /* 0x000fe400078e0af4 */
[----:B------:R-:W-:Y:S01]  /*14f60*/  @!P4 IMAD.MOV R5, RZ, RZ, -R5 ;  /* 0x000000ffff05c224 */ /* 0x000fe200078e0a05 */
[----:B------:R-:W-:Y:S01]  /*14f70*/  ISETP.GE.AND P4, PT, R239, RZ, PT ;  /* 0x000000ffef00720c */ /* 0x000fe20003f86270 */
[----:B------:R-:W-:Y:S02]  /*14f80*/  IMAD R243, R168, R244, R243 ;  /* 0x000000f4a8f37224 */ /* 0x000fe400078e02f3 */
[----:B0-----:R-:W-:Y:S01]  /*14f90*/  IMAD.MOV.U32 R4, RZ, RZ, R241 ;  /* 0x000000ffff047224 */ /* 0x001fe200078e00f1 */
[----:B------:R-:W-:Y:S01]  /*14fa0*/  STL [R1+0x25c], R5 ;  /* 0x00025c0501007387 */ /* 0x000fe20000100800 */
[----:B------:R-:W-:Y:S02]  /*14fb0*/  VIADD R239, R2, 0x4c ;  /* 0x0000004c02ef7836 */ /* 0x000fe40000000000 */
[----:B------:R-:W-:Y:S01]  /*14fc0*/  @!P0 IMAD.MOV R4, RZ, RZ, -R4 ;  /* 0x000000ffff048224 */ /* 0x000fe200078e0a04 */
[----:B------:R-:W-:Y:S01]  /*14fd0*/  ISETP.GT.U32.AND P0, PT, R168, R243, PT ;  /* 0x000000f3a800720c */ /* 0x000fe20003f04070 */
[--C-:B------:R-:W-:Y:S01]  /*14fe0*/  @!P1 IMAD.IADD R3, R3, 0x1, -R168.reuse ;  /* 0x0000000103039824 */ /* 0x100fe200078e0aa8 */
[----:B------:R-:W-:Y:S01]  /*14ff0*/  IABS R242, R239 ;  /* 0x000000ef00f27213 */ /* 0x000fe20000000000 */
[----:B------:R-:W-:Y:S01]  /*15000*/  VIADD R240, R2, 0x4d ;  /* 0x0000004d02f07836 */ /* 0x000fe20000000000 */
[----:B------:R0:W-:Y:S01]  /*15010*/  STL [R1+0x260], R4 ;  /* 0x0002600401007387 */ /* 0x0001e20000100800 */
[--C-:B------:R-:W-:Y:S01]  /*15020*/  @!P6 IMAD.IADD R247, R247, 0x1, -R168.reuse ;  /* 0x00000001f7f7e824 */ /* 0x100fe200078e0aa8 */
[----:B------:R-:W-:Y:S01]  /*15030*/  ISETP.GE.AND P1, PT, R238, RZ, PT ;  /* 0x000000ffee00720c */ /* 0x000fe20003f26270 */
        /* <DEDUP_REMOVED lines=8> */
[----:B------:R-:W-:-:S04]  /*150c0*/  IMAD.HI.U32 R241, R0, R246, RZ ;  /* 0x000000f600f17227 */ /* 0x000fc800078e00ff */
[----:B------:R-:W-:Y:S01]  /*150d0*/  @!P5 IMAD.MOV R4, RZ, RZ, -R4 ;  /* 0x000000ffff04d224 */ /* 0x000fe200078e0a04 */
[C---:B------:R-:W-:Y:S01]  /*150e0*/  ISETP.GT.U32.AND P5, PT, R168.reuse, R247, PT ;  /* 0x000000f7a800720c */ /* 0x040fe20003fa4070 */
[----:B------:R-:W-:Y:S02]  /*150f0*/  IMAD.MOV R240, RZ, RZ, -R240 ;  /* 0x000000fffff07224 */ /* 0x000fe400078e0af0 */
[----:B------:R-:W-:Y:S01]  /*15100*/  IMAD.MOV R241, RZ, RZ, -R241 ;  /* 0x000000fffff17224 */ /* 0x000fe200078e0af1 */
[----:B------:R0:W-:Y:S01]  /*15110*/  STL [R1+0x264], R4 ;  /* 0x0002640401007387 */ /* 0x0001e20000100800 */
[----:B------:R-:W-:Y:S02]  /*15120*/  @!P0 IMAD.IADD R243, R243, 0x1, -R168 ;  /* 0x00000001f3f38824 */ /* 0x000fe400078e0aa8 */
[C---:B------:R-:W-:Y:S02]  /*15130*/  IMAD R242, R168.reuse, R240, R242 ;  /* 0x000000f0a8f27224 */ /* 0x040fe400078e02f2 */
[C---:B------:R-:W-:Y:S01]  /*15140*/  IMAD R246, R168.reuse, R241, R246 ;  /* 0x000000f1a8f67224 */ /* 0x040fe200078e02f6 */
[----:B------:R-:W-:Y:S01]  /*15150*/  ISETP.GT.U32.AND P0, PT, R168, R243, PT ;  /* 0x000000f3a800720c */ /* 0x000fe20003f04070 */
[----:B------:R-:W-:-:S02]  /*15160*/  @!P6 IMAD.IADD R245, R245, 0x1, -R168 ;  /* 0x00000001f5f5e824 */ /* 0x000fc400078e0aa8 */
[--C-:B------:R-:W-:Y:S01]  /*15170*/  @!P5 IMAD.IADD R247, R247, 0x1, -R168.reuse ;  /* 0x00000001f7f7d824 */ /* 0x100fe200078e0aa8 */
[----:B------:R-:W-:Y:S01]  /*15180*/  ISETP.GT.U32.AND P5, PT, R168, R242, PT ;  /* 0x000000f2a800720c */ /* 0x000fe20003fa4070 */
[----:B------:R-:W-:Y:S01]  /*15190*/  VIADD R3, R2, 0x4a ;  /* 0x0000004a02037836 */ /* 0x000fe20000000000 */
[----:B------:R-:W-:Y:S01]  /*151a0*/  ISETP.GT.U32.AND P6, PT, R168, R246, PT ;  /* 0x000000f6a800720c */ /* 0x000fe20003fc4070 */
[----:B------:R-:W-:Y:S02]  /*151b0*/  VIADD R238, R2, 0x4b ;  /* 0x0000004b02ee7836 */ /* 0x000fe40000000000 */
[----:B0-----:R-:W-:Y:S01]  /*151c0*/  IMAD.MOV.U32 R4, RZ, RZ, R245 ;  /* 0x000000ffff047224 */ /* 0x001fe200078e00f5 */
[----:B------:R-:W-:Y:S01]  /*151d0*/  IABS R240, R3 ;  /* 0x0000000300f07213 */ /* 0x000fe20000000000 */
[----:B------:R-:W-:Y:S01]  /*151e0*/  IMAD.MOV.U32 R5, RZ, RZ, R247 ;  /* 0x000000ffff057224 */ /* 0x000fe200078e00f7 */
[----:B------:R-:W-:Y:S01]  /*151f0*/  IABS R241, R238 ;  /* 0x000000ee00f17213 */ /* 0x000fe20000000000 */
[----:B------:R-:W-:Y:S01]  /*15200*/  @!P0 IMAD.IADD R243, R243, 0x1, -R168 ;  /* 0x00000001f3f38824 */ /* 0x000fe200078e0aa8 */
[----:B------:R-:W-:Y:S01]  /*15210*/  ISETP.GE.AND P0, PT, R239, RZ, PT ;  /* 0x000000ffef00720c */ /* 0x000fe20003f06270 */
[----:B------:R-:W-:-:S02]  /*15220*/  IMAD.MOV.U32 R239, RZ, RZ, R248 ;  /* 0x000000ffffef7224 */ /* 0x000fc400078e00f8 */
[----:B------:R-:W-:Y:S02]  /*15230*/  @!P5 IMAD.IADD R242, R242, 0x1, -R168 ;  /* 0x00000001f2f2d824 */ /* 0x000fe400078e0aa8 */
[----:B------:R-:W-:-:S04]  /*15240*/  IMAD.HI.U32 R249, R0, R240, RZ ;  /* 0x000000f000f97227 */ /* 0x000fc800078e00ff */
[----:B------:R-:W-:Y:S01]  /*15250*/  @!P6 IMAD.IADD R246, R246, 0x1, -R168 ;  /* 0x00000001f6f6e824 */ /* 0x000fe200078e0aa8 */
[----:B------:R-:W-:Y:S01]  /*15260*/  ISETP.GE.AND P6, PT, R238, RZ, PT ;  /* 0x000000ffee00720c */ /* 0x000fe20003fc6270 */
[----:B------:R-:W-:Y:S01]  /*15270*/  @!P3 IMAD.MOV R4, RZ, RZ, -R4 ;  /* 0x000000ffff04b224 */ /* 0x000fe200078e0a04 */
[----:B------:R-:W-:Y:S01]  /*15280*/  ISETP.GT.U32.AND P3, PT, R168, R242, PT ;  /* 0x000000f2a800720c */ /* 0x000fe20003f64070 */
[----:B------:R-:W-:Y:S01]  /*15290*/  IMAD.HI.U32 R238, R0, R239, RZ ;  /* 0x000000ef00ee7227 */ /* 0x000fe200078e00ff */
[----:B------:R-:W-:Y:S02]  /*152a0*/  ISETP.GT.U32.AND P5, PT, R168, R246, PT ;  /* 0x000000f6a800720c */ /* 0x000fe40003fa4070 */
[----:B------:R0:W-:Y:S01]  /*152b0*/  STL [R1+0x254], R4 ;  /* 0x0002540401007387 */ /* 0x0001e20000100800 */
[----:B------:R-:W-:Y:S02]  /*152c0*/  IMAD.MOV R245, RZ, RZ, -R249 ;  /* 0x000000fffff57224 */ /* 0x000fe400078e0af9 */
[----:B------:R-:W-:-:S02]  /*152d0*/  IMAD.MOV R238, RZ, RZ, -R238 ;  /* 0x000000ffffee7224 */ /* 0x000fc400078e0aee */
[C---:B------:R-:W-:Y:S02]  /*152e0*/  IMAD R240, R168.reuse, R245, R240 ;  /* 0x000000f5a8f07224 */ /* 0x040fe400078e02f0 */
[----:B------:R-:W-:Y:S02]  /*152f0*/  IMAD R239, R168, R238, R239 ;  /* 0x000000eea8ef7224 */ /* 0x000fe400078e02ef */
[----:B------:R-:W-:-:S04]  /*15300*/  IMAD.HI.U32 R248, R0, R241, RZ ;  /* 0x000000f100f87227 */ /* 0x000fc800078e00ff */
[----:B0-----:R-:W-:Y:S02]  /*15310*/  IMAD.MOV.U32 R4, RZ, RZ, R243 ;  /* 0x000000ffff047224 */ /* 0x001fe400078e00f3 */
[----:B------:R-:W-:Y:S01]  /*15320*/  @!P3 IMAD.IADD R242, R242, 0x1, -R168 ;  /* 0x00000001f2f2b824 */ /* 0x000fe200078e0aa8 */
[C---:B------:R-:W-:Y:S01]  /*15330*/  ISETP.GT.U32.AND P3, PT, R168.reuse, R239, PT ;  /* 0x000000efa800720c */ /* 0x040fe20003f64070 */
[----:B------:R-:W-:Y:S01]  /*15340*/  @!P1 IMAD.MOV R4, RZ, RZ, -R4 ;  /* 0x000000ffff049224 */ /* 0x000fe200078e0a04 */
[----:B------:R-:W-:Y:S01]  /*15350*/  ISETP.GT.U32.AND P1, PT, R168, R240, PT ;  /* 0x000000f0a800720c */ /* 0x000fe20003f24070 */
[----:B------:R-:W-:Y:S02]  /*15360*/  IMAD.MOV R248, RZ, RZ, -R248 ;  /* 0x000000fffff87224 */ /* 0x000fe400078e0af8 */
[----:B------:R-:W-:Y:S02]  /*15370*/  VIADD R243, R2, 0x47 ;  /* 0x0000004702f37836 */ /* 0x000fe40000000000 */
[----:B------:R-:W-:-:S02]  /*15380*/  IMAD R241, R168, R248, R241 ;  /* 0x000000f8a8f17224 */ /* 0x000fc400078e02f1 */
[--C-:B------:R-:W-:Y:S01]  /*15390*/  @!P5 IMAD.IADD R246, R246, 0x1, -R168.reuse ;  /* 0x00000001f6f6d824 */ /* 0x100fe200078e0aa8 */
[----:B------:R-:W-:Y:S01]  /*153a0*/  ISETP.GE.AND P5, PT, R3, RZ, PT ;  /* 0x000000ff0300720c */ /* 0x000fe20003fa6270 */
[----:B------:R-:W-:Y:S01]  /*153b0*/  @!P4 IMAD.MOV R5, RZ, RZ, -R5 ;  /* 0x000000ffff05c224 */ /* 0x000fe200078e0a05 */
[----:B------:R-:W-:Y:S01]  /*153c0*/  IABS R3, R243 ;  /* 0x000000f300037213 */ /* 0x000fe20000000000 */
[--C-:B------:R-:W-:Y:S01]  /*153d0*/  @!P3 IMAD.IADD R239, R239, 0x1, -R168.reuse ;  /* 0x00000001efefb824 */ /* 0x100fe200078e0aa8 */
[----:B------:R-:W-:Y:S01]  /*153e0*/  ISETP.GT.U32.AND P4, PT, R168, R241, PT ;  /* 0x000000f1a800720c */ /* 0x000fe20003f84070 */
[----:B------:R-:W-:Y:S01]  /*153f0*/  @!P1 IMAD.IADD R240, R240, 0x1, -R168 ;  /* 0x00000001f0f09824 */ /* 0x000fe200078e0aa8 */
[----:B------:R-:W-:Y:S01]  /*15400*/  STL [R1+0x238], R5 ;  /* 0x0002380501007387 */ /* 0x000fe20000100800 */
[----:B------:R-:W-:-:S03]  /*15410*/  IMAD.HI.U32 R247, R0, R3, RZ ;  /* 0x0000000300f77227 */ /* 0x000fc600078e00ff */
[----:B------:R-:W-:Y:S01]  /*15420*/  ISETP.GT.U32.AND P3, PT, R168, R240, PT ;  /* 0x000000f0a800720c */ /* 0x000fe20003f64070 */
[----:B------:R-:W-:Y:S01]  /*15430*/  VIADD R249, R2, 0x48 ;  /* 0x0000004802f97836 */ /* 0x000fe20000000000 */
[----:B------:R0:W-:Y:S01]  /*15440*/  STL [R1+0x240], R4 ;  /* 0x0002400401007387 */ /* 0x0001e20000100800 */
[----:B------:R-:W-:-:S03]  /*15450*/  IMAD.MOV R247, RZ, RZ, -R247 ;  /* 0x000000fffff77224 */ /* 0x000fc600078e0af7 */
[----:B------:R-:W-:Y:S01]  /*15460*/  IABS R238, R249 ;  /* 0x000000f900ee7213 */ /* 0x000fe20000000000 */
[----:B------:R-:W-:Y:S02]  /*15470*/  IMAD R3, R168, R247, R3 ;  /* 0x000000f7a8037224 */ /* 0x000fe400078e0203 */
[----:B------:R-:W-:Y:S01]  /*15480*/  @!P4 IMAD.IADD R241, R241, 0x1, -R168 ;  /* 0x00000001f1f1c824 */ /* 0x000fe200078e0aa8 */
[----:B------:R-:W-:Y:S01]  /*15490*/  ISETP.GE.AND P4, PT, R244, RZ, PT ;  /* 0x000000fff400720c */ /* 0x000fe20003f86270 */
[----:B------:R-:W-:-:S03]  /*154a0*/  IMAD.HI.U32 R245, R0, R238, RZ ;  /* 0x000000ee00f57227 */ /* 0x000fc600078e00ff */
[----:B------:R-:W-:Y:S01]  /*154b0*/  ISETP.GT.U32.AND P1, PT, R168, R241, PT ;  /* 0x000000f1a800720c */ /* 0x000fe20003f24070 */
[----:B0-----:R-:W-:Y:S02]  /*154c0*/  IMAD.MOV.U32 R4, RZ, RZ, R246 ;  /* 0x000000ffff047224 */ /* 0x001fe400078e00f6 */
[----:B------:R-:W-:Y:S01]  /*154d0*/  @!P3 IMAD.IADD R240, R240, 0x1, -R168 ;  /* 0x00000001f0f0b824 */ /* 0x000fe200078e0aa8 */
[C---:B------:R-:W-:Y:S01]  /*154e0*/  ISETP.GT.U32.AND P3, PT, R168.reuse, R3, PT ;  /* 0x00000003a800720c */ /* 0x040fe20003f64070 */
[----:B------:R-:W-:Y:S01]  /*154f0*/  @!P2 IMAD.MOV R4, RZ, RZ, -R4 ;  /* 0x000000ffff04a224 */ /* 0x000fe200078e0a04 */
[----:B------:R-:W-:Y:S01]  /*15500*/  ISETP.GT.U32.AND P2, PT, R168, R239, PT ;  /* 0x000000efa800720c */ /* 0x000fe20003f44070 */
[C---:B------:R-:W-:Y:S02]  /*15510*/  VIADD R244, R2.reuse, 0x46 ;  /* 0x0000004602f47836 */ /* 0x040fe40000000000 */
[----:B------:R-:W-:Y:S01]  /*15520*/  IMAD.MOV R245, RZ, RZ, -R245 ;  /* 0x000000fffff57224 */ /* 0x000fe200078e0af5 */
[----:B------:R0:W-:Y:S01]  /*15530*/  STL [R1+0x244], R4 ;  /* 0x0002440401007387 */ /* 0x0001e20000100800 */
[----:B------:R-:W-:Y:S01]  /*15540*/  VIADD R247, R2, 0x44 ;  /* 0x0000004402f77836 */ /* 0x000fe20000000000 */
[----:B------:R-:W-:Y:S01]  /*15550*/  IABS R246, R244 ;  /* 0x000000f400f67213 */ /* 0x000fe20000000000 */
[----:B------:R-:W-:-:S02]  /*15560*/  IMAD R238, R168, R245, R238 ;  /* 0x000000f5a8ee7224 */ /* 0x000fc400078e02ee */
[----:B------:R-:W-:Y:S02]  /*15570*/  VIADD R245, R2, 0x45 ;  /* 0x0000004502f57836 */ /* 0x000fe40000000000 */
[----:B------:R-:W-:-:S03]  /*15580*/  IMAD.HI.U32 R250, R0, R246, RZ ;  /* 0x000000f600fa7227 */ /* 0x000fc600078e00ff */
[----:B------:R-:W-:Y:S01]  /*15590*/  IABS R248, R245 ;  /* 0x000000f500f87213 */ /* 0x000fe20000000000 */
[----:B0-----:R-:W-:Y:S02]  /*155a0*/  IMAD.MOV.U32 R4, RZ, RZ, R242 ;  /* 0x000000ffff047224 */ /* 0x001fe400078e00f2 */
[--C-:B------:R-:W-:Y:S02]  /*155b0*/  @!P3 IMAD.IADD R3, R3, 0x1, -R168.reuse ;  /* 0x000000010303b824 */ /* 0x100fe400078e0aa8 */
[--C-:B------:R-:W-:Y:S01]  /*155c0*/  @!P1 IMAD.IADD R241, R241, 0x1, -R168.reuse ;  /* 0x00000001f1f19824 */ /* 0x100fe200078e0aa8 */
[C---:B------:R-:W-:Y:S01]  /*155d0*/  ISETP.GT.U32.AND P1, PT, R168.reuse, R238, PT ;  /* 0x000000eea800720c */ /* 0x040fe20003f24070 */
[----:B------:R-:W-:Y:S01]  /*155e0*/  @!P2 IMAD.IADD R239, R239, 0x1, -R168 ;  /* 0x00000001efefa824 */ /* 0x000fe200078e0aa8 */
[----:B------:R-:W-:Y:S01]  /*155f0*/  ISETP.GE.AND P2, PT, R249, RZ, PT ;  /* 0x000000fff900720c */ /* 0x000fe20003f46270 */
[----:B------:R-:W-:Y:S01]  /*15600*/  IMAD.MOV R249, RZ, RZ, -R250 ;  /* 0x000000fffff97224 */ /* 0x000fe200078e0afa */
[----:B------:R-:W-:Y:S01]  /*15610*/  IABS R250, R247 ;  /* 0x000000f700fa7213 */ /* 0x000fe20000000000 */
[----:B------:R-:W-:Y:S01]  /*15620*/  @!P0 IMAD.MOV R4, RZ, RZ, -R4 ;  /* 0x000000ffff048224 */ /* 0x000fe200078e0a04 */
[----:B------:R-:W-:Y:S01]  /*15630*/  ISETP.GT.U32.AND P0, PT, R168, R3, PT ;  /* 0x00000003a800720c */ /* 0x000fe20003f04070 */
[----:B------:R-:W-:-:S03]  /*15640*/  IMAD.HI.U32 R251, R0, R248, RZ ;  /* 0x000000f800fb7227 */ /* 0x000fc600078e00ff */
[----:B------:R0:W-:Y:S01]  /*15650*/  STL [R1+0x230], R4 ;  /* 0x0002300401007387 */ /* 0x0001e20000100800 */
[C---:B------:R-:W-:Y:S02]  /*15660*/  IMAD R246, R168.reuse, R249, R246 ;  /* 0x000000f9a8f67224 */ /* 0x040fe400078e02f6 */
[----:B------:R-:W-:Y:S02]  /*15670*/  IMAD.MOV.U32 R6, RZ, RZ, R241 ;  /* 0x000000ffff067224 */ /* 0x000fe400078e00f1 */
[----:B------:R-:W-:Y:S02]  /*15680*/  IMAD.MOV R251, RZ, RZ, -R251 ;  /* 0x000000fffffb7224 */ /* 0x000fe400078e0afb */
[----:B------:R-:W-:Y:S01]  /*15690*/  @!P6 IMAD.MOV R6, RZ, RZ, -R6 ;  /* 0x000000ffff06e224 */ /* 0x000fe200078e0a06 */
[C---:B------:R-:W-:Y:S01]  /*156a0*/  ISETP.GT.U32.AND P6, PT, R168.reuse, R246, PT ;  /* 0x000000f6a800720c */ /* 0x040fe20003fc4070 */
[----:B------:R-:W-:Y:S02]  /*156b0*/  IMAD R248, R168, R251, R248 ;  /* 0x000000fba8f87224 */ /* 0x000fe400078e02f8 */
[----:B------:R-:W-:Y:S01]  /*156c0*/  @!P1 IMAD.IADD R238, R238, 0x1, -R168 ;  /* 0x00000001eeee9824 */ /* 0x000fe200078e0aa8 */
[----:B------:R-:W-:Y:S01]  /*156d0*/  ISETP.GE.AND P1, PT, R243, RZ, PT ;  /* 0x000000fff300720c */ /* 0x000fe20003f26270 */
[----:B------:R-:W-:Y:S01]  /*156e0*/  IMAD.MOV.U32 R5, RZ, RZ, R240 ;  /* 0x000000ffff057224 */ /* 0x000fe200078e00f0 */
[----:B------:R-:W-:Y:S01]  /*156f0*/  STL [R1+0x228], R6 ;  /* 0x0002280601007387 */ /* 0x000fe20000100800 */
[----:B0-----:R-:W-:Y:S01]  /*15700*/  IMAD.MOV.U32 R4, RZ, RZ, R239 ;  /* 0x000000ffff047224 */ /* 0x001fe200078e00ef */
[C---:B------:R-:W-:Y:S01]  /*15710*/  ISETP.GT.U32.AND P3, PT, R168.reuse, R238, PT ;  /* 0x000000eea800720c */ /* 0x040fe20003f64070 */
[----:B------:R-:W-:Y:S01]  /*15720*/  @!P0 IMAD.IADD R3, R3, 0x1, -R168 ;  /* 0x0000000103038824 */ /* 0x000fe200078e0aa8 */
[----:B------:R-:W-:Y:S01]  /*15730*/  ISETP.GT.U32.AND P0, PT, R168, R248, PT ;  /* 0x000000f8a800720c */ /* 0x000fe20003f04070 */
[----:B------:R-:W-:-:S04]  /*15740*/  IMAD.HI.U32 R240, R0, R250, RZ ;  /* 0x000000fa00f07227 */ /* 0x000fc800078e00ff */
[----:B------:R-:W-:Y:S01]  /*15750*/  @!P5 IMAD.MOV R5, RZ, RZ, -R5 ;  /* 0x000000ffff05d224 */ /* 0x000fe200078e0a05 */
[----:B------:R-:W-:Y:S01]  /*15760*/  ISETP.GE.AND P5, PT, R244, RZ, PT ;  /* 0x000000fff400720c */ /* 0x000fe20003fa6270 */
[----:B------:R-:W-:Y:S01]  /*15770*/  @!P4 IMAD.MOV R4, RZ, RZ, -R4 ;  /* 0x000000ffff04c224 */ /* 0x000fe200078e0a04 */
[----:B------:R-:W-:Y:S01]  /*15780*/  ISETP.GE.AND P4, PT, R245, RZ, PT ;  /* 0x000000fff500720c */ /* 0x000fe20003f86270 */
[----:B------:R-:W-:Y:S01]  /*15790*/  IMAD.MOV R240, RZ, RZ, -R240 ;  /* 0x000000fffff07224 */ /* 0x000fe200078e0af0 */
[----:B------:R0:W-:Y:S01]  /*157a0*/  STL [R1+0x224], R5 ;  /* 0x0002240501007387 */ /* 0x0001e20000100800 */
[----:B------:R-:W-:Y:S02]  /*157b0*/  @!P6 IMAD.IADD R246, R246, 0x1, -R168 ;  /* 0x00000001f6f6e824 */ /* 0x000fe400078e0aa8 */
[----:B------:R-:W-:Y:S01]  /*157c0*/  VIADD R239, R2, 0x43 ;  /* 0x0000004302ef7836 */ /* 0x000fe20000000000 */
[----:B------:R1:W-:Y:S01]  /*157d0*/  STL [R1+0x220], R4 ;  /* 0x0002200401007387 */ /* 0x0003e20000100800 */
[C---:B------:R-:W-:Y:S01]  /*157e0*/  IMAD R240, R168.reuse, R240, R250 ;  /* 0x000000f0a8f07224 */ /* 0x040fe200078e02fa */
[----:B------:R-:W-:Y:S01]  /*157f0*/  ISETP.GT.U32.AND P6, PT, R168, R246, PT ;  /* 0x000000f6a800720c */ /* 0x000fe20003fc4070 */
[--C-:B------:R-:W-:Y:S01]  /*15800*/  @!P0 IMAD.IADD R248, R248, 0x1, -R168.reuse ;  /* 0x00000001f8f88824 */ /* 0x100fe200078e0aa8 */
[----:B------:R-:W-:Y:S01]  /*15810*/  IABS R243, R239 ;  /* 0x000000ef00f37213 */ /* 0x000fe20000000000 */
[----:B------:R-:W-:Y:S01]  /*15820*/  @!P3 IMAD.IADD R238, R238, 0x1, -R168 ;  /* 0x00000001eeeeb824 */ /* 0x000fe200078e0aa8 */
[----:B------:R-:W-:Y:S01]  /*15830*/  ISETP.GE.AND P3, PT, R247, RZ, PT ;  /* 0x000000fff700720c */ /* 0x000fe20003f66270 */
[----:B------:R-:W-:Y:S01]  /*15840*/  VIADD R244, R2, 0x41 ;  /* 0x0000004102f47836 */ /* 0x000fe20000000000 */
[----:B------:R-:W-:Y:S01]  /*15850*/  ISETP.GT.U32.AND P0, PT, R168, R248, PT ;  /* 0x000000f8a800720c */ /* 0x000fe20003f04070 */
[----:B0-----:R-:W-:-:S02]  /*15860*/  IMAD.MOV.U32 R5, RZ, RZ, R238 ;  /* 0x000000ffff057224 */ /* 0x001fc400078e00ee */
[----:B-1----:R-:W-:Y:S01]  /*15870*/  IMAD.MOV.U32 R4, RZ, RZ, R3 ;  /* 0x000000ffff047224 */ /* 0x002fe200078e0003 */
[----:B------:R-:W-:Y:S01]  /*15880*/  IABS R241, R244 ;  /* 0x000000f400f17213 */ /* 0x000fe20000000000 */
[----:B------:R-:W-:-:S04]  /*15890*/  IMAD.HI.U32 R3, R0, R243, RZ ;  /* 0x000000f300037227 */ /* 0x000fc800078e00ff */
[----:B------:R-:W-:Y:S01]  /*158a0*/  @!P1 IMAD.MOV R4, RZ, RZ, -R4 ;  /* 0x000000ffff049224 */ /* 0x000fe200078e0a04 */
[----:B------:R-:W-:Y:S01]  /*158b0*/  ISETP.GT.U32.AND P1, PT, R168, R240, PT ;  /* 0x000000f0a800720c */ /* 0x000fe20003f24070 */
[----:B------:R-:W-:Y:S01]  /*158c0*/  @!P2 IMAD.MOV R5, RZ, RZ, -R5 ;  /* 0x000000ffff05a224 */ /* 0x000fe200078e0a05 */
[----:B------:R-:W-:Y:S01]  /*158d0*/  ISETP.GE.AND P2, PT, R239, RZ, PT ;  /* 0x000000ffef00720c */ /* 0x000fe20003f46270 */
[----:B------:R-:W-:Y:S02]  /*158e0*/  VIADD R238, R2, 0x42 ;  /* 0x0000004202ee7836 */ /* 0x000fe40000000000 */
[----:B------:R-:W-:Y:S01]  /*158f0*/  IMAD.MOV R3, RZ, RZ, -R3 ;  /* 0x000000ffff037224 */ /* 0x000fe200078e0a03 */
[----:B------:R-:W-:Y:S01]  /*15900*/  STL [R1+0x1dc], R5 ;  /* 0x0001dc0501007387 */ /* 0x000fe20000100800 */
[--C-:B------:R-:W-:Y:S01]  /*15910*/  @!P6 IMAD.IADD R246, R246, 0x1, -R168.reuse ;  /* 0x00000001f6f6e824 */ /* 0x100fe200078e0aa8 */
[----:B------:R-:W-:Y:S01]  /*15920*/  IABS R239, R238 ;  /* 0x000000ee00ef7213 */ /* 0x000fe20000000000 */
[----:B------:R-:W-:Y:S01]  /*15930*/  IMAD R243, R168, R3, R243 ;  /* 0x00000003a8f37224 */ /* 0x000fe200078e02f3 */
[----:B------:R0:W-:Y:S01]  /*15940*/  STL [R1+0x19c], R4 ;  /* 0x00019c0401007387 */ /* 0x0001e20000100800 */
[--C-:B------:R-:W-:Y:S01]  /*15950*/  @!P0 IMAD.IADD R248, R248, 0x1, -R168.reuse ;  /* 0x00000001f8f88824 */ /* 0x100fe200078e0aa8 */
[----:B------:R-:W-:Y:S01]  /*15960*/  ISETP.GE.AND P6, PT, R238, RZ, PT ;  /* 0x000000ffee00720c */ /* 0x000fe20003fc6270 */
[----:B------:R-:W-:Y:S01]  /*15970*/  @!P1 IMAD.IADD R240, R240, 0x1, -R168 ;  /* 0x00000001f0f09824 */ /* 0x000fe200078e0aa8 */
[----:B------:R-:W-:Y:S01]  /*15980*/  ISETP.GT.U32.AND P0, PT, R168, R243, PT ;  /* 0x000000f3a800720c */ /* 0x000fe20003f04070 */
[----:B------:R-:W-:-:S03]  /*15990*/  IMAD.HI.U32 R242, R0, R239, RZ ;  /* 0x000000ef00f27227 */ /* 0x000fc600078e00ff */
[----:B------:R-:W-:Y:S01]  /*159a0*/  ISETP.GT.U32.AND P1, PT, R168, R240, PT ;  /* 0x000000f0a800720c */ /* 0x000fe20003f24070 */
[----:B------:R-:W-:Y:S02]  /*159b0*/  IMAD.MOV R242, RZ, RZ, -R242 ;  /* 0x000000fffff27224 */ /* 0x000fe400078e0af2 */
[----:B0-----:R-:W-:Y:S02]  /*159c0*/  IMAD.MOV.U32 R4, RZ, RZ, R246 ;  /* 0x000000ffff047224 */ /* 0x001fe400078e00f6 */
[----:B------:R-:W-:Y:S02]  /*159d0*/  VIADD R238, R2, 0x40 ;  /* 0x0000004002ee7836 */ /* 0x000fe40000000000 */
[----:B------:R-:W-:Y:S01]  /*159e0*/  @!P5 IMAD.MOV R4, RZ, RZ, -R4 ;  /* 0x000000ffff04d224 */ /* 0x000fe200078e0a04 */
[----:B------:R-:W-:Y:S01]  /*159f0*/  ISETP.GE.AND P5, PT, R244, RZ, PT ;  /* 0x000000fff400720c */ /* 0x000fe20003fa6270 */
[----:B------:R-:W-:Y:S01]  /*15a00*/  IMAD.HI.U32 R245, R0, R241, RZ ;  /* 0x000000f100f57227 */ /* 0x000fe200078e00ff */
[----:B------:R-:W-:-:S02]  /*15a10*/  IABS R3, R238 ;  /* 0x000000ee00037213 */ /* 0x000fc40000000000 */
[----:B------:R0:W-:Y:S01]  /*15a20*/  STL [R1+0x1a0], R4 ;  /* 0x0001a00401007387 */ /* 0x0001e20000100800 */
[----:B------:R-:W-:Y:S02]  /*15a30*/  IMAD R239, R168, R242, R239 ;  /* 0x000000f2a8ef7224 */ /* 0x000fe400078e02ef */
[----:B------:R-:W-:Y:S02]  /*15a40*/  IMAD.MOV R245, RZ, RZ, -R245 ;  /* 0x000000fffff57224 */ /* 0x000fe400078e0af5 */
[--C-:B------:R-:W-:Y:S01]  /*15a50*/  @!P1 IMAD.IADD R240, R240, 0x1, -R168.reuse ;  /* 0x00000001f0f09824 */ /* 0x100fe200078e0aa8 */
[----:B------:R-:W-:Y:S01]  /*15a60*/  ISETP.GT.U32.AND P1, PT, R168, R239, PT ;  /* 0x000000efa800720c */ /* 0x000fe20003f24070 */
[----:B------:R-:W-:Y:S02]  /*15a70*/  @!P0 IMAD.IADD R243, R243, 0x1, -R168 ;  /* 0x00000001f3f38824 */ /* 0x000fe400078e0aa8 */
[----:B------:R-:W-:Y:S02]  /*15a80*/  VIADD R249, R2, 0x31 ;  /* 0x0000003102f97836 */ /* 0x000fe40000000000 */
[----:B0-----:R-:W-:Y:S01]  /*15a90*/  IMAD.MOV.U32 R4, RZ, RZ, R248 ;  /* 0x000000ffff047224 */ /* 0x001fe200078e00f8 */
[----:B------:R-:W-:Y:S01]  /*15aa0*/  ISETP.GT.U32.AND P0, PT, R168, R243, PT ;  /* 0x000000f3a800720c */ /* 0x000fe20003f04070 */
[----:B------:R-:W-:-:S02]  /*15ab0*/  VIADD R6, R2, 0x14 ;  /* 0x0000001402067836 */ /* 0x000fc40000000000 */
[----:B------:R-:W-:Y:S01]  /*15ac0*/  @!P4 IMAD.MOV R4, RZ, RZ, -R4 ;  /* 0x000000ffff04c224 */ /* 0x000fe200078e0a04 */
[----:B------:R-:W-:Y:S01]  /*15ad0*/  ISETP.GE.AND P4, PT, R238, RZ, PT ;  /* 0x000000ffee00720c */ /* 0x000fe20003f86270 */
[----:B------:R-:W-:Y:S02]  /*15ae0*/  IMAD R238, R168, R245, R241 ;  /* 0x000000f5a8ee7224 */ /* 0x000fe400078e02f1 */
[----:B------:R-:W-:Y:S01]  /*15af0*/  IMAD.HI.U32 R241, R0, R3, RZ ;  /* 0x0000000300f17227 */ /* 0x000fe200078e00ff */
[----:B------:R0:W-:Y:S03]  /*15b00*/  STL [R1+0x200], R4 ;  /* 0x0002000401007387 */ /* 0x0001e60000100800 */
[----:B------:R-:W-:Y:S02]  /*15b10*/  @!P1 IMAD.IADD R239, R239, 0x1, -R168 ;  /* 0x00000001efef9824 */ /* 0x000fe400078e0aa8 */
[----:B------:R-:W-:-:S02]  /*15b20*/  VIADD R245, R2, 0x3f ;  /* 0x0000003f02f57836 */ /* 0x000fc40000000000 */
[----:B------:R-:W-:Y:S01]  /*15b30*/  @!P0 IMAD.IADD R243, R243, 0x1, -R168 ;  /* 0x00000001f3f38824 */ /* 0x000fe200078e0aa8 */
[C---:B------:R-:W-:Y:S01]  /*15b40*/  ISETP.GT.U32.AND P1, PT, R168.reuse, R239, PT ;  /* 0x000000efa800720c */ /* 0x040fe20003f24070 */
[----:B0-----:R-:W-:Y:S01]  /*15b50*/  IMAD.MOV.U32 R4, RZ, RZ, R240 ;  /* 0x000000ffff047224 */ /* 0x001fe200078e00f0 */
[----:B------:R-:W-:Y:S01]  /*15b60*/  IABS R242, R245 ;  /* 0x000000f500f27213 */ /* 0x000fe20000000000 */
[----:B------:R-:W-:Y:S02]  /*15b70*/  IMAD.MOV R240, RZ, RZ, -R241 ;  /* 0x000000fffff07224 */ /* 0x000fe400078e0af1 */
        /* <DEDUP_REMOVED lines=8> */
[----:B------:R-:W-:Y:S02]  /*15c00*/  IMAD.MOV R244, RZ, RZ, -R244 ;  /* 0x000000fffff47224 */ /* 0x000fe400078e0af4 */
[--C-:B------:R-:W-:Y:S01]  /*15c10*/  @!P1 IMAD.IADD R239, R239, 0x1, -R168.reuse ;  /* 0x00000001efef9824 */ /* 0x100fe200078e0aa8 */
[----:B------:R-:W-:Y:S01]  /*15c20*/  ISETP.GE.AND P1, PT, R241, RZ, PT ;  /* 0x000000fff100720c */ /* 0x000fe20003f26270 */
[----:B------:R-:W-:Y:S02]  /*15c30*/  @!P3 IMAD.IADD R238, R238, 0x1, -R168 ;  /* 0x00000001eeeeb824 */ /* 0x000fe400078e0aa8 */
[----:B0-----:R-:W-:Y:S02]  /*15c40*/  IMAD.MOV.U32 R4, RZ, RZ, R243 ;  /* 0x000000ffff047224 */ /* 0x001fe400078e00f3 */
[----:B------:R-:W-:Y:S01]  /*15c50*/  IMAD.HI.U32 R243, R0, R247, RZ ;  /* 0x000000f700f37227 */ /* 0x000fe200078e00ff */
[----:B------:R-:W-:-:S03]  /*15c60*/  ISETP.GT.U32.AND P3, PT, R168, R238, PT ;  /* 0x000000eea800720c */ /* 0x000fc60003f64070 */
[----:B------:R-:W-:Y:S02]  /*15c70*/  IMAD.MOV R243, RZ, RZ, -R243 ;  /* 0x000000fffff37224 */ /* 0x000fe400078e0af3 */
[----:B------:R-:W-:Y:S02]  /*15c80*/  @!P0 IMAD.IADD R240, R240, 0x1, -R168 ;  /* 0x00000001f0f08824 */ /* 0x000fe400078e0aa8 */
[----:B------:R-:W-:Y:S02]  /*15c90*/  VIADD R3, R2, 0x3d ;  /* 0x0000003d02037836 */ /* 0x000fe40000000000 */
[C---:B------:R-:W-:Y:S01]  /*15ca0*/  IMAD R242, R168.reuse, R244, R242 ;  /* 0x000000f4a8f27224 */ /* 0x040fe200078e02f2 */
[C---:B------:R-:W-:Y:S01]  /*15cb0*/  ISETP.GT.U32.AND P0, PT, R168.reuse, R240, PT ;  /* 0x000000f0a800720c */ /* 0x040fe20003f04070 */
[----:B------:R-:W-:Y:S01]  /*15cc0*/  IMAD R247, R168, R243, R247 ;  /* 0x000000f3a8f77224 */ /* 0x000fe200078e02f7 */
[----:B------:R-:W-:Y:S01]  /*15cd0*/  IABS R246, R3 ;  /* 0x0000000300f67213 */ /* 0x000fe20000000000 */
[----:B------:R-:W-:-:S02]  /*15ce0*/  IMAD.MOV.U32 R5, RZ, RZ, R239 ;  /* 0x000000ffff057224 */ /* 0x000fc400078e00ef */
[----:B------:R-:W-:Y:S01]  /*15cf0*/  @!P2 IMAD.MOV R4, RZ, RZ, -R4 ;  /* 0x000000ffff04a224 */ /* 0x000fe200078e0a04 */
[----:B------:R-:W-:Y:S01]  /*15d00*/  ISETP.GE.AND P2, PT, R245, RZ, PT ;  /* 0x000000fff500720c */ /* 0x000fe20003f46270 */
[----:B------:R-:W-:Y:S01]  /*15d10*/  @!P3 IMAD.IADD R238, R238, 0x1, -R168 ;  /* 0x00000001eeeeb824 */ /* 0x000fe200078e0aa8 */
[C---:B------:R-:W-:Y:S01]  /*15d20*/  ISETP.GT.U32.AND P3, PT, R168.reuse, R242, PT ;  /* 0x000000f2a800720c */ /* 0x040fe20003f64070 */
[----:B------:R-:W-:Y:S01]  /*15d30*/  @!P6 IMAD.MOV R5, RZ, RZ, -R5 ;  /* 0x000000ffff05e224 */ /* 0x000fe200078e0a05 */
[----:B------:R-:W-:Y:S01]  /*15d40*/  ISETP.GT.U32.AND P6, PT, R168, R247, PT ;  /* 0x000000f7a800720c */ /* 0x000fe20003fc4070 */
[----:B------:R0:W-:Y:S01]  /*15d50*/  STL [R1+0x204], R4 ;  /* 0x0002040401007387 */ /* 0x0001e20000100800 */
[----:B------:R-:W-:-:S03]  /*15d60*/  IMAD.HI.U32 R245, R0, R246, RZ ;  /* 0x000000f600f57227 */ /* 0x000fc600078e00ff */
[----:B------:R-:W-:Y:S01]  /*15d70*/  STL [R1+0x1e0], R5 ;  /* 0x0001e00501007387 */ /* 0x000fe20000100800 */
[----:B------:R-:W-:Y:S02]  /*15d80*/  IMAD.MOV R241, RZ, RZ, -R245 ;  /* 0x000000fffff17224 */ /* 0x000fe400078e0af5 */
[C---:B------:R-:W-:Y:S02]  /*15d90*/  VIADD R239, R2.reuse, 0x3c ;  /* 0x0000003c02ef7836 */ /* 0x040fe40000000000 */
[----:B------:R-:W-:Y:S02]  /*15da0*/  VIADD R245, R2, 0x3b ;  /* 0x0000003b02f57836 */ /* 0x000fe40000000000 */
[----:B0-----:R-:W-:Y:S01]  /*15db0*/  IMAD.MOV.U32 R4, RZ, RZ, R238 ;  /* 0x000000ffff047224 */ /* 0x001fe200078e00ee */
[----:B------:R-:W-:Y:S01]  /*15dc0*/  IABS R238, R239 ;  /* 0x000000ef00ee7213 */ /* 0x000fe20000000000 */
[----:B------:R-:W-:Y:S02]  /*15dd0*/  @!P0 IMAD.IADD R240, R240, 0x1, -R168 ;  /* 0x00000001f0f08824 */ /* 0x000fe400078e0aa8 */
[----:B------:R-:W-:Y:S01]  /*15de0*/  @!P5 IMAD.MOV R4, RZ, RZ, -R4 ;  /* 0x000000ffff04d224 */ /* 0x000fe200078e0a04 */
[----:B------:R-:W-:Y:S01]  /*15df0*/  ISETP.GE.AND P5, PT, R3, RZ, PT ;  /* 0x000000ff0300720c */ /* 0x000fe20003fa6270 */
[--C-:B------:R-:W-:Y:S01]  /*15e00*/  @!P3 IMAD.IADD R242, R242, 0x1, -R168.reuse ;  /* 0x00000001f2f2b824 */ /* 0x100fe200078e0aa8 */
[----:B------:R-:W-:Y:S01]  /*15e10*/  IABS R3, R245 ;  /* 0x000000f500037213 */ /* 0x000fe20000000000 */
[----:B------:R-:W-:Y:S01]  /*15e20*/  @!P6 IMAD.IADD R247, R247, 0x1, -R168 ;  /* 0x00000001f7f7e824 */ /* 0x000fe200078e0aa8 */
[----:B------:R0:W-:Y:S01]  /*15e30*/  STL [R1+0x1ec], R4 ;  /* 0x0001ec0401007387 */ /* 0x0001e20000100800 */
[----:B------:R-:W-:Y:S01]  /*15e40*/  IMAD R246, R168, R241, R246 ;  /* 0x000000f1a8f67224 */ /* 0x000fe200078e02f6 */
[----:B------:R-:W-:Y:S01]  /*15e50*/  ISETP.GE.AND P3, PT, R239, RZ, PT ;  /* 0x000000ffef00720c */ /* 0x000fe20003f66270 */
[----:B------:R-:W-:Y:S01]  /*15e60*/  IMAD.HI.U32 R239, R0, R238, RZ ;  /* 0x000000ee00ef7227 */ /* 0x000fe200078e00ff */
[----:B------:R-:W-:-:S02]  /*15e70*/  ISETP.GT.U32.AND P6, PT, R168, R242, PT ;  /* 0x000000f2a800720c */ /* 0x000fc40003fc4070 */
[----:B------:R-:W-:Y:S01]  /*15e80*/  ISETP.GT.U32.AND P0, PT, R168, R246, PT ;  /* 0x000000f6a800720c */ /* 0x000fe20003f04070 */
[----:B------:R-:W-:Y:S02]  /*15e90*/  IMAD.MOV R239, RZ, RZ, -R239 ;  /* 0x000000ffffef7224 */ /* 0x000fe400078e0aef */
[----:B------:R-:W-:Y:S02]  /*15ea0*/  VIADD R244, R2, 0x3a ;  /* 0x0000003a02f47836 */ /* 0x000fe40000000000 */
[----:B0-----:R-:W-:Y:S02]  /*15eb0*/  IMAD.MOV.U32 R4, RZ, RZ, R240 ;  /* 0x000000ffff047224 */ /* 0x001fe400078e00f0 */
[----:B------:R-:W-:Y:S01]  /*15ec0*/  IMAD.HI.U32 R240, R0, R3, RZ ;  /* 0x0000000300f07227 */ /* 0x000fe200078e00ff */
[----:B------:R-:W-:-:S03]  /*15ed0*/  IABS R241, R244 ;  /* 0x000000f400f17213 */ /* 0x000fc60000000000 */
[----:B------:R-:W-:Y:S01]  /*15ee0*/  @!P4 IMAD.MOV R4, RZ, RZ, -R4 ;  /* 0x000000ffff04c224 */ /* 0x000fe200078e0a04 */
[C---:B------:R-:W-:Y:S01]  /*15ef0*/  ISETP.GT.U32.AND P4, PT, R168.reuse, R247, PT ;  /* 0x000000f7a800720c */ /* 0x040fe20003f84070 */
[----:B------:R-:W-:Y:S02]  /*15f00*/  IMAD.MOV R240, RZ, RZ, -R240 ;  /* 0x000000fffff07224 */ /* 0x000fe400078e0af0 */
[C---:B------:R-:W-:Y:S01]  /*15f10*/  IMAD R238, R168.reuse, R239, R238 ;  /* 0x000000efa8ee7224 */ /* 0x040fe200078e02ee */
[----:B------:R0:W-:Y:S01]  /*15f20*/  STL [R1+0x1f4], R4 ;  /* 0x0001f40401007387 */ /* 0x0001e20000100800 */
[----:B------:R-:W-:Y:S02]  /*15f30*/  IMAD R3, R168, R240, R3 ;  /* 0x000000f0a8037224 */ /* 0x000fe400078e0203 */
[--C-:B------:R-:W-:Y:S01]  /*15f40*/  @!P6 IMAD.IADD R242, R242, 0x1, -R168.reuse ;  /* 0x00000001f2f2e824 */ /* 0x100fe200078e0aa8 */
[----:B------:R-:W-:Y:S01]  /*15f50*/  ISETP.GT.U32.AND P6, PT, R168, R238, PT ;  /* 0x000000eea800720c */ /* 0x000fe20003fc4070 */
[----:B------:R-:W-:-:S02]  /*15f60*/  @!P0 IMAD.IADD R246, R246, 0x1, -R168 ;  /* 0x00000001f6f68824 */ /* 0x000fc400078e0aa8 */
[----:B------:R-:W-:Y:S02]  /*15f70*/  VIADD R239, R2, 0x39 ;  /* 0x0000003902ef7836 */ /* 0x000fe40000000000 */
[----:B------:R-:W-:Y:S01]  /*15f80*/  @!P4 IMAD.IADD R247, R247, 0x1, -R168 ;  /* 0x00000001f7f7c824 */ /* 0x000fe200078e0aa8 */
[----:B------:R-:W-:Y:S01]  /*15f90*/  ISETP.GT.U32.AND P4, PT, R168, R3, PT ;  /* 0x00000003a800720c */ /* 0x000fe20003f84070 */
[----:B------:R-:W-:Y:S01]  /*15fa0*/  IMAD.HI.U32 R243, R0, R241, RZ ;  /* 0x000000f100f37227 */ /* 0x000fe200078e00ff */
[----:B------:R-:W-:Y:S02]  /*15fb0*/  ISETP.GT.U32.AND P0, PT, R168, R246, PT ;  /* 0x000000f6a800720c */ /* 0x000fe40003f04070 */
[----:B------:R-:W-:Y:S01]  /*15fc0*/  IABS R248, R239 ;  /* 0x000000ef00f87213 */ /* 0x000fe20000000000 */
[----:B0-----:R-:W-:Y:S02]  /*15fd0*/  IMAD.MOV.U32 R4, RZ, RZ, R242 ;  /* 0x000000ffff047224 */ /* 0x001fe400078e00f2 */
[----:B------:R-:W-:Y:S01]  /*15fe0*/  @!P6 IMAD.IADD R238, R238, 0x1, -R168 ;  /* 0x00000001eeeee824 */ /* 0x000fe200078e0aa8 */
[----:B------:R-:W-:Y:S01]  /*15ff0*/  ISETP.GE.AND P6, PT, R244, RZ, PT ;  /* 0x000000fff400720c */ /* 0x000fe20003fc6270 */
[----:B------:R-:W-:-:S02]  /*16000*/  IMAD.MOV.U32 R242, RZ, RZ, R248 ;  /* 0x000000fffff27224 */ /* 0x000fc400078e00f8 */
[----:B------:R-:W-:Y:S02]  /*16010*/  IMAD.MOV R243, RZ, RZ, -R243 ;  /* 0x000000fffff37224 */ /* 0x000fe400078e0af3 */
[----:B------:R-:W-:Y:S02]  /*16020*/  @!P4 IMAD.IADD R3, R3, 0x1, -R168 ;  /* 0x000000010303c824 */ /* 0x000fe400078e0aa8 */
[----:B------:R-:W-:Y:S01]  /*16030*/  @!P2 IMAD.MOV R4, RZ, RZ, -R4 ;  /* 0x000000ffff04a224 */ /* 0x000fe200078e0a04 */
[----:B------:R-:W-:Y:S01]  /*16040*/  ISETP.GT.U32.AND P2, PT, R168, R238, PT ;  /* 0x000000eea800720c */ /* 0x000fe20003f44070 */
[----:B------:R-:W-:Y:S01]  /*16050*/  IMAD.HI.U32 R244, R0, R242, RZ ;  /* 0x000000f200f47227 */ /* 0x000fe200078e00ff */
[C---:B------:R-:W-:Y:S02]  /*16060*/  ISETP.GT.U32.AND P4, PT, R168.reuse, R3, PT ;  /* 0x00000003a800720c */ /* 0x040fe40003f84070 */
[----:B------:R0:W-:Y:S01]  /*16070*/  STL [R1+0x1e8], R4 ;  /* 0x0001e80401007387 */ /* 0x0001e20000100800 */
[----:B------:R-:W-:-:S02]  /*16080*/  IMAD R241, R168, R243, R241 ;  /* 0x000000f3a8f17224 */ /* 0x000fc400078e02f1 */
[----:B------:R-:W-:Y:S02]  /*16090*/  IMAD.MOV.U32 R5, RZ, RZ, R247 ;  /* 0x000000ffff057224 */ /* 0x000fe400078e00f7 */
[----:B------:R-:W-:Y:S01]  /*160a0*/  @!P0 IMAD.IADD R246, R246, 0x1, -R168 ;  /* 0x00000001f6f68824 */ /* 0x000fe200078e0aa8 */
[----:B------:R-:W-:Y:S01]  /*160b0*/  ISETP.GE.AND P0, PT, R245, RZ, PT ;  /* 0x000000fff500720c */ /* 0x000fe20003f06270 */
[----:B------:R-:W-:Y:S02]  /*160c0*/  VIADD R240, R2, 0x38 ;  /* 0x0000003802f07836 */ /* 0x000fe40000000000 */
[----:B------:R-:W-:Y:S02]  /*160d0*/  IMAD.MOV R244, RZ, RZ, -R244 ;  /* 0x000000fffff47224 */ /* 0x000fe400078e0af4 */
[----:B------:R-:W-:Y:S01]  /*160e0*/  @!P1 IMAD.MOV R5, RZ, RZ, -R5 ;  /* 0x000000ffff059224 */ /* 0x000fe200078e0a05 */
[C---:B------:R-:W-:Y:S01]  /*160f0*/  ISETP.GT.U32.AND P1, PT, R168.reuse, R241, PT ;  /* 0x000000f1a800720c */ /* 0x040fe20003f24070 */
[----:B0-----:R-:W-:Y:S01]  /*16100*/  IMAD.MOV.U32 R4, RZ, RZ, R246 ;  /* 0x000000ffff047224 */ /* 0x001fe200078e00f6 */
[----:B------:R-:W-:Y:S01]  /*16110*/  IABS R245, R240 ;  /* 0x000000f000f57213 */ /* 0x000fe20000000000 */
[----:B------:R-:W-:Y:S01]  /*16120*/  IMAD R242, R168, R244, R242 ;  /* 0x000000f4a8f27224 */ /* 0x000fe200078e02f2 */
[----:B------:R-:W-:Y:S01]  /*16130*/  STL [R1+0x1ac], R5 ;  /* 0x0001ac0501007387 */ /* 0x000fe20000100800 */
[----:B------:R-:W-:Y:S01]  /*16140*/  @!P5 IMAD.MOV R4, RZ, RZ, -R4 ;  /* 0x000000ffff04d224 */ /* 0x000fe200078e0a04 */
[----:B------:R-:W-:Y:S01]  /*16150*/  ISETP.GE.AND P5, PT, R239, RZ, PT ;  /* 0x000000ffef00720c */ /* 0x000fe20003fa6270 */
[--C-:B------:R-:W-:Y:S01]  /*16160*/  @!P2 IMAD.IADD R238, R238, 0x1, -R168.reuse ;  /* 0x00000001eeeea824 */ /* 0x100fe200078e0aa8 */
[----:B------:R-:W-:Y:S01]  /*16170*/  ISETP.GE.AND P2, PT, R240, RZ, PT ;  /* 0x000000fff000720c */ /* 0x000fe20003f46270 */
[----:B------:R-:W-:Y:S01]  /*16180*/  @!P4 IMAD.IADD R3, R3, 0x1, -R168 ;  /* 0x000000010303c824 */ /* 0x000fe200078e0aa8 */
[----:B------:R-:W-:Y:S01]  /*16190*/  ISETP.GT.U32.AND P4, PT, R168, R242, PT ;  /* 0x000000f2a800720c */ /* 0x000fe20003f84070 */
[----:B------:R-:W-:Y:S01]  /*161a0*/  IMAD.HI.U32 R243, R0, R245, RZ ;  /* 0x000000f500f37227 */ /* 0x000fe200078e00ff */
[----:B------:R0:W-:Y:S03]  /*161b0*/  STL [R1+0x1b4], R4 ;  /* 0x0001b40401007387 */ /* 0x0001e60000100800 */
[----:B------:R-:W-:-:S02]  /*161c0*/  IMAD.MOV R243, RZ, RZ, -R243 ;  /* 0x000000fffff37224 */ /* 0x000fc400078e0af3 */
[----:B------:R-:W-:Y:S02]  /*161d0*/  @!P1 IMAD.IADD R241, R241, 0x1, -R168 ;  /* 0x00000001f1f19824 */ /* 0x000fe400078e0aa8 */
[----:B------:R-:W-:Y:S02]  /*161e0*/  IMAD R245, R168, R243, R245 ;  /* 0x000000f3a8f57224 */ /* 0x000fe400078e02f5 */
[----:B------:R-:W-:Y:S02]  /*161f0*/  VIADD R243, R2, 0x37 ;  /* 0x0000003702f37836 */ /* 0x000fe40000000000 */
[----:B0-----:R-:W-:Y:S01]  /*16200*/  IMAD.MOV.U32 R4, RZ, RZ, R238 ;  /* 0x000000ffff047224 */ /* 0x001fe200078e00ee */
[----:B------:R-:W-:Y:S01]  /*16210*/  ISETP.GT.U32.AND P1, PT, R168, R245, PT ;  /* 0x000000f5a800720c */ /* 0x000fe20003f24070 */
[----:B------:R-:W-:Y:S01]  /*16220*/  VIADD R239, R2, 0x36 ;  /* 0x0000003602ef7836 */ /* 0x000fe20000000000 */
[----:B------:R-:W-:Y:S01]  /*16230*/  IABS R251, R243 ;  /* 0x000000f300fb7213 */ /* 0x000fe20000000000 */
[----:B------:R-:W-:Y:S01]  /*16240*/  @!P3 IMAD.MOV R4, RZ, RZ, -R4 ;  /* 0x000000ffff04b224 */ /* 0x000fe200078e0a04 */
[----:B------:R-:W-:Y:S01]  /*16250*/  ISETP.GT.U32.AND P3, PT, R168, R241, PT ;  /* 0x000000f1a800720c */ /* 0x000fe20003f64070 */
[----:B------:R-:W-:Y:S01]  /*16260*/  @!P4 IMAD.IADD R242, R242, 0x1, -R168 ;  /* 0x00000001f2f2c824 */ /* 0x000fe200078e0aa8 */
[----:B------:R-:W-:Y:S01]  /*16270*/  IABS R250, R239 ;  /* 0x000000ef00fa7213 */ /* 0x000fe20000000000 */
[----:B------:R-:W-:Y:S01]  /*16280*/  IMAD.HI.U32 R238, R0, R251, RZ ;  /* 0x000000fb00ee7227 */ /* 0x000fe200078e00ff */
[----:B------:R0:W-:Y:S01]  /*16290*/  STL [R1+0x1cc], R4 ;  /* 0x0001cc0401007387 */ /* 0x0001e20000100800 */
[----:B------:R-:W-:-:S02]  /*162a0*/  ISETP.GE.AND P4, PT, R243, RZ, PT ;  /* 0x000000fff300720c */ /* 0x000fc40003f86270 */
[----:B------:R-:W-:Y:S02]  /*162b0*/  IMAD.MOV R238, RZ, RZ, -R238 ;  /* 0x000000ffffee7224 */ /* 0x000fe400078e0aee */
[----:B------:R-:W-:Y:S02]  /*162c0*/  VIADD R240, R2, 0x35 ;  /* 0x0000003502f07836 */ /* 0x000fe40000000000 */
[----:B------:R-:W-:Y:S02]  /*162d0*/  IMAD R251, R168, R238, R251 ;  /* 0x000000eea8fb7224 */ /* 0x000fe400078e02fb */
[----:B------:R-:W-:Y:S01]  /*162e0*/  @!P3 IMAD.IADD R241, R241, 0x1, -R168 ;  /* 0x00000001f1f1b824 */ /* 0x000fe200078e0aa8 */
[----:B------:R-:W-:Y:S01]  /*162f0*/  IABS R243, R240 ;  /* 0x000000f000f37213 */ /* 0x000fe20000000000 */
[----:B0-----:R-:W-:Y:S01]  /*16300*/  IMAD.MOV.U32 R4, RZ, RZ, R3 ;  /* 0x000000ffff047224 */ /* 0x001fe200078e0003 */
[----:B------:R-:W-:Y:S01]  /*16310*/  ISETP.GE.AND P3, PT, R239, RZ, PT ;  /* 0x000000ffef00720c */ /* 0x000fe20003f66270 */
[----:B------:R-:W-:-:S04]  /*16320*/  IMAD.HI.U32 R3, R0, R250, RZ ;  /* 0x000000fa00037227 */ /* 0x000fc800078e00ff */
[----:B------:R-:W-:Y:S01]  /*16330*/  @!P0 IMAD.MOV R4, RZ, RZ, -R4 ;  /* 0x000000ffff048224 */ /* 0x000fe200078e0a04 */
[C---:B------:R-:W-:Y:S01]  /*16340*/  ISETP.GT.U32.AND P0, PT, R168.reuse, R242, PT ;  /* 0x000000f2a800720c */ /* 0x040fe20003f04070 */
[----:B------:R-:W-:Y:S02]  /*16350*/  IMAD.MOV R3, RZ, RZ, -R3 ;  /* 0x000000ffff037224 */ /* 0x000fe400078e0a03 */
[----:B------:R-:W-:Y:S01]  /*16360*/  IMAD.MOV.U32 R5, RZ, RZ, R241 ;  /* 0x000000ffff057224 */ /* 0x000fe200078e00f1 */
[----:B------:R0:W-:Y:S01]  /*16370*/  STL [R1+0x1d0], R4 ;  /* 0x0001d00401007387 */ /* 0x0001e20000100800 */
[C---:B------:R-:W-:Y:S02]  /*16380*/  IMAD R250, R168.reuse, R3, R250 ;  /* 0x00000003a8fa7224 */ /* 0x040fe400078e02fa */
[----:B------:R-:W-:Y:S02]  /*16390*/  @!P6 IMAD.MOV R5, RZ, RZ, -R5 ;  /* 0x000000ffff05e224 */ /* 0x000fe400078e0a05 */
[----:B------:R-:W-:Y:S01]  /*163a0*/  IMAD.MOV.U32 R239, RZ, RZ, R243 ;  /* 0x000000ffffef7224 */ /* 0x000fe200078e00f3 */
[----:B------:R-:W-:Y:S01]  /*163b0*/  ISETP.GT.U32.AND P6, PT, R168, R250, PT ;  /* 0x000000faa800720c */ /* 0x000fe20003fc4070 */
[----:B------:R-:W-:Y:S01]  /*163c0*/  VIADD R238, R2, 0x34 ;  /* 0x0000003402ee7836 */ /* 0x000fe20000000000 */
[----:B------:R-:W-:Y:S01]  /*163d0*/  STL [R1+0x1b8], R5 ;  /* 0x0001b80501007387 */ /* 0x000fe20000100800 */
[----:B------:R-:W-:Y:S01]  /*163e0*/  @!P0 IMAD.IADD R242, R242, 0x1, -R168 ;  /* 0x00000001f2f28824 */ /* 0x000fe200078e0aa8 */
[----:B------:R-:W-:Y:S01]  /*163f0*/  ISETP.GT.U32.AND P0, PT, R168, R251, PT ;  /* 0x000000fba800720c */ /* 0x000fe20003f04070 */
[----:B------:R-:W-:Y:S01]  /*16400*/  IMAD.HI.U32 R3, R0, R239, RZ ;  /* 0x000000ef00037227 */ /* 0x000fe200078e00ff */
[----:B------:R-:W-:-:S03]  /*16410*/  IABS R241, R238 ;  /* 0x000000ee00f17213 */ /* 0x000fc60000000000 */
[--C-:B------:R-:W-:Y:S02]  /*16420*/  @!P1 IMAD.IADD R245, R245, 0x1, -R168.reuse ;  /* 0x00000001f5f59824 */ /* 0x100fe400078e0aa8 */
[----:B------:R-:W-:Y:S02]  /*16430*/  IMAD.MOV R3, RZ, RZ, -R3 ;  /* 0x000000ffff037224 */ /* 0x000fe400078e0a03 */
[----:B------:R-:W-:Y:S01]  /*16440*/  @!P6 IMAD.IADD R250, R250, 0x1, -R168 ;  /* 0x00000001fafae824 */ /* 0x000fe200078e0aa8 */
[C---:B------:R-:W-:Y:S01]  /*16450*/  ISETP.GT.U32.AND P1, PT, R168.reuse, R245, PT ;  /* 0x000000f5a800720c */ /* 0x040fe20003f24070 */
[----:B0-----:R-:W-:Y:S02]  /*16460*/  IMAD.MOV.U32 R4, RZ, RZ, R242 ;  /* 0x000000ffff047224 */ /* 0x001fe400078e00f2 */
[----:B------:R-:W-:Y:S01]  /*16470*/  @!P0 IMAD.IADD R251, R251, 0x1, -R168 ;  /* 0x00000001fbfb8824 */ /* 0x000fe200078e0aa8 */
[C---:B------:R-:W-:Y:S01]  /*16480*/  ISETP.GT.U32.AND P6, PT, R168.reuse, R250, PT ;  /* 0x000000faa800720c */ /* 0x040fe20003fc4070 */
[----:B------:R-:W-:-:S02]  /*16490*/  IMAD R239, R168, R3, R239 ;  /* 0x00000003a8ef7224 */ /* 0x000fc400078e02ef */
[----:B------:R-:W-:Y:S01]  /*164a0*/  IMAD.HI.U32 R3, R0, R241, RZ ;  /* 0x000000f100037227 */ /* 0x000fe200078e00ff */
[----:B------:R-:W-:-:S03]  /*164b0*/  ISETP.GT.U32.AND P0, PT, R168, R251, PT ;  /* 0x000000fba800720c */ /* 0x000fc60003f04070 */
[----:B------:R-:W-:Y:S01]  /*164c0*/  @!P5 IMAD.MOV R4, RZ, RZ, -R4 ;  /* 0x000000ffff04d224 */ /* 0x000fe200078e0a04 */
[----:B------:R-:W-:Y:S01]  /*164d0*/  ISETP.GE.AND P5, PT, R240, RZ, PT ;  /* 0x000000fff000720c */ /* 0x000fe20003fa6270 */
[C---:B------:R-:W-:Y:S02]  /*164e0*/  VIADD R247, R2.reuse, 0x33 ;  /* 0x0000003302f77836 */ /* 0x040fe40000000000 */
[C---:B------:R-:W-:Y:S01]  /*164f0*/  VIADD R240, R2.reuse, 0x32 ;  /* 0x0000003202f07836 */ /* 0x040fe20000000000 */
[----:B------:R0:W-:Y:S01]  /*16500*/  STL [R1+0x1bc], R4 ;  /* 0x0001bc0401007387 */ /* 0x0001e20000100800 */
[----:B------:R-:W-:Y:S01]  /*16510*/  IMAD.MOV R3, RZ, RZ, -R3 ;  /* 0x000000ffff037224 */ /* 0x000fe200078e0a03 */
[----:B------:R-:W-:Y:S01]  /*16520*/  IABS R242, R247 ;  /* 0x000000f700f27213 */ /* 0x000fe20000000000 */
[----:B------:R-:W-:Y:S01]  /*16530*/  VIADD R248, R2, 0x30 ;  /* 0x0000003002f87836 */ /* 0x000fe20000000000 */
[----:B------:R-:W-:Y:S01]  /*16540*/  IABS R243, R240 ;  /* 0x000000f000f37213 */ /* 0x000fe20000000000 */
[----:B------:R-:W-:Y:S01]  /*16550*/  IMAD R241, R168, R3, R241 ;  /* 0x00000003a8f17224 */ /* 0x000fe200078e02f1 */
[----:B------:R-:W-:Y:S01]  /*16560*/  IABS R3, R249 ;  /* 0x000000f900037213 */ /* 0x000fe20000000000 */
[--C-:B------:R-:W-:Y:S01]  /*16570*/  @!P1 IMAD.IADD R245, R245, 0x1, -R168.reuse ;  /* 0x00000001f5f59824 */ /* 0x100fe200078e0aa8 */
[----:B------:R-:W-:Y:S01]  /*16580*/  ISETP.GE.AND P1, PT, R238, RZ, PT ;  /* 0x000000ffee00720c */ /* 0x000fe20003f26270 */
[--C-:B------:R-:W-:Y:S01]  /*16590*/  @!P0 IMAD.IADD R251, R251, 0x1, -R168.reuse ;  /* 0x00000001fbfb8824 */ /* 0x100fe200078e0aa8 */
[----:B------:R-:W-:Y:S01]  /*165a0*/  ISETP.GT.U32.AND P0, PT, R168, R239, PT ;  /* 0x000000efa800720c */ /* 0x000fe20003f04070 */
[----:B------:R-:W-:Y:S01]  /*165b0*/  @!P6 IMAD.IADD R250, R250, 0x1, -R168 ;  /* 0x00000001fafae824 */ /* 0x000fe200078e0aa8 */
[----:B------:R-:W-:Y:S01]  /*165c0*/  IABS R238, R248 ;  /* 0x000000f800ee7213 */ /* 0x000fe20000000000 */
[----:B------:R-:W-:Y:S01]  /*165d0*/  IMAD.HI.U32 R246, R0, R242, RZ ;  /* 0x000000f200f67227 */ /* 0x000fe200078e00ff */
[----:B------:R-:W-:-:S03]  /*165e0*/  ISETP.GT.U32.AND P6, PT, R168, R241, PT ;  /* 0x000000f1a800720c */ /* 0x000fc60003fc4070 */
[----:B------:R-:W-:-:S04]  /*165f0*/  IMAD.HI.U32 R244, R0, R243, RZ ;  /* 0x000000f300f47227 */ /* 0x000fc800078e00ff */
[----:B------:R-:W-:Y:S02]  /*16600*/  IMAD.MOV R246, RZ, RZ, -R246 ;  /* 0x000000fffff67224 */ /* 0x000fe400078e0af6 */
[----:B------:R-:W-:Y:S02]  /*16610*/  IMAD.MOV R244, RZ, RZ, -R244 ;  /* 0x000000fffff47224 */ /* 0x000fe400078e0af4 */
[----:B0-----:R-:W-:-:S04]  /*16620*/  IMAD.HI.U32 R4, R0, R238, RZ ;  /* 0x000000ee00047227 */ /* 0x001fc800078e00ff */
[C---:B------:R-:W-:Y:S02]  /*16630*/  IMAD R242, R168.reuse, R246, R242 ;  /* 0x000000f6a8f27224 */ /* 0x040fe400078e02f2 */
[C---:B------:R-:W-:Y:S02]  /*16640*/  IMAD R243, R168.reuse, R244, R243 ;  /* 0x000000f4a8f37224 */ /* 0x040fe400078e02f3 */
[----:B------:R-:W-:Y:S02]  /*16650*/  IMAD.MOV R4, RZ, RZ, -R4 ;  /* 0x000000ffff047224 */ /* 0x000fe400078e0a04 */
[--C-:B------:R-:W-:Y:S01]  /*16660*/  @!P0 IMAD.IADD R239, R239, 0x1, -R168.reuse ;  /* 0x00000001efef8824 */ /* 0x100fe200078e0aa8 */
[C---:B------:R-:W-:Y:S01]  /*16670*/  ISETP.GT.U32.AND P0, PT, R168.reuse, R242, PT ;  /* 0x000000f2a800720c */ /* 0x040fe20003f04070 */
[----:B------:R-:W-:Y:S01]  /*16680*/  @!P6 IMAD.IADD R241, R241, 0x1, -R168 ;  /* 0x00000001f1f1e824 */ /* 0x000fe200078e0aa8 */
[C---:B------:R-:W-:Y:S01]  /*16690*/  ISETP.GT.U32.AND P6, PT, R168.reuse, R243, PT ;  /* 0x000000f3a800720c */ /* 0x040fe20003fc4070 */
[----:B------:R-:W-:-:S02]  /*166a0*/  IMAD R238, R168, R4, R238 ;  /* 0x00000004a8ee7224 */ /* 0x000fc400078e02ee */
[----:B------:R-:W-:Y:S02]  /*166b0*/  IMAD.MOV.U32 R4, RZ, RZ, R245 ;  /* 0x000000ffff047224 */ /* 0x000fe400078e00f5 */
[----:B------:R-:W-:Y:S02]  /*166c0*/  VIADD R244, R2, 0x2f ;  /* 0x0000002f02f47836 */ /* 0x000fe40000000000 */
[----:B------:R-:W-:Y:S01]  /*166d0*/  @!P2 IMAD.MOV R4, RZ, RZ, -R4 ;  /* 0x000000ffff04a224 */ /* 0x000fe200078e0a04 */
[----:B------:R-:W-:Y:S01]  /*166e0*/  ISETP.GT.U32.AND P2, PT, R168, R239, PT ;  /* 0x000000efa800720c */ /* 0x000fe20003f44070 */
[----:B------:R-:W-:Y:S01]  /*166f0*/  IMAD.HI.U32 R5, R0, R3, RZ ;  /* 0x0000000300057227 */ /* 0x000fe200078e00ff */
[----:B------:R-:W-:Y:S02]  /*16700*/  IABS R252, R244 ;  /* 0x000000f400fc7213 */ /* 0x000fe40000000000 */
[----:B------:R0:W-:Y:S01]  /*16710*/  STL [R1+0x198], R4 ;  /* 0x0001980401007387 */ /* 0x0001e20000100800 */
[--C-:B------:R-:W-:Y:S01]  /*16720*/  @!P0 IMAD.IADD R242, R242, 0x1, -R168.reuse ;  /* 0x00000001f2f28824 */ /* 0x100fe200078e0aa8 */
[----:B------:R-:W-:Y:S01]  /*16730*/  ISETP.GT.U32.AND P0, PT, R168, R241, PT ;  /* 0x000000f1a800720c */ /* 0x000fe20003f04070 */
[----:B------:R-:W-:-:S02]  /*16740*/  @!P6 IMAD.IADD R243, R243, 0x1, -R168 ;  /* 0x00000001f3f3e824 */ /* 0x000fc400078e0aa8 */
[----:B------:R-:W-:Y:S02]  /*16750*/  IMAD.MOV R5, RZ, RZ, -R5 ;  /* 0x000000ffff057224 */ /* 0x000fe400078e0a05 */
[----:B------:R-:W-:Y:S01]  /*16760*/  VIADD R246, R2, 0x2e ;  /* 0x0000002e02f67836 */ /* 0x000fe20000000000 */
[C---:B------:R-:W-:Y:S01]  /*16770*/  ISETP.GT.U32.AND P6, PT, R168.reuse, R243, PT ;  /* 0x000000f3a800720c */ /* 0x040fe20003fc4070 */
[----:B------:R-:W-:Y:S02]  /*16780*/  IMAD R3, R168, R5, R3 ;  /* 0x00000005a8037224 */ /* 0x000fe400078e0203 */
[----:B0-----:R-:W-:Y:S01]  /*16790*/  IMAD.MOV.U32 R4, RZ, RZ, R251 ;  /* 0x000000ffff047224 */ /* 0x001fe200078e00fb */
[----:B------:R-:W-:Y:S01]  /*167a0*/  IABS R5, R246 ;  /* 0x000000f600057213 */ /* 0x000fe20000000000 */
[----:B------:R-:W-:-:S04]  /*167b0*/  IMAD.HI.U32 R245, R0, R252, RZ ;  /* 0x000000fc00f57227 */ /* 0x000fc800078e00ff */
[----:B------:R-:W-:Y:S01]  /*167c0*/  @!P4 IMAD.MOV R4, RZ, RZ, -R4 ;  /* 0x000000ffff04c224 */ /* 0x000fe200078e0a04 */
[C---:B------:R-:W-:Y:S01]  /*167d0*/  ISETP.GT.U32.AND P4, PT, R168.reuse, R242, PT ;  /* 0x000000f2a800720c */ /* 0x040fe20003f84070 */
[----:B------:R-:W-:Y:S02]  /*167e0*/  IMAD.MOV R245, RZ, RZ, -R245 ;  /* 0x000000fffff57224 */ /* 0x000fe400078e0af5 */
[--C-:B------:R-:W-:Y:S01]  /*167f0*/  @!P2 IMAD.IADD R239, R239, 0x1, -R168.reuse ;  /* 0x00000001efefa824 */ /* 0x100fe200078e0aa8 */
[----:B------:R0:W-:Y:S01]  /*16800*/  STL [R1+0x194], R4 ;  /* 0x0001940401007387 */ /* 0x0001e20000100800 */
[----:B------:R-:W-:Y:S01]  /*16810*/  @!P0 IMAD.IADD R241, R241, 0x1, -R168 ;  /* 0x00000001f1f18824 */ /* 0x000fe200078e0aa8 */
[----:B------:R-:W-:Y:S01]  /*16820*/  ISETP.GE.AND P0, PT, R247, RZ, PT ;  /* 0x000000fff700720c */ /* 0x000fe20003f06270 */
[C---:B------:R-:W-:Y:S01]  /*16830*/  IMAD R245, R168.reuse, R245, R252 ;  /* 0x000000f5a8f57224 */ /* 0x040fe200078e02fc */
[----:B------:R-:W-:Y:S01]  /*16840*/  ISETP.GT.U32.AND P2, PT, R168, R238, PT ;  /* 0x000000eea800720c */ /* 0x000fe20003f44070 */
[----:B------:R-:W-:-:S02]  /*16850*/  VIADD R247, R2, 0x2d ;  /* 0x0000002d02f77836 */ /* 0x000fc40000000000 */
[--C-:B------:R-:W-:Y:S01]  /*16860*/  @!P6 IMAD.IADD R243, R243, 0x1, -R168.reuse ;  /* 0x00000001f3f3e824 */ /* 0x100fe200078e0aa8 */
[----:B------:R-:W-:Y:S01]  /*16870*/  ISETP.GE.AND P6, PT, R240, RZ, PT ;  /* 0x000000fff000720c */ /* 0x000fe20003fc6270 */
[----:B------:R-:W-:Y:S01]  /*16880*/  @!P4 IMAD.IADD R242, R242, 0x1, -R168 ;  /* 0x00000001f2f2c824 */ /* 0x000fe200078e0aa8 */
[C---:B------:R-:W-:Y:S01]  /*16890*/  ISETP.GT.U32.AND P4, PT, R168.reuse, R245, PT ;  /* 0x000000f5a800720c */ /* 0x040fe20003f84070 */
[----:B0-----:R-:W-:Y:S01]  /*168a0*/  IMAD.MOV.U32 R4, RZ, RZ, R250 ;  /* 0x000000ffff047224 */ /* 0x001fe200078e00fa */
[----:B------:R-:W-:Y:S01]  /*168b0*/  IABS R240, R247 ;  /* 0x000000f700f07213 */ /* 0x000fe20000000000 */
[----:B------:R-:W-:Y:S02]  /*168c0*/  IMAD.MOV.U32 R250, RZ, RZ, R5 ;  /* 0x000000fffffa7224 */ /* 0x000fe400078e0005 */
[----:B------:R-:W-:Y:S01]  /*168d0*/  @!P3 IMAD.MOV R4, RZ, RZ, -R4 ;  /* 0x000000ffff04b224 */ /* 0x000fe200078e0a04 */
[----:B------:R-:W-:Y:S01]  /*168e0*/  ISETP.GT.U32.AND P3, PT, R168, R3, PT ;  /* 0x00000003a800720c */ /* 0x000fe20003f64070 */
[----:B------:R-:W-:-:S02]  /*168f0*/  IMAD.MOV.U32 R5, RZ, RZ, R239 ;  /* 0x000000ffff057224 */ /* 0x000fc400078e00ef */
[----:B------:R-:W-:Y:S01]  /*16900*/  IMAD.HI.U32 R251, R0, R250, RZ ;  /* 0x000000fa00fb7227 */ /* 0x000fe200078e00ff */
[----:B------:R0:W-:Y:S03]  /*16910*/  STL [R1+0x18c], R4 ;  /* 0x00018c0401007387 */ /* 0x0001e60000100800 */
[----:B------:R-:W-:Y:S02]  /*16920*/  @!P5 IMAD.MOV R5, RZ, RZ, -R5 ;  /* 0x000000ffff05d224 */ /* 0x000fe400078e0a05 */
[----:B------:R-:W-:Y:S02]  /*16930*/  IMAD.MOV R251, RZ, RZ, -R251 ;  /* 0x000000fffffb7224 */ /* 0x000fe400078e0afb */
[--C-:B------:R-:W-:Y:S01]  /*16940*/  @!P4 IMAD.IADD R245, R245, 0x1, -R168.reuse ;  /* 0x00000001f5f5c824 */ /* 0x100fe200078e0aa8 */
[----:B------:R1:W-:Y:S01]  /*16950*/  STL [R1+0x184], R5 ;  /* 0x0001840501007387 */ /* 0x0003e20000100800 */
[----:B------:R-:W-:Y:S01]  /*16960*/  @!P3 IMAD.IADD R3, R3, 0x1, -R168 ;  /* 0x000000010303b824 */ /* 0x000fe200078e0aa8 */
[----:B------:R-:W-:Y:S01]  /*16970*/  ISETP.GE.AND P3, PT, R249, RZ, PT ;  /* 0x000000fff900720c */ /* 0x000fe20003f66270 */
[----:B0-----:R-:W-:Y:S01]  /*16980*/  IMAD.MOV.U32 R4, RZ, RZ, R241 ;  /* 0x000000ffff047224 */ /* 0x001fe200078e00f1 */
[C---:B------:R-:W-:Y:S01]  /*16990*/  ISETP.GT.U32.AND P5, PT, R168.reuse, R245, PT ;  /* 0x000000f5a800720c */ /* 0x040fe20003fa4070 */
[----:B------:R-:W-:Y:S01]  /*169a0*/  IMAD.MOV.U32 R249, RZ, RZ, R240 ;  /* 0x000000fffff97224 */ /* 0x000fe200078e00f0 */
[----:B------:R-:W-:Y:S01]  /*169b0*/  ISETP.GT.U32.AND P4, PT, R168, R3, PT ;  /* 0x00000003a800720c */ /* 0x000fe20003f84070 */
[----:B------:R-:W-:-:S02]  /*169c0*/  @!P1 IMAD.MOV R4, RZ, RZ, -R4 ;  /* 0x000000ffff049224 */ /* 0x000fc400078e0a04 */
[----:B------:R-:W-:Y:S02]  /*169d0*/  IMAD R240, R168, R251, R250 ;  /* 0x000000fba8f07224 */ /* 0x000fe400078e02fa */
[----:B------:R-:W-:Y:S01]  /*169e0*/  @!P2 IMAD.IADD R238, R238, 0x1, -R168 ;  /* 0x00000001eeeea824 */ /* 0x000fe200078e0aa8 */
[----:B------:R0:W-:Y:S01]  /*169f0*/  STL [R1+0x180], R4 ;  /* 0x0001800401007387 */ /* 0x0001e20000100800 */
[----:B------:R-:W-:Y:S01]  /*16a00*/  ISETP.GE.AND P2, PT, R248, RZ, PT ;  /* 0x000000fff800720c */ /* 0x000fe20003f46270 */
[----:B------:R-:W-:Y:S02]  /*16a10*/  VIADD R248, R2, 0x2c ;  /* 0x0000002c02f87836 */ /* 0x000fe40000000000 */
[----:B------:R-:W-:Y:S01]  /*16a20*/  IMAD.HI.U32 R239, R0, R249, RZ ;  /* 0x000000f900ef7227 */ /* 0x000fe200078e00ff */
[----:B------:R-:W-:Y:S02]  /*16a30*/  ISETP.GT.U32.AND P1, PT, R168, R238, PT ;  /* 0x000000eea800720c */ /* 0x000fe40003f24070 */
[----:B------:R-:W-:Y:S01]  /*16a40*/  IABS R241, R248 ;  /* 0x000000f800f17213 */ /* 0x000fe20000000000 */
[----:B-1----:R-:W-:-:S02]  /*16a50*/  IMAD.MOV.U32 R5, RZ, RZ, R242 ;  /* 0x000000ffff057224 */ /* 0x002fc400078e00f2 */
[----:B0-----:R-:W-:Y:S02]  /*16a60*/  IMAD.MOV.U32 R4, RZ, RZ, R243 ;  /* 0x000000ffff047224 */ /* 0x001fe400078e00f3 */
[----:B------:R-:W-:Y:S02]  /*16a70*/  IMAD.MOV R243, RZ, RZ, -R239 ;  /* 0x000000fffff37224 */ /* 0x000fe400078e0aef */
[----:B------:R-:W-:Y:S01]  /*16a80*/  @!P6 IMAD.MOV R4, RZ, RZ, -R4 ;  /* 0x000000ffff04e224 */ /* 0x000fe200078e0a04 */
[C---:B------:R-:W-:Y:S01]  /*16a90*/  ISETP.GT.U32.AND P6, PT, R168.reuse, R240, PT ;  /* 0x000000f0a800720c */ /* 0x040fe20003fc4070 */
[----:B------:R-:W-:Y:S02]  /*16aa0*/  IMAD.MOV.U32 R239, RZ, RZ, R241 ;  /* 0x000000ffffef7224 */ /* 0x000fe400078e00f1 */
[----:B------:R-:W-:Y:S02]  /*16ab0*/  IMAD R243, R168, R243, R249 ;  /* 0x000000f3a8f37224 */ /* 0x000fe400078e02f9 */
[----:B------:R-:W-:Y:S01]  /*16ac0*/  @!P0 IMAD.MOV R5, RZ, RZ, -R5 ;  /* 0x000000ffff058224 */ /* 0x000fe200078e0a05 */
[----:B------:R-:W-:Y:S01]  /*16ad0*/  ISETP.GE.AND P0, PT, R244, RZ, PT ;  /* 0x000000fff400720c */ /* 0x000fe20003f06270 */
[----:B------:R-:W-:-:S03]  /*16ae0*/  IMAD.HI.U32 R241, R0, R239, RZ ;  /* 0x000000ef00f17227 */ /* 0x000fc600078e00ff */
[----:B------:R-:W-:Y:S01]  /*16af0*/  STL [R1+0x17c], R5 ;  /* 0x00017c0501007387 */ /* 0x000fe20000100800 */
[--C-:B------:R-:W-:Y:S01]  /*16b00*/  @!P5 IMAD.IADD R245, R245, 0x1, -R168.reuse ;  /* 0x00000001f5f5d824 */ /* 0x100fe200078e0aa8 */
[----:B------:R-:W-:Y:S01]  /*16b10*/  ISETP.GT.U32.AND P5, PT, R168, R243, PT ;  /* 0x000000f3a800720c */ /* 0x000fe20003fa4070 */
[--C-:B------:R-:W-:Y:S01]  /*16b20*/  @!P6 IMAD.IADD R240, R240, 0x1, -R168.reuse ;  /* 0x00000001f0f0e824 */ /* 0x100fe200078e0aa8 */
[----:B------:R0:W-:Y:S01]  /*16b30*/  STL [R1+0x178], R4 ;  /* 0x0001780401007387 */ /* 0x0001e20000100800 */
[----:B------:R-:W-:Y:S01]  /*16b40*/  @!P4 IMAD.IADD R3, R3, 0x1, -R168 ;  /* 0x000000010303c824 */ /* 0x000fe200078e0aa8 */
[----:B------:R-:W-:Y:S01]  /*16b50*/  ISETP.GE.AND P4, PT, R246, RZ, PT ;  /* 0x000000fff600720c */ /* 0x000fe20003f86270 */
[----:B------:R-:W-:Y:S01]  /*16b60*/  IMAD.MOV R241, RZ, RZ, -R241 ;  /* 0x000000fffff17224 */ /* 0x000fe200078e0af1 */
[----:B------:R-:W-:Y:S01]  /*16b70*/  ISETP.GT.U32.AND P6, PT, R168, R240, PT ;  /* 0x000000f0a800720c */ /* 0x000fe20003fc4070 */
[C---:B------:R-:W-:Y:S02]  /*16b80*/  VIADD R249, R2.reuse, 0x2b ;  /* 0x0000002b02f97836 */ /* 0x040fe40000000000 */
[----:B------:R-:W-:-:S02]  /*16b90*/  VIADD R242, R2, 0x28 ;  /* 0x0000002802f27836 */ /* 0x000fc40000000000 */
[--C-:B------:R-:W-:Y:S01]  /*16ba0*/  @!P1 IMAD.IADD R238, R238, 0x1, -R168.reuse ;  /* 0x00000001eeee9824 */ /* 0x100fe200078e0aa8 */
[----:B------:R-:W-:Y:S01]  /*16bb0*/  IABS R244, R249 ;  /* 0x000000f900f47213 */ /* 0x000fe20000000000 */
[----:B0-----:R-:W-:Y:S01]  /*16bc0*/  IMAD.MOV.U32 R4, RZ, RZ, R3 ;  /* 0x000000ffff047224 */ /* 0x001fe200078e0003 */
[----:B------:R-:W-:Y:S01]  /*16bd0*/  ISETP.GE.AND P1, PT, R247, RZ, PT ;  /* 0x000000fff700720c */ /* 0x000fe20003f26270 */
[----:B------:R-:W-:Y:S01]  /*16be0*/  IMAD R3, R168, R241, R239 ;  /* 0x000000f1a8037224 */ /* 0x000fe200078e02ef */
[----:B------:R-:W-:Y:S01]  /*16bf0*/  IABS R241, R242 ;  /* 0x000000f200f17213 */ /* 0x000fe20000000000 */
[----:B------:R-:W-:Y:S02]  /*16c00*/  VIADD R239, R2, 0x2a ;  /* 0x0000002a02ef7836 */ /* 0x000fe40000000000 */
[--C-:B------:R-:W-:Y:S01]  /*16c10*/  @!P6 IMAD.IADD R240, R240, 0x1, -R168.reuse ;  /* 0x00000001f0f0e824 */ /* 0x100fe200078e0aa8 */
[----:B------:R-:W-:Y:S01]  /*16c20*/  ISETP.GT.U32.AND P6, PT, R168, R3, PT ;  /* 0x00000003a800720c */ /* 0x000fe20003fc4070 */
        /* <DEDUP_REMOVED lines=8> */
[----:B------:R-:W-:-:S04]  /*16cb0*/  IMAD.HI.U32 R5, R0, R241, RZ ;  /* 0x000000f100057227 */ /* 0x000fc800078e00ff */
[----:B------:R-:W-:Y:S02]  /*16cc0*/  IMAD.MOV R246, RZ, RZ, -R246 ;  /* 0x000000fffff67224 */ /* 0x000fe400078e0af6 */
[----:B0-----:R-:W-:Y:S02]  /*16cd0*/  IMAD.MOV R4, RZ, RZ, -R252 ;  /* 0x000000ffff047224 */ /* 0x001fe400078e0afc */
[----:B------:R-:W-:Y:S02]  /*16ce0*/  IMAD.MOV R252, RZ, RZ, -R5 ;  /* 0x000000fffffc7224 */ /* 0x000fe400078e0a05 */
[----:B------:R-:W-:Y:S01]  /*16cf0*/  @!P6 IMAD.IADD R3, R3, 0x1, -R168 ;  /* 0x000000010303e824 */ /* 0x000fe200078e0aa8 */
[----:B------:R-:W-:Y:S01]  /*16d00*/  ISETP.GE.AND P6, PT, R249, RZ, PT ;  /* 0x000000fff900720c */ /* 0x000fe20003fc6270 */
[----:B------:R-:W-:Y:S02]  /*16d10*/  IMAD.MOV.U32 R5, RZ, RZ, R238 ;  /* 0x000000ffff057224 */ /* 0x000fe400078e00ee */
[----:B------:R-:W-:-:S02]  /*16d20*/  IMAD R244, R168, R246, R244 ;  /* 0x000000f6a8f47224 */ /* 0x000fc400078e02f4 */
[----:B------:R-:W-:Y:S01]  /*16d30*/  @!P2 IMAD.MOV R5, RZ, RZ, -R5 ;  /* 0x000000ffff05a224 */ /* 0x000fe200078e0a05 */
[----:B------:R-:W-:Y:S01]  /*16d40*/  ISETP.GT.U32.AND P2, PT, R168, R3, PT ;  /* 0x00000003a800720c */ /* 0x000fe20003f44070 */
[----:B------:R-:W-:Y:S02]  /*16d50*/  VIADD R248, R2, 0x29 ;  /* 0x0000002902f87836 */ /* 0x000fe40000000000 */
[----:B------:R-:W-:Y:S01]  /*16d60*/  @!P5 IMAD.IADD R243, R243, 0x1, -R168 ;  /* 0x00000001f3f3d824 */ /* 0x000fe200078e0aa8 */
[C---:B------:R-:W-:Y:S01]  /*16d70*/  ISETP.GT.U32.AND P5, PT, R168.reuse, R244, PT ;  /* 0x000000f4a800720c */ /* 0x040fe20003fa4070 */
[C---:B------:R-:W-:Y:S01]  /*16d80*/  IMAD R250, R168.reuse, R4, R250 ;  /* 0x00000004a8fa7224 */ /* 0x040fe200078e02fa */
[----:B------:R-:W-:Y:S01]  /*16d90*/  IABS R247, R248 ;  /* 0x000000f800f77213 */ /* 0x000fe20000000000 */
[----:B------:R-:W-:Y:S01]  /*16da0*/  IMAD.MOV.U32 R4, RZ, RZ, R245 ;  /* 0x000000ffff047224 */ /* 0x000fe200078e00f5 */
[----:B------:R0:W-:Y:S01]  /*16db0*/  STL [R1+0x160], R5 ;  /* 0x0001600501007387 */ /* 0x0001e20000100800 */
[----:B------:R-:W-:-:S02]  /*16dc0*/  IMAD R241, R168, R252, R241 ;  /* 0x000000fca8f17224 */ /* 0x000fc400078e02f1 */
[----:B------:R-:W-:-:S04]  /*16dd0*/  IMAD.HI.U32 R251, R0, R247, RZ ;  /* 0x000000f700fb7227 */ /* 0x000fc800078e00ff */
[----:B------:R-:W-:Y:S01]  /*16de0*/  @!P0 IMAD.MOV R4, RZ, RZ, -R4 ;  /* 0x000000ffff048224 */ /* 0x000fe200078e0a04 */
[C---:B------:R-:W-:Y:S01]  /*16df0*/  ISETP.GT.U32.AND P0, PT, R168.reuse, R250, PT ;  /* 0x000000faa800720c */ /* 0x040fe20003f04070 */
[--C-:B------:R-:W-:Y:S01]  /*16e00*/  @!P2 IMAD.IADD R3, R3, 0x1, -R168.reuse ;  /* 0x000000010303a824 */ /* 0x100fe200078e0aa8 */
[----:B------:R-:W-:Y:S01]  /*16e10*/  ISETP.GT.U32.AND P2, PT, R168, R241, PT ;  /* 0x000000f1a800720c */ /* 0x000fe20003f44070 */
[----:B------:R-:W-:Y:S01]  /*16e20*/  IMAD.MOV R251, RZ, RZ, -R251 ;  /* 0x000000fffffb7224 */ /* 0x000fe200078e0afb */
[----:B------:R1:W-:Y:S01]  /*16e30*/  STL [R1+0x158], R4 ;  /* 0x0001580401007387 */ /* 0x0003e20000100800 */
[----:B------:R-:W-:Y:S02]  /*16e40*/  @!P5 IMAD.IADD R244, R244, 0x1, -R168 ;  /* 0x00000001f4f4d824 */ /* 0x000fe400078e0aa8 */
[----:B0-----:R-:W-:Y:S02]  /*16e50*/  IMAD.MOV.U32 R5, RZ, RZ, R240 ;  /* 0x000000ffff057224 */ /* 0x001fe400078e00f0 */
[----:B------:R-:W-:Y:S01]  /*16e60*/  VIADD R246, R2, 0x27 ;  /* 0x0000002702f67836 */ /* 0x000fe20000000000 */
[C---:B------:R-:W-:Y:S01]  /*16e70*/  ISETP.GT.U32.AND P5, PT, R168.reuse, R244, PT ;  /* 0x000000f4a800720c */ /* 0x040fe20003fa4070 */
[----:B------:R-:W-:-:S02]  /*16e80*/  IMAD R247, R168, R251, R247 ;  /* 0x000000fba8f77224 */ /* 0x000fc400078e02f7 */
[----:B------:R-:W-:Y:S01]  /*16e90*/  VIADD R238, R2, 0x26 ;  /* 0x0000002602ee7836 */ /* 0x000fe20000000000 */
[----:B------:R-:W-:Y:S01]  /*16ea0*/  IABS R249, R246 ;  /* 0x000000f600f97213 */ /* 0x000fe20000000000 */
[----:B-1----:R-:W-:Y:S02]  /*16eb0*/  IMAD.MOV.U32 R4, RZ, RZ, R243 ;  /* 0x000000ffff047224 */ /* 0x002fe400078e00f3 */
[----:B------:R-:W-:Y:S01]  /*16ec0*/  @!P4 IMAD.MOV R5, RZ, RZ, -R5 ;  /* 0x000000ffff05c224 */ /* 0x000fe200078e0a05 */
[----:B------:R-:W-:Y:S01]  /*16ed0*/  ISETP.GT.U32.AND P4, PT, R168, R247, PT ;  /* 0x000000f7a800720c */ /* 0x000fe20003f84070 */
[----:B------:R-:W-:Y:S01]  /*16ee0*/  @!P1 IMAD.MOV R4, RZ, RZ, -R4 ;  /* 0x000000ffff049224 */ /* 0x000fe200078e0a04 */
[----:B------:R-:W-:Y:S01]  /*16ef0*/  ISETP.GE.AND P1, PT, R239, RZ, PT ;  /* 0x000000ffef00720c */ /* 0x000fe20003f26270 */
[--C-:B------:R-:W-:Y:S01]  /*16f00*/  @!P0 IMAD.IADD R250, R250, 0x1, -R168.reuse ;  /* 0x00000001fafa8824 */ /* 0x100fe200078e0aa8 */
[----:B------:R-:W-:Y:S01]  /*16f10*/  IABS R239, R238 ;  /* 0x000000ee00ef7213 */ /* 0x000fe20000000000 */
[----:B------:R-:W-:Y:S01]  /*16f20*/  STL [R1+0x150], R5 ;  /* 0x0001500501007387 */ /* 0x000fe20000100800 */
[----:B------:R-:W-:Y:S01]  /*16f30*/  @!P2 IMAD.IADD R241, R241, 0x1, -R168 ;  /* 0x00000001f1f1a824 */ /* 0x000fe200078e0aa8 */
[----:B------:R-:W-:Y:S01]  /*16f40*/  ISETP.GE.AND P0, PT, R242, RZ, PT ;  /* 0x000000fff200720c */ /* 0x000fe20003f06270 */
[----:B------:R-:W-:Y:S01]  /*16f50*/  IMAD.HI.U32 R240, R0, R249, RZ ;  /* 0x000000f900f07227 */ /* 0x000fe200078e00ff */
[----:B------:R0:W-:Y:S03]  /*16f60*/  STL [R1+0x148], R4 ;  /* 0x0001480401007387 */ /* 0x0001e60000100800 */
[----:B------:R-:W-:-:S02]  /*16f70*/  IMAD.MOV.U32 R242, RZ, RZ, R239 ;  /* 0x000000fffff27224 */ /* 0x000fc400078e00ef */
        /* <DEDUP_REMOVED lines=8> */
[----:B------:R-:W-:Y:S01]  /*17000*/  @!P4 IMAD.IADD R247, R247, 0x1, -R168 ;  /* 0x00000001f7f7c824 */ /* 0x000fe200078e0aa8 */
[----:B------:R-:W-:Y:S01]  /*17010*/  ISETP.GT.U32.AND P4, PT, R168, R250, PT ;  /* 0x000000faa800720c */ /* 0x000fe20003f84070 */
[----:B------:R-:W-:Y:S01]  /*17020*/  IMAD.MOV R3, RZ, RZ, -R3 ;  /* 0x000000ffff037224 */ /* 0x000fe200078e0a03 */
[----:B------:R0:W-:Y:S01]  /*17030*/  STL [R1+0x138], R4 ;  /* 0x0001380401007387 */ /* 0x0001e20000100800 */
[----:B------:R-:W-:Y:S01]  /*17040*/  VIADD R243, R2, 0x25 ;  /* 0x0000002502f37836 */ /* 0x000fe20000000000 */
[C---:B------:R-:W-:Y:S01]  /*17050*/  ISETP.GT.U32.AND P2, PT, R168.reuse, R247, PT ;  /* 0x000000f7a800720c */ /* 0x040fe20003f44070 */
[----:B------:R-:W-:Y:S01]  /*17060*/  IMAD R242, R168, R3, R242 ;  /* 0x00000003a8f27224 */ /* 0x000fe200078e02f2 */
[----:B------:R-:W-:Y:S02]  /*17070*/  IABS R3, R2 ;  /* 0x0000000200037213 */ /* 0x000fe40000000000 */
[----:B------:R-:W-:-:S03]  /*17080*/  IABS R239, R243 ;  /* 0x000000f300ef7213 */ /* 0x000fc60000000000 */
[----:B------:R-:W-:Y:S01]  /*17090*/  @!P3 IMAD.IADD R241, R241, 0x1, -R168 ;  /* 0x00000001f1f1b824 */ /* 0x000fe200078e0aa8 */
[----:B------:R-:W-:Y:S01]  /*170a0*/  ISETP.GT.U32.AND P3, PT, R168, R242, PT ;  /* 0x000000f2a800720c */ /* 0x000fe20003f64070 */
[----:B0-----:R-:W-:Y:S02]  /*170b0*/  IMAD.MOV.U32 R4, RZ, RZ, R244 ;  /* 0x000000ffff047224 */ /* 0x001fe400078e00f4 */
[----:B------:R-:W-:-:S04]  /*170c0*/  IMAD.HI.U32 R244, R0, R239, RZ ;  /* 0x000000ef00f47227 */ /* 0x000fc800078e00ff */
[----:B------:R-:W-:Y:S01]  /*170d0*/  @!P6 IMAD.MOV R4, RZ, RZ, -R4 ;  /* 0x000000ffff04e224 */ /* 0x000fe200078e0a04 */
[----:B------:R-:W-:Y:S01]  /*170e0*/  ISETP.GT.U32.AND P6, PT, R168, R240, PT ;  /* 0x000000f0a800720c */ /* 0x000fe20003fc4070 */
[--C-:B------:R-:W-:Y:S01]  /*170f0*/  @!P4 IMAD.IADD R250, R250, 0x1, -R168.reuse ;  /* 0x00000001fafac824 */ /* 0x100fe200078e0aa8 */
[----:B------:R-:W-:Y:S01]  /*17100*/  ISETP.GE.AND P4, PT, R246, RZ, PT ;  /* 0x000000fff600720c */ /* 0x000fe20003f86270 */
[----:B------:R-:W-:Y:S01]  /*17110*/  @!P2 IMAD.IADD R247, R247, 0x1, -R168 ;  /* 0x00000001f7f7a824 */ /* 0x000fe200078e0aa8 */
[----:B------:R0:W-:Y:S01]  /*17120*/  STL [R1+0x134], R4 ;  /* 0x0001340401007387 */ /* 0x0001e20000100800 */
[----:B------:R-:W-:Y:S01]  /*17130*/  IMAD.MOV R244, RZ, RZ, -R244 ;  /* 0x000000fffff47224 */ /* 0x000fe200078e0af4 */
[----:B------:R-:W-:Y:S01]  /*17140*/  ISETP.GE.AND P2, PT, R238, RZ, PT ;  /* 0x000000ffee00720c */ /* 0x000fe20003f46270 */
[----:B------:R-:W-:Y:S02]  /*17150*/  @!P3 IMAD.IADD R242, R242, 0x1, -R168 ;  /* 0x00000001f2f2b824 */ /* 0x000fe400078e0aa8 */
[----:B------:R-:W-:-:S02]  /*17160*/  IMAD R239, R168, R244, R239 ;  /* 0x000000f4a8ef7224 */ /* 0x000fc400078e02ef */
[----:B------:R-:W-:Y:S02]  /*17170*/  IMAD.MOV.U32 R5, RZ, RZ, R247 ;  /* 0x000000ffff057224 */ /* 0x000fe400078e00f7 */
[----:B------:R-:W-:Y:S01]  /*17180*/  @!P6 IMAD.IADD R240, R240, 0x1, -R168 ;  /* 0x00000001f0f0e824 */ /* 0x000fe200078e0aa8 */
[----:B------:R-:W-:Y:S01]  /*17190*/  ISETP.GE.AND P6, PT, R243, RZ, PT ;  /* 0x000000fff300720c */ /* 0x000fe20003fc6270 */
[----:B0-----:R-:W-:Y:S02]  /*171a0*/  IMAD.MOV.U32 R4, RZ, RZ, R250 ;  /* 0x000000ffff047224 */ /* 0x001fe400078e00fa */
[----:B------:R-:W-:Y:S01]  /*171b0*/  @!P5 IMAD.MOV R5, RZ, RZ, -R5 ;  /* 0x000000ffff05d224 */ /* 0x000fe200078e0a05 */
[C---:B------:R-:W-:Y:S01]  /*171c0*/  ISETP.GT.U32.AND P3, PT, R168.reuse, R240, PT ;  /* 0x000000f0a800720c */ /* 0x040fe20003f64070 */
[----:B------:R-:W-:Y:S01]  /*171d0*/  @!P1 IMAD.MOV R4, RZ, RZ, -R4 ;  /* 0x000000ffff049224 */ /* 0x000fe200078e0a04 */
[----:B------:R-:W-:Y:S01]  /*171e0*/  ISETP.GT.U32.AND P5, PT, R168, R239, PT ;  /* 0x000000efa800720c */ /* 0x000fe20003fa4070 */
[----:B------:R-:W-:Y:S01]  /*171f0*/  VIADD R238, R2, 0x23 ;  /* 0x0000002302ee7836 */ /* 0x000fe20000000000 */
[----:B------:R-:W-:Y:S01]  /*17200*/  ISETP.GT.U32.AND P1, PT, R168, R242, PT ;  /* 0x000000f2a800720c */ /* 0x000fe20003f24070 */
[----:B------:R-:W-:Y:S01]  /*17210*/  VIADD R243, R2, 0x24 ;  /* 0x0000002402f37836 */ /* 0x000fe20000000000 */
[----:B------:R0:W-:Y:S01]  /*17220*/  STL [R1+0x9c], R4 ;  /* 0x00009c0401007387 */ /* 0x0001e20000100800 */
[----:B------:R-:W-:Y:S01]  /*17230*/  IMAD.HI.U32 R246, R0, R3, RZ ;  /* 0x0000000300f67227 */ /* 0x000fe200078e00ff */
[----:B------:R-:W-:-:S02]  /*17240*/  IABS R245, R238 ;  /* 0x000000ee00f57213 */ /* 0x000fc40000000000 */
[----:B------:R-:W-:Y:S01]  /*17250*/  IABS R244, R243 ;  /* 0x000000f300f47213 */ /* 0x000fe20000000000 */
[----:B------:R-:W-:Y:S01]  /*17260*/  IMAD.MOV R246, RZ, RZ, -R246 ;  /* 0x000000fffff67224 */ /* 0x000fe200078e0af6 */
[----:B------:R-:W-:Y:S01]  /*17270*/  STL [R1+0x10c], R5 ;  /* 0x00010c0501007387 */ /* 0x000fe20000100800 */
[--C-:B------:R-:W-:Y:S01]  /*17280*/  @!P3 IMAD.IADD R240, R240, 0x1, -R168.reuse ;  /* 0x00000001f0f0b824 */ /* 0x100fe200078e0aa8 */
[----:B------:R-:W-:Y:S01]  /*17290*/  ISETP.GE.AND P3, PT, R243, RZ, PT ;  /* 0x000000fff300720c */ /* 0x000fe20003f66270 */
[C---:B------:R-:W-:Y:S02]  /*172a0*/  IMAD R3, R168.reuse, R246, R3 ;  /* 0x000000f6a8037224 */ /* 0x040fe400078e0203 */
[----:B0-----:R-:W-:Y:S02]  /*172b0*/  IMAD.MOV.U32 R4, RZ, RZ, R241 ;  /* 0x000000ffff047224 */ /* 0x001fe400078e00f1 */
[----:B------:R-:W-:Y:S02]  /*172c0*/  @!P5 IMAD.IADD R239, R239, 0x1, -R168 ;  /* 0x00000001efefd824 */ /* 0x000fe400078e0aa8 */
[----:B------:R-:W-:Y:S01]  /*172d0*/  @!P0 IMAD.MOV R4, RZ, RZ, -R4 ;  /* 0x000000ffff048224 */ /* 0x000fe200078e0a04 */
[----:B------:R-:W-:Y:S01]  /*172e0*/  ISETP.GT.U32.AND P0, PT, R168, R3, PT ;  /* 0x00000003a800720c */ /* 0x000fe20003f04070 */
[----:B------:R-:W-:-:S02]  /*172f0*/  IMAD.MOV.U32 R250, RZ, RZ, R245 ;  /* 0x000000fffffa7224 */ /* 0x000fc400078e00f5 */
[C---:B------:R-:W-:Y:S01]  /*17300*/  IMAD.HI.U32 R245, R0.reuse, R244, RZ ;  /* 0x000000f400f57227 */ /* 0x040fe200078e00ff */
[----:B------:R0:W-:Y:S03]  /*17310*/  STL [R1+0x114], R4 ;  /* 0x0001140401007387 */ /* 0x0001e60000100800 */
        /* <DEDUP_REMOVED lines=9> */
[----:B------:R-:W-:Y:S01]  /*173b0*/  IMAD R250, R168, R241, R250 ;  /* 0x000000f1a8fa7224 */ /* 0x000fe200078e02fa */
[----:B------:R0:W-:Y:S01]  /*173c0*/  STL [R1+0x11c], R4 ;  /* 0x00011c0401007387 */ /* 0x0001e20000100800 */
[--C-:B------:R-:W-:Y:S02]  /*173d0*/  @!P0 IMAD.IADD R3, R3, 0x1, -R168.reuse ;  /* 0x0000000103038824 */ /* 0x100fe400078e0aa8 */
[C---:B------:R-:W-:Y:S02]  /*173e0*/  VIADD R243, R2.reuse, 0x22 ;  /* 0x0000002202f37836 */ /* 0x040fe40000000000 */
[----:B------:R-:W-:Y:S01]  /*173f0*/  VIADD R240, R2, 0x21 ;  /* 0x0000002102f07836 */ /* 0x000fe20000000000 */
[----:B------:R-:W-:Y:S01]  /*17400*/  ISETP.GT.U32.AND P0, PT, R168, R3, PT ;  /* 0x00000003a800720c */ /* 0x000fe20003f04070 */
[----:B------:R-:W-:Y:S01]  /*17410*/  VIADD R241, R2, 0x20 ;  /* 0x0000002002f17836 */ /* 0x000fe20000000000 */
[----:B------:R-:W-:Y:S01]  /*17420*/  IABS R246, R243 ;  /* 0x000000f300f67213 */ /* 0x000fe20000000000 */
[----:B------:R-:W-:Y:S01]  /*17430*/  @!P4 IMAD.IADD R239, R239, 0x1, -R168 ;  /* 0x00000001efefc824 */ /* 0x000fe200078e0aa8 */
[----:B------:R-:W-:Y:S01]  /*17440*/  ISETP.GT.U32.AND P4, PT, R168, R250, PT ;  /* 0x000000faa800720c */ /* 0x000fe20003f84070 */
[----:B0-----:R-:W-:Y:S01]  /*17450*/  IMAD.MOV.U32 R4, RZ, RZ, R242 ;  /* 0x000000ffff047224 */ /* 0x001fe200078e00f2 */
[----:B------:R-:W-:Y:S01]  /*17460*/  ISETP.GE.AND P5, PT, R243, RZ, PT ;  /* 0x000000fff300720c */ /* 0x000fe20003fa6270 */
[----:B------:R-:W-:Y:S01]  /*17470*/  IMAD.HI.U32 R243, R0, R246, RZ ;  /* 0x000000f600f37227 */ /* 0x000fe200078e00ff */
[----:B------:R-:W-:-:S02]  /*17480*/  IABS R249, R240 ;  /* 0x000000f000f97213 */ /* 0x000fc40000000000 */
[----:B------:R-:W-:Y:S01]  /*17490*/  IABS R248, R241 ;  /* 0x000000f100f87213 */ /* 0x000fe20000000000 */
[----:B------:R-:W-:Y:S01]  /*174a0*/  @!P2 IMAD.MOV R4, RZ, RZ, -R4 ;  /* 0x000000ffff04a224 */ /* 0x000fe200078e0a04 */
[----:B------:R-:W-:Y:S01]  /*174b0*/  ISETP.GT.U32.AND P2, PT, R168, R238, PT ;  /* 0x000000eea800720c */ /* 0x000fe20003f44070 */
[----:B------:R-:W-:Y:S02]  /*174c0*/  IMAD.MOV R243, RZ, RZ, -R243 ;  /* 0x000000fffff37224 */ /* 0x000fe400078e0af3 */
[----:B------:R-:W-:Y:S01]  /*174d0*/  IMAD.HI.U32 R242, R0, R249, RZ ;  /* 0x000000f900f27227 */ /* 0x000fe200078e00ff */
[----:B------:R0:W-:Y:S03]  /*174e0*/  STL [R1+0x130], R4 ;  /* 0x0001300401007387 */ /* 0x0001e60000100800 */
[--C-:B------:R-:W-:Y:S02]  /*174f0*/  @!P4 IMAD.IADD R250, R250, 0x1, -R168.reuse ;  /* 0x00000001fafac824 */ /* 0x100fe400078e0aa8 */
[----:B------:R-:W-:Y:S01]  /*17500*/  @!P0 IMAD.IADD R3, R3, 0x1, -R168 ;  /* 0x0000000103038824 */ /* 0x000fe200078e0aa8 */
[----:B------:R-:W-:Y:S01]  /*17510*/  ISETP.GE.AND P0, PT, R240, RZ, PT ;  /* 0x000000fff000720c */ /* 0x000fe20003f06270 */
[C---:B------:R-:W-:Y:S01]  /*17520*/  IMAD R246, R168.reuse, R243, R246 ;  /* 0x000000f3a8f67224 */ /* 0x040fe200078e02f6 */
[----:B------:R-:W-:Y:S01]  /*17530*/  ISETP.GT.U32.AND P4, PT, R168, R250, PT ;  /* 0x000000faa800720c */ /* 0x000fe20003f84070 */
[----:B------:R-:W-:Y:S01]  /*17540*/  @!P2 IMAD.IADD R238, R238, 0x1, -R168 ;  /* 0x00000001eeeea824 */ /* 0x000fe200078e0aa8 */
[----:B------:R-:W-:Y:S01]  /*17550*/  ISETP.GE.AND P2, PT, R2, RZ, PT ;  /* 0x000000ff0200720c */ /* 0x000fe20003f46270 */
[----:B0-----:R-:W-:-:S02]  /*17560*/  IMAD.MOV.U32 R4, RZ, RZ, R239 ;  /* 0x000000ffff047224 */ /* 0x001fc400078e00ef */
[----:B------:R-:W-:-:S04]  /*17570*/  IMAD.HI.U32 R240, R0, R248, RZ ;  /* 0x000000f800f07227 */ /* 0x000fc800078e00ff */
[----:B------:R-:W-:Y:S01]  /*17580*/  @!P6 IMAD.MOV R4, RZ, RZ, -R4 ;  /* 0x000000ffff04e224 */ /* 0x000fe200078e0a04 */
[C---:B------:R-:W-:Y:S01]  /*17590*/  ISETP.GT.U32.AND P6, PT, R168.reuse, R238, PT ;  /* 0x000000eea800720c */ /* 0x040fe20003fc4070 */
[----:B------:R-:W-:Y:S02]  /*175a0*/  IMAD.MOV R242, RZ, RZ, -R242 ;  /* 0x000000fffff27224 */ /* 0x000fe400078e0af2 */
[----:B------:R-:W-:Y:S01]  /*175b0*/  IMAD.MOV R240, RZ, RZ, -R240 ;  /* 0x000000fffff07224 */ /* 0x000fe200078e0af0 */
[----:B------:R-:W-:Y:S01]  /*175c0*/  STL [R1+0x120], R4 ;  /* 0x0001200401007387 */ /* 0x000fe20000100800 */
[C---:B------:R-:W-:Y:S02]  /*175d0*/  IMAD R249, R168.reuse, R242, R249 ;  /* 0x000000f2a8f97224 */ /* 0x040fe400078e02f9 */
[----:B------:R-:W-:Y:S01]  /*175e0*/  @!P2 IMAD.MOV R3, RZ, RZ, -R3 ;  /* 0x000000ffff03a224 */ /* 0x000fe200078e0a03 */
[C---:B------:R-:W-:Y:S01]  /*175f0*/  ISETP.GT.U32.AND P2, PT, R168.reuse, R246, PT ;  /* 0x000000f6a800720c */ /* 0x040fe20003f44070 */
[----:B------:R-:W-:-:S02]  /*17600*/  IMAD R248, R168, R240, R248 ;  /* 0x000000f0a8f87224 */ /* 0x000fc400078e02f8 */
[--C-:B------:R-:W-:Y:S01]  /*17610*/  @!P4 IMAD.IADD R250, R250, 0x1, -R168.reuse ;  /* 0x00000001fafac824 */ /* 0x100fe200078e0aa8 */
[----:B------:R0:W-:Y:S01]  /*17620*/  STL [R1+0x124], R3 ;  /* 0x0001240301007387 */ /* 0x0001e20000100800 */
[--C-:B------:R-:W-:Y:S01]  /*17630*/  @!P6 IMAD.IADD R238, R238, 0x1, -R168.reuse ;  /* 0x00000001eeeee824 */ /* 0x100fe200078e0aa8 */
[----:B------:R-:W-:Y:S01]  /*17640*/  ISETP.GT.U32.AND P6, PT, R168, R249, PT ;  /* 0x000000f9a800720c */ /* 0x000fe20003fc4070 */
[----:B------:R-:W-:Y:S01]  /*17650*/  VIADD R243, R2, 0x1f ;  /* 0x0000001f02f37836 */ /* 0x000fe20000000000 */
[----:B------:R-:W-:Y:S01]  /*17660*/  ISETP.GT.U32.AND P4, PT, R168, R248, PT ;  /* 0x000000f8a800720c */ /* 0x000fe20003f84070 */
[C---:B------:R-:W-:Y:S02]  /*17670*/  VIADD R242, R2.reuse, 0x1d ;  /* 0x0000001d02f27836 */ /* 0x040fe40000000000 */
[----:B------:R-:W-:Y:S01]  /*17680*/  VIADD R240, R2, 0x1e ;  /* 0x0000001e02f07836 */ /* 0x000fe20000000000 */
[----:B------:R-:W-:Y:S01]  /*17690*/  IABS R245, R243 ;  /* 0x000000f300f57213 */ /* 0x000fe20000000000 */
[----:B------:R-:W-:Y:S01]  /*176a0*/  @!P2 IMAD.IADD R246, R246, 0x1, -R168 ;  /* 0x00000001f6f6a824 */ /* 0x000fe200078e0aa8 */
[----:B------:R-:W-:Y:S01]  /*176b0*/  IABS R251, R242 ;  /* 0x000000f200fb7213 */ /* 0x000fe20000000000 */
[----:B------:R-:W-:Y:S01]  /*176c0*/  IMAD.MOV.U32 R5, RZ, RZ, R238 ;  /* 0x000000ffff057224 */ /* 0x000fe200078e00ee */
[----:B0-----:R-:W-:Y:S01]  /*176d0*/  IABS R3, R240 ;  /* 0x000000f000037213 */ /* 0x001fe20000000000 */
[----:B------:R-:W-:Y:S01]  /*176e0*/  IMAD.HI.U32 R247, R0, R245, RZ ;  /* 0x000000f500f77227 */ /* 0x000fe200078e00ff */
[----:B------:R-:W-:-:S03]  /*176f0*/  ISETP.GE.AND P2, PT, R241, RZ, PT ;  /* 0x000000fff100720c */ /* 0x000fc60003f46270 */
[--C-:B------:R-:W-:Y:S01]  /*17700*/  @!P6 IMAD.IADD R249, R249, 0x1, -R168.reuse ;  /* 0x00000001f9f9e824 */ /* 0x100fe200078e0aa8 */
[----:B------:R-:W-:Y:S01]  /*17710*/  ISETP.GT.U32.AND P6, PT, R168, R246, PT ;  /* 0x000000f6a800720c */ /* 0x000fe20003fc4070 */
[----:B------:R-:W-:Y:S02]  /*17720*/  @!P4 IMAD.IADD R248, R248, 0x1, -R168 ;  /* 0x00000001f8f8c824 */ /* 0x000fe400078e0aa8 */
[----:B------:R-:W-:Y:S01]  /*17730*/  IMAD.MOV.U32 R4, RZ, RZ, R250 ;  /* 0x000000ffff047224 */ /* 0x000fe200078e00fa */
[----:B------:R-:W-:Y:S01]  /*17740*/  ISETP.GT.U32.AND P4, PT, R168, R249, PT ;  /* 0x000000f9a800720c */ /* 0x000fe20003f84070 */
[----:B------:R-:W-:Y:S02]  /*17750*/  IMAD.MOV R247, RZ, RZ, -R247 ;  /* 0x000000fffff77224 */ /* 0x000fe400078e0af7 */
[----:B------:R-:W-:Y:S02]  /*17760*/  IMAD.MOV.U32 R241, RZ, RZ, R251 ;  /* 0x000000fffff17224 */ /* 0x000fe400078e00fb */
[----:B------:R-:W-:-:S04]  /*17770*/  IMAD.HI.U32 R251, R0, R3, RZ ;  /* 0x0000000300fb7227 */ /* 0x000fc800078e00ff */
[----:B------:R-:W-:Y:S01]  /*17780*/  @!P3 IMAD.MOV R5, RZ, RZ, -R5 ;  /* 0x000000ffff05b224 */ /* 0x000fe200078e0a05 */
[C---:B------:R-:W-:Y:S01]  /*17790*/  ISETP.GT.U32.AND P3, PT, R168.reuse, R248, PT ;  /* 0x000000f8a800720c */ /* 0x040fe20003f64070 */
[----:B------:R-:W-:Y:S01]  /*177a0*/  @!P1 IMAD.MOV R4, RZ, RZ, -R4 ;  /* 0x000000ffff049224 */ /* 0x000fe200078e0a04 */
[----:B------:R-:W-:Y:S01]  /*177b0*/  ISETP.GE.AND P1, PT, R243, RZ, PT ;  /* 0x000000fff300720c */ /* 0x000fe20003f26270 */
[----:B------:R-:W-:Y:S01]  /*177c0*/  IMAD R243, R168, R247, R245 ;  /* 0x000000f7a8f37224 */ /* 0x000fe200078e02f5 */
[----:B------:R-:W-:Y:S01]  /*177d0*/  STL [R1+0x110], R5 ;  /* 0x0001100501007387 */ /* 0x000fe20000100800 */
[----:B------:R-:W-:Y:S02]  /*177e0*/  IMAD.MOV R238, RZ, RZ, -R251 ;  /* 0x000000ffffee7224 */ /* 0x000fe400078e0afb */
[----:B------:R-:W-:Y:S01]  /*177f0*/  @!P6 IMAD.IADD R246, R246, 0x1, -R168 ;  /* 0x00000001f6f6e824 */ /* 0x000fe200078e0aa8 */
[C---:B------:R-:W-:Y:S01]  /*17800*/  ISETP.GT.U32.AND P6, PT, R168.reuse, R243, PT ;  /* 0x000000f3a800720c */ /* 0x040fe20003fc4070 */
[----:B------:R-:W-:Y:S01]  /*17810*/  IMAD R3, R168, R238, R3 ;  /* 0x000000eea8037224 */ /* 0x000fe200078e0203 */
[----:B------:R0:W-:Y:S01]  /*17820*/  STL [R1+0xb8], R4 ;  /* 0x0000b80401007387 */ /* 0x0001e20000100800 */
[----:B------:R-:W-:-:S04]  /*17830*/  IMAD.HI.U32 R250, R0, R241, RZ ;  /* 0x000000f100fa7227 */ /* 0x000fc800078e00ff */
[----:B------:R-:W-:Y:S02]  /*17840*/  VIADD R244, R2, 0x1c ;  /* 0x0000001c02f47836 */ /* 0x000fe40000000000 */
[----:B------:R-:W-:Y:S02]  /*17850*/  IMAD.MOV R250, RZ, RZ, -R250 ;  /* 0x000000fffffa7224 */ /* 0x000fe400078e0afa */
[--C-:B------:R-:W-:Y:S01]  /*17860*/  @!P4 IMAD.IADD R249, R249, 0x1, -R168.reuse ;  /* 0x00000001f9f9c824 */ /* 0x100fe200078e0aa8 */
[----:B------:R-:W-:Y:S01]  /*17870*/  ISETP.GT.U32.AND P4, PT, R168, R3, PT ;  /* 0x00000003a800720c */ /* 0x000fe20003f84070 */
[--C-:B------:R-:W-:Y:S01]  /*17880*/  @!P3 IMAD.IADD R248, R248, 0x1, -R168.reuse ;  /* 0x00000001f8f8b824 */ /* 0x100fe200078e0aa8 */
        /* <DEDUP_REMOVED lines=8> */
[----:B------:R-:W-:Y:S02]  /*17910*/  IMAD.MOV R247, RZ, RZ, -R247 ;  /* 0x000000fffff77224 */ /* 0x000fe400078e0af7 */
[----:B0-----:R-:W-:Y:S02]  /*17920*/  IMAD.MOV.U32 R4, RZ, RZ, R246 ;  /* 0x000000ffff047224 */ /* 0x001fe400078e00f6 */
[----:B------:R-:W-:Y:S02]  /*17930*/  @!P4 IMAD.IADD R3, R3, 0x1, -R168 ;  /* 0x000000010303c824 */ /* 0x000fe400078e0aa8 */
[C---:B------:R-:W-:Y:S02]  /*17940*/  IMAD R239, R168.reuse, R247, R239 ;  /* 0x000000f7a8ef7224 */ /* 0x040fe400078e02ef */
[----:B------:R-:W-:Y:S01]  /*17950*/  @!P5 IMAD.MOV R4, RZ, RZ, -R4 ;  /* 0x000000ffff04d224 */ /* 0x000fe200078e0a04 */
[C---:B------:R-:W-:Y:S01]  /*17960*/  ISETP.GT.U32.AND P5, PT, R168.reuse, R243, PT ;  /* 0x000000f3a800720c */ /* 0x040fe20003fa4070 */
[----:B------:R-:W-:Y:S01]  /*17970*/  IMAD.MOV.U32 R5, RZ, RZ, R249 ;  /* 0x000000ffff057224 */ /* 0x000fe200078e00f9 */
[----:B------:R-:W-:Y:S01]  /*17980*/  ISETP.GT.U32.AND P4, PT, R168, R3, PT ;  /* 0x00000003a800720c */ /* 0x000fe20003f84070 */
[----:B------:R-:W-:Y:S01]  /*17990*/  IMAD.HI.U32 R246, R0, R245, RZ ;  /* 0x000000f500f67227 */ /* 0x000fe200078e00ff */
[----:B------:R0:W-:Y:S03]  /*179a0*/  STL [R1+0xbc], R4 ;  /* 0x0000bc0401007387 */ /* 0x0001e60000100800 */
[----:B------:R-:W-:-:S02]  /*179b0*/  VIADD R241, R2, 0x1a ;  /* 0x0000001a02f17836 */ /* 0x000fc40000000000 */
[----:B------:R-:W-:Y:S01]  /*179c0*/  @!P0 IMAD.MOV R5, RZ, RZ, -R5 ;  /* 0x000000ffff058224 */ /* 0x000fe200078e0a05 */
[----:B------:R-:W-:Y:S01]  /*179d0*/  ISETP.GT.U32.AND P0, PT, R168, R239, PT ;  /* 0x000000efa800720c */ /* 0x000fe20003f04070 */
[----:B------:R-:W-:Y:S01]  /*179e0*/  @!P6 IMAD.IADD R240, R240, 0x1, -R168 ;  /* 0x00000001f0f0e824 */ /* 0x000fe200078e0aa8 */
[----:B------:R-:W-:Y:S01]  /*179f0*/  IABS R247, R241 ;  /* 0x000000f100f77213 */ /* 0x000fe20000000000 */
[----:B------:R-:W-:Y:S01]  /*17a00*/  IMAD.MOV R246, RZ, RZ, -R246 ;  /* 0x000000fffff67224 */ /* 0x000fe200078e0af6 */
[----:B------:R-:W-:Y:S01]  /*17a10*/  STL [R1+0xc4], R5 ;  /* 0x0000c40501007387 */ /* 0x000fe20000100800 */
[----:B0-----:R-:W-:Y:S01]  /*17a20*/  IMAD.MOV.U32 R4, RZ, RZ, R248 ;  /* 0x000000ffff047224 */ /* 0x001fe200078e00f8 */
[C---:B------:R-:W-:Y:S01]  /*17a30*/  ISETP.GT.U32.AND P6, PT, R168.reuse, R240, PT ;  /* 0x000000f0a800720c */ /* 0x040fe20003fc4070 */
[----:B------:R-:W-:Y:S02]  /*17a40*/  IMAD R245, R168, R246, R245 ;  /* 0x000000f6a8f57224 */ /* 0x000fe400078e02f5 */
[----:B------:R-:W-:Y:S01]  /*17a50*/  @!P2 IMAD.MOV R4, RZ, RZ, -R4 ;  /* 0x000000ffff04a224 */ /* 0x000fe200078e0a04 */
[----:B------:R-:W-:Y:S01]  /*17a60*/  ISETP.GE.AND P2, PT, R242, RZ, PT ;  /* 0x000000fff200720c */ /* 0x000fe20003f46270 */
[----:B------:R-:W-:-:S02]  /*17a70*/  IMAD.MOV.U32 R242, RZ, RZ, R247 ;  /* 0x000000fffff27224 */ /* 0x000fc400078e00f7 */
[--C-:B------:R-:W-:Y:S01]  /*17a80*/  @!P5 IMAD.IADD R243, R243, 0x1, -R168.reuse ;  /* 0x00000001f3f3d824 */ /* 0x100fe200078e0aa8 */
[----:B------:R0:W-:Y:S01]  /*17a90*/  STL [R1+0xc8], R4 ;  /* 0x0000c80401007387 */ /* 0x0001e20000100800 */
[--C-:B------:R-:W-:Y:S01]  /*17aa0*/  @!P4 IMAD.IADD R3, R3, 0x1, -R168.reuse ;  /* 0x000000010303c824 */ /* 0x100fe200078e0aa8 */
[----:B------:R-:W-:Y:S01]  /*17ab0*/  ISETP.GT.U32.AND P4, PT, R168, R245, PT ;  /* 0x000000f5a800720c */ /* 0x000fe20003f84070 */
[----:B------:R-:W-:Y:S01]  /*17ac0*/  @!P0 IMAD.IADD R239, R239, 0x1, -R168 ;  /* 0x00000001efef8824 */ /* 0x000fe200078e0aa8 */
[----:B------:R-:W-:Y:S01]  /*17ad0*/  ISETP.GE.AND P5, PT, R244, RZ, PT ;  /* 0x000000fff400720c */ /* 0x000fe20003fa6270 */
[----:B------:R-:W-:Y:S01]  /*17ae0*/  IMAD.HI.U32 R244, R0, R242, RZ ;  /* 0x000000f200f47227 */ /* 0x000fe200078e00ff */
[----:B------:R-:W-:-:S03]  /*17af0*/  ISETP.GE.AND P0, PT, R238, RZ, PT ;  /* 0x000000ffee00720c */ /* 0x000fc60003f06270 */
[----:B------:R-:W-:Y:S02]  /*17b00*/  IMAD.MOV R244, RZ, RZ, -R244 ;  /* 0x000000fffff47224 */ /* 0x000fe400078e0af4 */
[----:B0-----:R-:W-:Y:S02]  /*17b10*/  IMAD.MOV.U32 R4, RZ, RZ, R243 ;  /* 0x000000ffff047224 */ /* 0x001fe400078e00f3 */
[----:B------:R-:W-:Y:S01]  /*17b20*/  @!P6 IMAD.IADD R240, R240, 0x1, -R168 ;  /* 0x00000001f0f0e824 */ /* 0x000fe200078e0aa8 */
[----:B------:R-:W-:Y:S01]  /*17b30*/  ISETP.GE.AND P6, PT, R241, RZ, PT ;  /* 0x000000fff100720c */ /* 0x000fe20003fc6270 */
[----:B------:R-:W-:Y:S01]  /*17b40*/  @!P1 IMAD.MOV R4, RZ, RZ, -R4 ;  /* 0x000000ffff049224 */ /* 0x000fe200078e0a04 */
[C---:B------:R-:W-:Y:S01]  /*17b50*/  ISETP.GT.U32.AND P1, PT, R168.reuse, R239, PT ;  /* 0x000000efa800720c */ /* 0x040fe20003f24070 */
[----:B------:R-:W-:Y:S02]  /*17b60*/  IMAD R238, R168, R244, R242 ;  /* 0x000000f4a8ee7224 */ /* 0x000fe400078e02f2 */
[----:B------:R-:W-:Y:S01]  /*17b70*/  IMAD.MOV.U32 R5, RZ, RZ, R240 ;  /* 0x000000ffff057224 */ /* 0x000fe200078e00f0 */
[----:B------:R0:W-:Y:S01]  /*17b80*/  STL [R1+0xcc], R4 ;  /* 0x0000cc0401007387 */ /* 0x0001e20000100800 */
[----:B------:R-:W-:-:S02]  /*17b90*/  @!P4 IMAD.IADD R245, R245, 0x1, -R168 ;  /* 0x00000001f5f5c824 */ /* 0x000fc400078e0aa8 */
[----:B------:R-:W-:Y:S01]  /*17ba0*/  @!P2 IMAD.MOV R5, RZ, RZ, -R5 ;  /* 0x000000ffff05a224 */ /* 0x000fe200078e0a05 */
[----:B------:R-:W-:Y:S01]  /*17bb0*/  ISETP.GT.U32.AND P2, PT, R168, R238, PT ;  /* 0x000000eea800720c */ /* 0x000fe20003f44070 */
[----:B------:R-:W-:Y:S01]  /*17bc0*/  VIADD R244, R2, 0x19 ;  /* 0x0000001902f47836 */ /* 0x000fe20000000000 */
[----:B------:R-:W-:Y:S01]  /*17bd0*/  ISETP.GT.U32.AND P4, PT, R168, R245, PT ;  /* 0x000000f5a800720c */ /* 0x000fe20003f84070 */
[C---:B------:R-:W-:Y:S02]  /*17be0*/  VIADD R243, R2.reuse, 0x18 ;  /* 0x0000001802f37836 */ /* 0x040fe40000000000 */
[----:B------:R-:W-:Y:S02]  /*17bf0*/  @!P1 IMAD.IADD R239, R239, 0x1, -R168 ;  /* 0x00000001efef9824 */ /* 0x000fe400078e0aa8 */
[----:B0-----:R-:W-:Y:S01]  /*17c00*/  IMAD.MOV.U32 R4, RZ, RZ, R3 ;  /* 0x000000ffff047224 */ /* 0x001fe200078e0003 */
[----:B------:R-:W-:Y:S01]  /*17c10*/  ISETP.GE.AND P1, PT, R243, RZ, PT ;  /* 0x000000fff300720c */ /* 0x000fe20003f26270 */
[----:B------:R-:W-:Y:S01]  /*17c20*/  VIADD R242, R2, 0x17 ;  /* 0x0000001702f27836 */ /* 0x000fe20000000000 */
[----:B------:R-:W-:Y:S01]  /*17c30*/  IABS R243, R243 ;  /* 0x000000f300f37213 */ /* 0x000fe20000000000 */
[----:B------:R-:W-:Y:S01]  /*17c40*/  @!P3 IMAD.MOV R4, RZ, RZ, -R4 ;  /* 0x000000ffff04b224 */ /* 0x000fe200078e0a04 */
[----:B------:R-:W-:Y:S01]  /*17c50*/  ISETP.GE.AND P3, PT, R244, RZ, PT ;  /* 0x000000fff400720c */ /* 0x000fe20003f66270 */
[--C-:B------:R-:W-:Y:S01]  /*17c60*/  @!P2 IMAD.IADD R238, R238, 0x1, -R168.reuse ;  /* 0x00000001eeeea824 */ /* 0x100fe200078e0aa8 */
[----:B------:R-:W-:Y:S01]  /*17c70*/  IABS R244, R244 ;  /* 0x000000f400f47213 */ /* 0x000fe20000000000 */
[----:B------:R-:W-:Y:S01]  /*17c80*/  @!P4 IMAD.IADD R245, R245, 0x1, -R168 ;  /* 0x00000001f5f5c824 */ /* 0x000fe200078e0aa8 */
[----:B------:R0:W-:Y:S01]  /*17c90*/  STL [R1+0xe8], R4 ;  /* 0x0000e80401007387 */ /* 0x0001e20000100800 */
[----:B------:R-:W-:Y:S01]  /*17ca0*/  IMAD.HI.U32 R241, R0, R243, RZ ;  /* 0x000000f300f17227 */ /* 0x000fe200078e00ff */
[----:B------:R-:W-:-:S02]  /*17cb0*/  ISETP.GT.U32.AND P2, PT, R168, R238, PT ;  /* 0x000000eea800720c */ /* 0x000fc40003f44070 */
[----:B------:R-:W-:Y:S01]  /*17cc0*/  STL [R1+0xec], R5 ;  /* 0x0000ec0501007387 */ /* 0x000fe20000100800 */
[----:B------:R-:W-:-:S04]  /*17cd0*/  IMAD.HI.U32 R246, R0, R244, RZ ;  /* 0x000000f400f67227 */ /* 0x000fc800078e00ff */
[----:B------:R-:W-:Y:S02]  /*17ce0*/  IMAD.MOV R246, RZ, RZ, -R246 ;  /* 0x000000fffff67224 */ /* 0x000fe400078e0af6 */
[----:B0-----:R-:W-:Y:S02]  /*17cf0*/  IMAD.MOV.U32 R4, RZ, RZ, R239 ;  /* 0x000000ffff047224 */ /* 0x001fe400078e00ef */
[----:B------:R-:W-:Y:S02]  /*17d00*/  IMAD R244, R168, R246, R244 ;  /* 0x000000f6a8f47224 */ /* 0x000fe400078e02f4 */
[----:B------:R-:W-:Y:S01]  /*17d10*/  @!P5 IMAD.MOV R4, RZ, RZ, -R4 ;  /* 0x000000ffff04d224 */ /* 0x000fe200078e0a04 */
[----:B------:R-:W-:Y:S01]  /*17d20*/  ISETP.GE.AND P5, PT, R242, RZ, PT ;  /* 0x000000fff200720c */ /* 0x000fe20003fa6270 */
[----:B------:R-:W-:Y:S01]  /*17d30*/  IMAD.MOV R241, RZ, RZ, -R241 ;  /* 0x000000fffff17224 */ /* 0x000fe200078e0af1 */
[----:B------:R-:W-:Y:S01]  /*17d40*/  IABS R242, R242 ;  /* 0x000000f200f27213 */ /* 0x000fe20000000000 */
[----:B------:R-:W-:Y:S01]  /*17d50*/  @!P2 IMAD.IADD R238, R238, 0x1, -R168 ;  /* 0x00000001eeeea824 */ /* 0x000fe200078e0aa8 */
[----:B------:R0:W-:Y:S01]  /*17d60*/  STL [R1+0xf4], R4 ;  /* 0x0000f40401007387 */ /* 0x0001e20000100800 */
[----:B------:R-:W-:-:S02]  /*17d70*/  IMAD R243, R168, R241, R243 ;  /* 0x000000f1a8f37224 */ /* 0x000fc400078e02f3 */
[----:B------:R-:W-:-:S03]  /*17d80*/  IMAD.HI.U32 R239, R0, R242, RZ ;  /* 0x000000f200ef7227 */ /* 0x000fc600078e00ff */
[----:B------:R-:W-:Y:S01]  /*17d90*/  ISETP.GT.U32.AND P2, PT, R168, R243, PT ;  /* 0x000000f3a800720c */ /* 0x000fe20003f44070 */
[----:B------:R-:W-:Y:S02]  /*17da0*/  IMAD.MOV R239, RZ, RZ, -R239 ;  /* 0x000000ffffef7224 */ /* 0x000fe400078e0aef */
[----:B------:R-:W-:Y:S02]  /*17db0*/  VIADD R3, R2, 0x16 ;  /* 0x0000001602037836 */ /* 0x000fe40000000000 */
[----:B0-----:R-:W-:Y:S01]  /*17dc0*/  IMAD.MOV.U32 R4, RZ, RZ, R245 ;  /* 0x000000ffff047224 */ /* 0x001fe200078e00f5 */
[----:B------:R-:W-:Y:S01]  /*17dd0*/  IABS R245, R6 ;  /* 0x0000000600f57213 */ /* 0x000fe20000000000 */
[C---:B------:R-:W-:Y:S01]  /*17de0*/  IMAD R242, R168.reuse, R239, R242 ;  /* 0x000000efa8f27224 */ /* 0x040fe200078e02f2 */
[----:B------:R-:W-:Y:S01]  /*17df0*/  IABS R240, R3 ;  /* 0x0000000300f07213 */ /* 0x000fe20000000000 */
[----:B------:R-:W-:Y:S01]  /*17e00*/  @!P0 IMAD.MOV R4, RZ, RZ, -R4 ;  /* 0x000000ffff048224 */ /* 0x000fe200078e0a04 */
[----:B------:R-:W-:Y:S01]  /*17e10*/  ISETP.GT.U32.AND P0, PT, R168, R244, PT ;  /* 0x000000f4a800720c */ /* 0x000fe20003f04070 */
[----:B------:R-:W-:Y:S01]  /*17e20*/  VIADD R239, R2, 0x15 ;  /* 0x0000001502ef7836 */ /* 0x000fe20000000000 */
[----:B------:R-:W-:Y:S01]  /*17e30*/  ISETP.GE.AND P4, PT, R3, RZ, PT ;  /* 0x000000ff0300720c */ /* 0x000fe20003f86270 */
[----:B------:R-:W-:Y:S01]  /*17e40*/  @!P2 IMAD.IADD R243, R243, 0x1, -R168 ;  /* 0x00000001f3f3a824 */ /* 0x000fe200078e0aa8 */
[----:B------:R0:W-:Y:S01]  /*17e50*/  STL [R1+0xd8], R4 ;  /* 0x0000d80401007387 */ /* 0x0001e20000100800 */
[----:B------:R-:W-:Y:S01]  /*17e60*/  IMAD.MOV.U32 R7, RZ, RZ, R238 ;  /* 0x000000ffff077224 */ /* 0x000fe200078e00ee */
[----:B------:R-:W-:Y:S01]  /*17e70*/  IABS R248, R239 ;  /* 0x000000ef00f87213 */ /* 0x000fe20000000000 */
[----:B------:R-:W-:Y:S01]  /*17e80*/  IMAD.HI.U32 R3, R0, R240, RZ ;  /* 0x000000f000037227 */ /* 0x000fe200078e00ff */
[----:B------:R-:W-:-:S03]  /*17e90*/  ISETP.GT.U32.AND P2, PT, R168, R243, PT ;  /* 0x000000f3a800720c */ /* 0x000fc60003f44070 */
[----:B------:R-:W-:Y:S02]  /*17ea0*/  @!P6 IMAD.MOV R7, RZ, RZ, -R7 ;  /* 0x000000ffff07e224 */ /* 0x000fe400078e0a07 */
[----:B------:R-:W-:Y:S01]  /*17eb0*/  @!P0 IMAD.IADD R244, R244, 0x1, -R168 ;  /* 0x00000001f4f48824 */ /* 0x000fe200078e0aa8 */
[----:B------:R-:W-:Y:S01]  /*17ec0*/  ISETP.GT.U32.AND P0, PT, R168, R242, PT ;  /* 0x000000f2a800720c */ /* 0x000fe20003f04070 */
[----:B------:R-:W-:Y:S01]  /*17ed0*/  IMAD.HI.U32 R249, R0, R248, RZ ;  /* 0x000000f800f97227 */ /* 0x000fe200078e00ff */
[----:B------:R-:W-:Y:S02]  /*17ee0*/  STL [R1+0xd0], R7 ;  /* 0x0000d00701007387 */ /* 0x000fe40000100800 */
[----:B------:R-:W-:Y:S01]  /*17ef0*/  ISETP.GT.U32.AND P6, PT, R168, R244, PT ;  /* 0x000000f4a800720c */ /* 0x000fe20003fc4070 */
[----:B------:R-:W-:Y:S02]  /*17f00*/  IMAD.MOV R3, RZ, RZ, -R3 ;  /* 0x000000ffff037224 */ /* 0x000fe400078e0a03 */
[----:B------:R-:W-:-:S02]  /*17f10*/  VIADD R5, R2, 0x13 ;  /* 0x0000001302057836 */ /* 0x000fc40000000000 */
[----:B------:R-:W-:Y:S02]  /*17f20*/  IMAD.MOV R249, RZ, RZ, -R249 ;  /* 0x000000fffff97224 */ /* 0x000fe400078e0af9 */
[--C-:B------:R-:W-:Y:S01]  /*17f30*/  @!P2 IMAD.IADD R243, R243, 0x1, -R168.reuse ;  /* 0x00000001f3f3a824 */ /* 0x100fe200078e0aa8 */
[----:B------:R-:W-:Y:S01]  /*17f40*/  ISETP.GE.AND P2, PT, R239, RZ, PT ;  /* 0x000000ffef00720c */ /* 0x000fe20003f46270 */
[----:B------:R-:W-:Y:S02]  /*17f50*/  @!P0 IMAD.IADD R242, R242, 0x1, -R168 ;  /* 0x00000001f2f28824 */ /* 0x000fe400078e0aa8 */
[C---:B------:R-:W-:Y:S01]  /*17f60*/  IMAD R240, R168.reuse, R3, R240 ;  /* 0x00000003a8f07224 */ /* 0x040fe200078e02f0 */
[----:B------:R-:W-:Y:S01]  /*17f70*/  IABS R3, R5 ;  /* 0x0000000500037213 */ /* 0x000fe20000000000 */
[C---:B------:R-:W-:Y:S01]  /*17f80*/  IMAD R239, R168.reuse, R249, R248 ;  /* 0x000000f9a8ef7224 */ /* 0x040fe200078e02f8 */
[----:B------:R-:W-:Y:S01]  /*17f90*/  ISETP.GT.U32.AND P0, PT, R168, R242, PT ;  /* 0x000000f2a800720c */ /* 0x000fe20003f04070 */
[----:B------:R-:W-:-:S02]  /*17fa0*/  IMAD.MOV.U32 R238, RZ, RZ, R245 ;  /* 0x000000ffffee7224 */ /* 0x000fc400078e00f5 */
[----:B0-----:R-:W-:Y:S02]  /*17fb0*/  VIADD R4, R2, 0x12 ;  /* 0x0000001202047836 */ /* 0x001fe40000000000 */
[----:B------:R-:W-:Y:S01]  /*17fc0*/  @!P6 IMAD.IADD R244, R244, 0x1, -R168 ;  /* 0x00000001f4f4e824 */ /* 0x000fe200078e0aa8 */
[----:B------:R-:W-:Y:S01]  /*17fd0*/  ISETP.GT.U32.AND P6, PT, R168, R240, PT ;  /* 0x000000f0a800720c */ /* 0x000fe20003fc4070 */
[----:B------:R-:W-:Y:S01]  /*17fe0*/  IMAD.HI.U32 R246, R0, R3, RZ ;  /* 0x0000000300f67227 */ /* 0x000fe200078e00ff */
[----:B------:R-:W-:-:S03]  /*17ff0*/  IABS R241, R4 ;  /* 0x0000000400f17213 */ /* 0x000fc60000000000 */
[----:B------:R-:W-:-:S04]  /*18000*/  IMAD.HI.U32 R247, R0, R238, RZ ;  /* 0x000000ee00f77227 */ /* 0x000fc800078e00ff */
[----:B------:R-:W-:Y:S01]  /*18010*/  @!P0 IMAD.IADD R242, R242, 0x1, -R168 ;  /* 0x00000001f2f28824 */ /* 0x000fe200078e0aa8 */
[C---:B------:R-:W-:Y:S01]  /*18020*/  ISETP.GT.U32.AND P0, PT, R168.reuse, R239, PT ;  /* 0x000000efa800720c */ /* 0x040fe20003f04070 */
[----:B------:R-:W-:Y:S02]  /*18030*/  IMAD.MOV R246, RZ, RZ, -R246 ;  /* 0x000000fffff67224 */ /* 0x000fe400078e0af6 */
[----:B------:R-:W-:Y:S02]  /*18040*/  IMAD.MOV R247, RZ, RZ, -R247 ;  /* 0x000000fffff77224 */ /* 0x000fe400078e0af7 */
[----:B------:R-:W-:Y:S02]  /*18050*/  IMAD R3, R168, R246, R3 ;  /* 0x000000f6a8037224 */ /* 0x000fe400078e0203 */
[----:B------:R-:W-:-:S04]  /*18060*/  IMAD.HI.U32 R245, R0, R241, RZ ;  /* 0x000000f100f57227 */ /* 0x000fc800078e00ff */
[----:B------:R-:W-:Y:S02]  /*18070*/  IMAD R238, R168, R247, R238 ;  /* 0x000000f7a8ee7224 */ /* 0x000fe400078e02ee */
        /* <DEDUP_REMOVED lines=8> */
[C---:B------:R-:W-:Y:S02]  /*18100*/  VIADD R245, R2.reuse, 0x11 ;  /* 0x0000001102f57836 */ /* 0x040fe40000000000 */
[----:B------:R-:W-:Y:S02]  /*18110*/  VIADD R246, R2, 0x10 ;  /* 0x0000001002f67836 */ /* 0x000fe40000000000 */
[----:B------:R-:W-:Y:S01]  /*18120*/  IMAD.HI.U32 R233, R0, R251, RZ ;  /* 0x000000fb00e97227 */ /* 0x000fe200078e00ff */
[----:B------:R-:W-:Y:S02]  /*18130*/  IABS R249, R245 ;  /* 0x000000f500f97213 */ /* 0x000fe40000000000 */
[----:B------:R-:W-:Y:S01]  /*18140*/  IABS R250, R246 ;  /* 0x000000f600fa7213 */ /* 0x000fe20000000000 */
[----:B------:R-:W-:Y:S02]  /*18150*/  IMAD.MOV.U32 R95, RZ, RZ, R244 ;  /* 0x000000ffff5f7224 */ /* 0x000fe400078e00f4 */
[----:B------:R-:W-:-:S02]  /*18160*/  IMAD.MOV R244, RZ, RZ, -R233 ;  /* 0x000000fffff47224 */ /* 0x000fc400078e0ae9 */
[--C-:B------:R-:W-:Y:S01]  /*18170*/  @!P0 IMAD.IADD R3, R3, 0x1, -R168.reuse ;  /* 0x0000000103038824 */ /* 0x100fe200078e0aa8 */
[----:B------:R-:W-:Y:S01]  /*18180*/  ISETP.GT.U32.AND P0, PT, R168, R240, PT ;  /* 0x000000f0a800720c */ /* 0x000fe20003f04070 */
[----:B------:R-:W-:Y:S01]  /*18190*/  @!P6 IMAD.IADD R238, R238, 0x1, -R168 ;  /* 0x00000001eeeee824 */ /* 0x000fe200078e0aa8 */
[----:B------:R-:W-:Y:S01]  /*181a0*/  ISETP.GT.U32.AND P6, PT, R168, R241, PT ;  /* 0x000000f1a800720c */ /* 0x000fe20003fc4070 */
[----:B------:R-:W-:Y:S02]  /*181b0*/  IMAD.MOV.U32 R233, RZ, RZ, R243 ;  /* 0x000000ffffe97224 */ /* 0x000fe400078e00f3 */
[----:B------:R-:W-:-:S04]  /*181c0*/  IMAD.HI.U32 R9, R0, R249, RZ ;  /* 0x000000f900097227 */ /* 0x000fc800078e00ff */
[----:B------:R-:W-:Y:S01]  /*181d0*/  @!P3 IMAD.MOV R95, RZ, RZ, -R95 ;  /* 0x000000ffff5fb224 */ /* 0x000fe200078e0a5f */
[----:B------:R-:W-:Y:S01]  /*181e0*/  ISETP.GT.U32.AND P3, PT, R168, R239, PT ;  /* 0x000000efa800720c */ /* 0x000fe20003f64070 */
[----:B------:R-:W-:-:S03]  /*181f0*/  IMAD.HI.U32 R8, R0, R250, RZ ;  /* 0x000000fa00087227 */ /* 0x000fc600078e00ff */
[----:B------:R0:W-:Y:S01]  /*18200*/  STL [R1+0x98], R95 ;  /* 0x0000985f01007387 */ /* 0x0001e20000100800 */
[----:B------:R-:W-:Y:S01]  /*18210*/  @!P1 IMAD.MOV R233, RZ, RZ, -R233 ;  /* 0x000000ffffe99224 */ /* 0x000fe200078e0ae9 */
[----:B------:R-:W-:Y:S01]  /*18220*/  ISETP.GT.U32.AND P1, PT, R168, R238, PT ;  /* 0x000000eea800720c */ /* 0x000fe20003f24070 */
[----:B------:R-:W-:Y:S02]  /*18230*/  IMAD.MOV R9, RZ, RZ, -R9 ;  /* 0x000000ffff097224 */ /* 0x000fe400078e0a09 */
[----:B------:R-:W-:Y:S01]  /*18240*/  VIADD R248, R2, 0xe ;  /* 0x0000000e02f87836 */ /* 0x000fe20000000000 */
[----:B------:R1:W-:Y:S01]  /*18250*/  STL [R1+0x90], R233 ;  /* 0x000090e901007387 */ /* 0x0003e20000100800 */
[----:B------:R-:W-:Y:S02]  /*18260*/  IMAD.MOV R8, RZ, RZ, -R8 ;  /* 0x000000ffff087224 */ /* 0x000fe400078e0a08 */
[C---:B------:R-:W-:Y:S01]  /*18270*/  IMAD R249, R168.reuse, R9, R249 ;  /* 0x00000009a8f97224 */ /* 0x040fe200078e02f9 */
[----:B------:R-:W-:Y:S01]  /*18280*/  IABS R252, R248 ;  /* 0x000000f800fc7213 */ /* 0x000fe20000000000 */
[----:B------:R-:W-:-:S02]  /*18290*/  IMAD R250, R168, R8, R250 ;  /* 0x00000008a8fa7224 */ /* 0x000fc400078e02fa */
[----:B0-----:R-:W-:Y:S02]  /*182a0*/  IMAD.MOV.U32 R95, RZ, RZ, R242 ;  /* 0x000000ffff5f7224 */ /* 0x001fe400078e00f2 */
[--C-:B------:R-:W-:Y:S01]  /*182b0*/  @!P0 IMAD.IADD R240, R240, 0x1, -R168.reuse ;  /* 0x00000001f0f08824 */ /* 0x100fe200078e0aa8 */
[C---:B------:R-:W-:Y:S01]  /*182c0*/  ISETP.GT.U32.AND P0, PT, R168.reuse, R249, PT ;  /* 0x000000f9a800720c */ /* 0x040fe20003f04070 */
[C---:B------:R-:W-:Y:S02]  /*182d0*/  IMAD R242, R168.reuse, R244, R251 ;  /* 0x000000f4a8f27224 */ /* 0x040fe400078e02fb */
[----:B------:R-:W-:Y:S01]  /*182e0*/  @!P3 IMAD.IADD R239, R239, 0x1, -R168 ;  /* 0x00000001efefb824 */ /* 0x000fe200078e0aa8 */
[----:B------:R-:W-:Y:S01]  /*182f0*/  ISETP.GT.U32.AND P3, PT, R168, R250, PT ;  /* 0x000000faa800720c */ /* 0x000fe20003f64070 */
[----:B------:R-:W-:-:S04]  /*18300*/  IMAD.HI.U32 R7, R0, R252, RZ ;  /* 0x000000fc00077227 */ /* 0x000fc800078e00ff */
[--C-:B------:R-:W-:Y:S01]  /*18310*/  @!P1 IMAD.IADD R238, R238, 0x1, -R168.reuse ;  /* 0x00000001eeee9824 */ /* 0x100fe200078e0aa8 */
[C---:B------:R-:W-:Y:S01]  /*18320*/  ISETP.GT.U32.AND P1, PT, R168.reuse, R242, PT ;  /* 0x000000f2a800720c */ /* 0x040fe20003f24070 */
[----:B------:R-:W-:Y:S01]  /*18330*/  @!P6 IMAD.IADD R241, R241, 0x1, -R168 ;  /* 0x00000001f1f1e824 */ /* 0x000fe200078e0aa8 */
[----:B------:R-:W-:Y:S01]  /*18340*/  ISETP.GT.U32.AND P6, PT, R168, R3, PT ;  /* 0x00000003a800720c */ /* 0x000fe20003fc4070 */
[----:B------:R-:W-:Y:S02]  /*18350*/  IMAD.MOV R7, RZ, RZ, -R7 ;  /* 0x000000ffff077224 */ /* 0x000fe400078e0a07 */
[----:B------:R-:W-:Y:S02]  /*18360*/  VIADD R244, R2, 0xd ;  /* 0x0000000d02f47836 */ /* 0x000fe40000000000 */
[----:B------:R-:W-:Y:S01]  /*18370*/  @!P5 IMAD.MOV R95, RZ, RZ, -R95 ;  /* 0x000000ffff5fd224 */ /* 0x000fe200078e0a5f */
[----:B------:R-:W-:Y:S01]  /*18380*/  ISETP.GT.U32.AND P5, PT, R168, R241, PT ;  /* 0x000000f1a800720c */ /* 0x000fe20003fa4070 */
[----:B------:R-:W-:-:S02]  /*18390*/  VIADD R251, R2, 0xc ;  /* 0x0000000c02fb7836 */ /* 0x000fc40000000000 */
[----:B------:R-:W-:Y:S01]  /*183a0*/  IMAD R243, R168, R7, R252 ;  /* 0x00000007a8f37224 */ /* 0x000fe200078e02fc */
[----:B------:R-:W-:Y:S01]  /*183b0*/  IABS R252, R244 ;  /* 0x000000f400fc7213 */ /* 0x000fe20000000000 */
[--C-:B------:R-:W-:Y:S01]  /*183c0*/  @!P0 IMAD.IADD R249, R249, 0x1, -R168.reuse ;  /* 0x00000001f9f98824 */ /* 0x100fe200078e0aa8 */
[----:B------:R-:W-:Y:S01]  /*183d0*/  ISETP.GE.AND P0, PT, R5, RZ, PT ;  /* 0x000000ff0500720c */ /* 0x000fe20003f06270 */
[--C-:B------:R-:W-:Y:S01]  /*183e0*/  @!P3 IMAD.IADD R250, R250, 0x1, -R168.reuse ;  /* 0x00000001fafab824 */ /* 0x100fe200078e0aa8 */
[----:B------:R-:W-:Y:S01]  /*183f0*/  IABS R5, R251 ;  /* 0x000000fb00057213 */ /* 0x000fe20000000000 */
[----:B------:R-:W-:Y:S01]  /*18400*/  @!P1 IMAD.IADD R242, R242, 0x1, -R168 ;  /* 0x00000001f2f29824 */ /* 0x000fe200078e0aa8 */
[----:B------:R-:W-:Y:S01]  /*18410*/  ISETP.GE.AND P3, PT, R4, RZ, PT ;  /* 0x000000ff0400720c */ /* 0x000fe20003f66270 */
[----:B------:R-:W-:Y:S01]  /*18420*/  IMAD.HI.U32 R4, R0, R252, RZ ;  /* 0x000000fc00047227 */ /* 0x000fe200078e00ff */
[----:B------:R-:W-:Y:S01]  /*18430*/  ISETP.GE.AND P1, PT, R245, RZ, PT ;  /* 0x000000fff500720c */ /* 0x000fe20003f26270 */
[----:B------:R-:W-:Y:S02]  /*18440*/  STL [R1+0x8c], R95 ;  /* 0x00008c5f01007387 */ /* 0x000fe40000100800 */
[----:B------:R-:W-:-:S02]  /*18450*/  IMAD.MOV.U32 R245, RZ, RZ, R5 ;  /* 0x000000fffff57224 */ /* 0x000fc400078e0005 */
[----:B------:R-:W-:Y:S02]  /*18460*/  IMAD.MOV.U32 R5, RZ, RZ, R240 ;  /* 0x000000ffff057224 */ /* 0x000fe400078e00f0 */
[----:B------:R-:W-:Y:S01]  /*18470*/  @!P6 IMAD.IADD R3, R3, 0x1, -R168 ;  /* 0x000000010303e824 */ /* 0x000fe200078e0aa8 */
[----:B------:R-:W-:Y:S01]  /*18480*/  ISETP.GE.AND P6, PT, R6, RZ, PT ;  /* 0x000000ff0600720c */ /* 0x000fe20003fc6270 */
[----:B------:R-:W-:Y:S02]  /*18490*/  IMAD.MOV R240, RZ, RZ, -R4 ;  /* 0x000000fffff07224 */ /* 0x000fe400078e0a04 */
[----:B------:R-:W-:Y:S02]  /*184a0*/  IMAD.MOV.U32 R4, RZ, RZ, R239 ;  /* 0x000000ffff047224 */ /* 0x000fe400078e00ef */
[----:B------:R-:W-:Y:S01]  /*184b0*/  @!P5 IMAD.IADD R241, R241, 0x1, -R168 ;  /* 0x00000001f1f1d824 */ /* 0x000fe200078e0aa8 */
[C---:B------:R-:W-:Y:S01]  /*184c0*/  ISETP.GT.U32.AND P5, PT, R168.reuse, R243, PT ;  /* 0x000000f3a800720c */ /* 0x040fe20003fa4070 */
[----:B------:R-:W-:Y:S01]  /*184d0*/  @!P4 IMAD.MOV R5, RZ, RZ, -R5 ;  /* 0x000000ffff05c224 */ /* 0x000fe200078e0a05 */
[C---:B------:R-:W-:Y:S01]  /*184e0*/  ISETP.GT.U32.AND P4, PT, R168.reuse, R249, PT ;  /* 0x000000f9a800720c */ /* 0x040fe20003f84070 */
[----:B------:R-:W-:Y:S01]  /*184f0*/  @!P2 IMAD.MOV R4, RZ, RZ, -R4 ;  /* 0x000000ffff04a224 */ /* 0x000fe200078e0a04 */
[C---:B------:R-:W-:Y:S01]  /*18500*/  ISETP.GT.U32.AND P2, PT, R168.reuse, R250, PT ;  /* 0x000000faa800720c */ /* 0x040fe20003f44070 */
[----:B------:R-:W-:Y:S01]  /*18510*/  IMAD R252, R168, R240, R252 ;  /* 0x000000f0a8fc7224 */ /* 0x000fe200078e02fc */
[----:B------:R0:W-:Y:S01]  /*18520*/  STL [R1+0x5c], R5 ;  /* 0x00005c0501007387 */ /* 0x0001e20000100800 */
[----:B------:R-:W-:-:S02]  /*18530*/  VIADD R239, R2, 0x9 ;  /* 0x0000000902ef7836 */ /* 0x000fc40000000000 */
[C---:B-1----:R-:W-:Y:S01]  /*18540*/  VIADD R233, R2.reuse, 0x3 ;  /* 0x0000000302e97836 */ /* 0x042fe20000000000 */
[----:B------:R1:W-:Y:S01]  /*18550*/  STL [R1+0x54], R4 ;  /* 0x0000540401007387 */ /* 0x0003e20000100800 */
[----:B------:R-:W-:Y:S02]  /*18560*/  VIADD R6, R2, 0x5 ;  /* 0x0000000502067836 */ /* 0x000fe40000000000 */
[--C-:B------:R-:W-:Y:S01]  /*18570*/  @!P5 IMAD.IADD R243, R243, 0x1, -R168.reuse ;  /* 0x00000001f3f3d824 */ /* 0x100fe200078e0aa8 */
[C---:B------:R-:W-:Y:S01]  /*18580*/  ISETP.GT.U32.AND P5, PT, R168.reuse, R242, PT ;  /* 0x000000f2a800720c */ /* 0x040fe20003fa4070 */
[----:B------:R-:W-:Y:S01]  /*18590*/  @!P4 IMAD.IADD R249, R249, 0x1, -R168 ;  /* 0x00000001f9f9c824 */ /* 0x000fe200078e0aa8 */
[----:B------:R-:W-:Y:S01]  /*185a0*/  ISETP.GT.U32.AND P4, PT, R168, R252, PT ;  /* 0x000000fca800720c */ /* 0x000fe20003f84070 */
[----:B0-----:R-:W-:Y:S02]  /*185b0*/  IMAD.MOV.U32 R5, RZ, RZ, R238 ;  /* 0x000000ffff057224 */ /* 0x001fe400078e00ee */
[----:B------:R-:W-:Y:S01]  /*185c0*/  @!P2 IMAD.IADD R250, R250, 0x1, -R168 ;  /* 0x00000001fafaa824 */ /* 0x000fe200078e0aa8 */
[----:B------:R-:W-:Y:S01]  /*185d0*/  ISETP.GE.AND P2, PT, R248, RZ, PT ;  /* 0x000000fff800720c */ /* 0x000fe20003f46270 */
[----:B-1----:R-:W-:Y:S01]  /*185e0*/  IMAD.MOV.U32 R4, RZ, RZ, R3 ;  /* 0x000000ffff047224 */ /* 0x002fe200078e0003 */
[----:B------:R-:W-:Y:S01]  /*185f0*/  IABS R248, R239 ;  /* 0x000000ef00f87213 */ /* 0x000fe20000000000 */
[----:B------:R-:W-:-:S02]  /*18600*/  IMAD.MOV.U32 R3, RZ, RZ, R241 ;  /* 0x000000ffff037224 */ /* 0x000fc400078e00f1 */
[----:B------:R-:W-:Y:S01]  /*18610*/  @!P6 IMAD.MOV R5, RZ, RZ, -R5 ;  /* 0x000000ffff05e224 */ /* 0x000fe200078e0a05 */
[----:B------:R-:W-:Y:S01]  /*18620*/  ISETP.GT.U32.AND P6, PT, R168, R243, PT ;  /* 0x000000f3a800720c */ /* 0x000fe20003fc4070 */
[----:B------:R-:W-:Y:S01]  /*18630*/  @!P0 IMAD.MOV R4, RZ, RZ, -R4 ;  /* 0x000000ffff048224 */ /* 0x000fe200078e0a04 */
[----:B------:R-:W-:Y:S01]  /*18640*/  ISETP.GE.AND P0, PT, R246, RZ, PT ;  /* 0x000000fff600720c */ /* 0x000fe20003f06270 */
[----:B------:R-:W-:Y:S01]  /*18650*/  @!P3 IMAD.MOV R3, RZ, RZ, -R3 ;  /* 0x000000ffff03b224 */ /* 0x000fe200078e0a03 */
[----:B------:R-:W-:Y:S01]  /*18660*/  STL [R1+0x40], R5 ;  /* 0x0000400501007387 */ /* 0x000fe20000100800 */
[----:B------:R-:W-:Y:S01]  /*18670*/  ISETP.GE.AND P3, PT, R247, RZ, PT ;  /* 0x000000fff700720c */ /* 0x000fe20003f66270 */
[--C-:B------:R-:W-:Y:S01]  /*18680*/  @!P5 IMAD.IADD R242, R242, 0x1, -R168.reuse ;  /* 0x00000001f2f2d824 */ /* 0x100fe200078e0aa8 */
[----:B------:R-:W-:Y:S01]  /*18690*/  ISETP.GE.AND P5, PT, R244, RZ, PT ;  /* 0x000000fff400720c */ /* 0x000fe20003fa6270 */
[----:B------:R0:W-:Y:S01]  /*186a0*/  STL [R1+0x2c], R4 ;  /* 0x00002c0401007387 */ /* 0x0001e20000100800 */
[----:B------:R-:W-:-:S02]  /*186b0*/  @!P4 IMAD.IADD R252, R252, 0x1, -R168 ;  /* 0x00000001fcfcc824 */ /* 0x000fc400078e0aa8 */
[----:B------:R-:W-:Y:S01]  /*186c0*/  VIADD R246, R2, 0xb ;  /* 0x0000000b02f67836 */ /* 0x000fe20000000000 */
[----:B------:R1:W-:Y:S01]  /*186d0*/  STL [R1+0x28], R3 ;  /* 0x0000280301007387 */ /* 0x0003e20000100800 */
[----:B------:R-:W-:Y:S01]  /*186e0*/  @!P6 IMAD.IADD R243, R243, 0x1, -R168 ;  /* 0x00000001f3f3e824 */ /* 0x000fe200078e0aa8 */
[----:B------:R-:W-:Y:S01]  /*186f0*/  ISETP.GT.U32.AND P4, PT, R168, R252, PT ;  /* 0x000000fca800720c */ /* 0x000fe20003f84070 */
[----:B------:R-:W-:Y:S01]  /*18700*/  VIADD R238, R2, 0xa ;  /* 0x0000000a02ee7836 */ /* 0x000fe20000000000 */
[----:B------:R-:W-:Y:S01]  /*18710*/  ISETP.GE.AND P6, PT, R251, RZ, PT ;  /* 0x000000fffb00720c */ /* 0x000fe20003fc6270 */
[----:B------:R-:W-:Y:S01]  /*18720*/  @!P2 IMAD.MOV R243, RZ, RZ, -R243 ;  /* 0x000000fffff3a224 */ /* 0x000fe200078e0af3 */
[----:B------:R-:W-:Y:S01]  /*18730*/  ISETP.GE.AND P2, PT, R239, RZ, PT ;  /* 0x000000ffef00720c */ /* 0x000fe20003f46270 */
[----:B------:R-:W-:Y:S01]  /*18740*/  @!P3 IMAD.MOV R242, RZ, RZ, -R242 ;  /* 0x000000fffff2b224 */ /* 0x000fe200078e0af2 */
[----:B------:R-:W-:Y:S01]  /*18750*/  IABS R247, R238 ;  /* 0x000000ee00f77213 */ /* 0x000fe20000000000 */
[----:B0-----:R-:W-:-:S02]  /*18760*/  IMAD.MOV.U32 R4, RZ, RZ, R249 ;  /* 0x000000ffff047224 */ /* 0x001fc400078e00f9 */
[----:B-1----:R-:W-:-:S04]  /*18770*/  IMAD.HI.U32 R3, R0, R245, RZ ;  /* 0x000000f500037227 */ /* 0x002fc800078e00ff */
[----:B------:R-:W-:Y:S02]  /*18780*/  IMAD.MOV R3, RZ, RZ, -R3 ;  /* 0x000000ffff037224 */ /* 0x000fe400078e0a03 */
[----:B------:R-:W-:-:S04]  /*18790*/  IMAD.HI.U32 R239, R0, R248, RZ ;  /* 0x000000f800ef7227 */ /* 0x000fc800078e00ff */
[----:B------:R-:W-:Y:S02]  /*187a0*/  IMAD R245, R168, R3, R245 ;  /* 0x00000003a8f57224 */ /* 0x000fe400078e02f5 */
[----:B------:R-:W-:Y:S01]  /*187b0*/  @!P1 IMAD.MOV R4, RZ, RZ, -R4 ;  /* 0x000000ffff049224 */ /* 0x000fe200078e0a04 */
[----:B------:R-:W-:Y:S01]  /*187c0*/  ISETP.GE.AND P1, PT, R246, RZ, PT ;  /* 0x000000fff600720c */ /* 0x000fe20003f26270 */
[----:B------:R-:W-:Y:S01]  /*187d0*/  IMAD.MOV.U32 R241, RZ, RZ, R250 ;  /* 0x000000fffff17224 */ /* 0x000fe200078e00fa */
[----:B------:R-:W-:Y:S01]  /*187e0*/  ISETP.GT.U32.AND P3, PT, R168, R245, PT ;  /* 0x000000f5a800720c */ /* 0x000fe20003f64070 */
[----:B------:R-:W-:Y:S01]  /*187f0*/  VIADD R3, R2, 0x8 ;  /* 0x0000000802037836 */ /* 0x000fe20000000000 */
[----:B------:R-:W-:Y:S01]  /*18800*/  IABS R246, R246 ;  /* 0x000000f600f67213 */ /* 0x000fe20000000000 */
[----:B------:R-:W-:Y:S01]  /*18810*/  IMAD.MOV R239, RZ, RZ, -R239 ;  /* 0x000000ffffef7224 */ /* 0x000fe200078e0aef */
[----:B------:R0:W-:Y:S01]  /*18820*/  STL [R1+0x24], R4 ;  /* 0x0000240401007387 */ /* 0x0001e20000100800 */
[----:B------:R-:W-:Y:S01]  /*18830*/  @!P0 IMAD.MOV R241, RZ, RZ, -R241 ;  /* 0x000000fffff18224 */ /* 0x000fe200078e0af1 */
[----:B------:R-:W-:Y:S01]  /*18840*/  ISETP.GE.AND P0, PT, R238, RZ, PT ;  /* 0x000000ffee00720c */ /* 0x000fe20003f06270 */
[----:B------:R-:W-:Y:S01]  /*18850*/  @!P4 IMAD.IADD R252, R252, 0x1, -R168 ;  /* 0x00000001fcfcc824 */ /* 0x000fe200078e0aa8 */
[----:B------:R-:W-:Y:S01]  /*18860*/  IABS R238, R3 ;  /* 0x0000000300ee7213 */ /* 0x000fe20000000000 */
[----:B------:R-:W-:Y:S01]  /*18870*/  IMAD.HI.U32 R244, R0, R246, RZ ;  /* 0x000000f600f47227 */ /* 0x000fe200078e00ff */
[----:B------:R-:W-:-:S03]  /*18880*/  ISETP.GE.AND P4, PT, R3, RZ, PT ;  /* 0x000000ff0300720c */ /* 0x000fc60003f86270 */
[----:B------:R-:W-:Y:S02]  /*18890*/  @!P3 IMAD.IADD R245, R245, 0x1, -R168 ;  /* 0x00000001f5f5b824 */ /* 0x000fe400078e0aa8 */
[C---:B------:R-:W-:Y:S02]  /*188a0*/  IMAD R248, R168.reuse, R239, R248 ;  /* 0x000000efa8f87224 */ /* 0x040fe400078e02f8 */
[----:B0-----:R-:W-:Y:S01]  /*188b0*/  IMAD.MOV.U32 R4, RZ, RZ, R252 ;  /* 0x000000ffff047224 */ /* 0x001fe200078e00fc */
[----:B------:R-:W-:Y:S01]  /*188c0*/  ISETP.GT.U32.AND P3, PT, R168, R245, PT ;  /* 0x000000f5a800720c */ /* 0x000fe20003f64070 */
[----:B------:R-:W-:Y:S02]  /*188d0*/  IMAD.MOV R244, RZ, RZ, -R244 ;  /* 0x000000fffff47224 */ /* 0x000fe400078e0af4 */
[----:B------:R-:W-:Y:S02]  /*188e0*/  IMAD.MOV.U32 R3, RZ, RZ, R238 ;  /* 0x000000ffff037224 */ /* 0x000fe400078e00ee */
[----:B------:R-:W-:-:S02]  /*188f0*/  @!P5 IMAD.MOV R4, RZ, RZ, -R4 ;  /* 0x000000ffff04d224 */ /* 0x000fc400078e0a04 */
[----:B------:R-:W-:Y:S02]  /*18900*/  IMAD R246, R168, R244, R246 ;  /* 0x000000f4a8f67224 */ /* 0x000fe400078e02f6 */
[----:B------:R-:W-:Y:S01]  /*18910*/  VIADD R244, R2, 0x7 ;  /* 0x0000000702f47836 */ /* 0x000fe20000000000 */
[----:B------:R0:W-:Y:S01]  /*18920*/  STL [R1+0x20], R4 ;  /* 0x0000200401007387 */ /* 0x0001e20000100800 */
[----:B------:R-:W-:Y:S01]  /*18930*/  IMAD.HI.U32 R238, R0, R3, RZ ;  /* 0x0000000300ee7227 */ /* 0x000fe200078e00ff */
[----:B------:R-:W-:Y:S02]  /*18940*/  ISETP.GT.U32.AND P5, PT, R168, R246, PT ;  /* 0x000000f6a800720c */ /* 0x000fe40003fa4070 */
[----:B------:R-:W-:Y:S01]  /*18950*/  IABS R249, R244 ;  /* 0x000000f400f97213 */ /* 0x000fe20000000000 */
[----:B------:R-:W-:Y:S02]  /*18960*/  @!P3 IMAD.IADD R245, R245, 0x1, -R168 ;  /* 0x00000001f5f5b824 */ /* 0x000fe400078e0aa8 */
[----:B------:R-:W-:-:S02]  /*18970*/  IMAD.MOV R238, RZ, RZ, -R238 ;  /* 0x000000ffffee7224 */ /* 0x000fc400078e0aee */
[----:B------:R-:W-:Y:S02]  /*18980*/  IMAD.MOV.U32 R5, RZ, RZ, R245 ;  /* 0x000000ffff057224 */ /* 0x000fe400078e00f5 */
[----:B0-----:R-:W-:Y:S02]  /*18990*/  VIADD R4, R2, 0x4 ;  /* 0x0000000402047836 */ /* 0x001fe40000000000 */
[----:B------:R-:W-:Y:S01]  /*189a0*/  @!P6 IMAD.MOV R5, RZ, RZ, -R5 ;  /* 0x000000ffff05e224 */ /* 0x000fe200078e0a05 */
[----:B------:R-:W-:Y:S01]  /*189b0*/  ISETP.GT.U32.AND P6, PT, R168, R248, PT ;  /* 0x000000f8a800720c */ /* 0x000fe20003fc4070 */
[----:B------:R-:W-:Y:S01]  /*189c0*/  VIADD R250, R2, 0x6 ;  /* 0x0000000602fa7836 */ /* 0x000fe20000000000 */
[----:B------:R-:W-:Y:S01]  /*189d0*/  IABS R239, R4 ;  /* 0x0000000400ef7213 */ /* 0x000fe20000000000 */
[----:B------:R-:W-:Y:S01]  /*189e0*/  IMAD.HI.U32 R240, R0, R247, RZ ;  /* 0x000000f700f07227 */ /* 0x000fe200078e00ff */
[----:B------:R0:W-:Y:S02]  /*189f0*/  STL [R1+0x1c], R5 ;  /* 0x00001c0501007387 */ /* 0x0001e40000100800 */
[----:B------:R-:W-:Y:S01]  /*18a00*/  IABS R245, R250 ;  /* 0x000000fa00f57213 */ /* 0x000fe20000000000 */
[----:B------:R-:W-:Y:S01]  /*18a10*/  IMAD R3, R168, R238, R3 ;  /* 0x000000eea8037224 */ /* 0x000fe200078e0203 */
[----:B------:R1:W-:Y:S01]  /*18a20*/  STL [R1+0x1950], R2 ;  /* 0x0019500201007387 */ /* 0x0003e20000100800 */
[----:B------:R-:W-:-:S02]  /*18a30*/  IMAD.MOV R240, RZ, RZ, -R240 ;  /* 0x000000fffff07224 */ /* 0x000fc400078e0af0 */
[----:B------:R-:W-:-:S04]  /*18a40*/  IMAD.HI.U32 R238, R0, R249, RZ ;  /* 0x000000f900ee7227 */ /* 0x000fc800078e00ff */
[----:B------:R-:W-:Y:S02]  /*18a50*/  @!P6 IMAD.IADD R248, R248, 0x1, -R168 ;  /* 0x00000001f8f8e824 */ /* 0x000fe400078e0aa8 */
[----:B------:R-:W-:Y:S01]  /*18a60*/  IMAD R247, R168, R240, R247 ;  /* 0x000000f0a8f77224 */ /* 0x000fe200078e02f7 */
[----:B------:R-:W-:Y:S01]  /*18a70*/  IABS R240, R6 ;  /* 0x0000000600f07213 */ /* 0x000fe20000000000 */
[----:B0-----:R-:W-:Y:S01]  /*18a80*/  IMAD.HI.U32 R5, R0, R239, RZ ;  /* 0x000000ef00057227 */ /* 0x001fe200078e00ff */
[C---:B------:R-:W-:Y:S02]  /*18a90*/  ISETP.GT.U32.AND P6, PT, R168.reuse, R248, PT ;  /* 0x000000f8a800720c */ /* 0x040fe40003fc4070 */
[----:B------:R-:W-:Y:S01]  /*18aa0*/  ISETP.GT.U32.AND P3, PT, R168, R247, PT ;  /* 0x000000f7a800720c */ /* 0x000fe20003f64070 */
[----:B------:R-:W-:Y:S02]  /*18ab0*/  IMAD.MOV R238, RZ, RZ, -R238 ;  /* 0x000000ffffee7224 */ /* 0x000fe400078e0aee */
[----:B------:R-:W-:-:S04]  /*18ac0*/  IMAD.HI.U32 R252, R0, R245, RZ ;  /* 0x000000f500fc7227 */ /* 0x000fc800078e00ff */
[----:B------:R-:W-:Y:S02]  /*18ad0*/  IMAD R249, R168, R238, R249 ;  /* 0x000000eea8f97224 */ /* 0x000fe400078e02f9 */
[----:B------:R-:W-:Y:S02]  /*18ae0*/  IMAD.MOV R252, RZ, RZ, -R252 ;  /* 0x000000fffffc7224 */ /* 0x000fe400078e0afc */
[----:B------:R-:W-:Y:S02]  /*18af0*/  IMAD.MOV R238, RZ, RZ, -R5 ;  /* 0x000000ffffee7224 */ /* 0x000fe400078e0a05 */
[----:B------:R-:W0:Y:S01]  /*18b00*/  S2R R5, SR_TID.X ;  /* 0x0000000000057919 */ /* 0x000e220000002100 */
[--C-:B------:R-:W-:Y:S02]  /*18b10*/  @!P5 IMAD.IADD R246, R246, 0x1, -R168.reuse ;  /* 0x00000001f6f6d824 */ /* 0x100fe400078e0aa8 */
[----:B------:R-:W-:Y:S02]  /*18b20*/  IMAD R245, R168, R252, R245 ;  /* 0x000000fca8f57224 */ /* 0x000fe400078e02f5 */
[--C-:B------:R-:W-:Y:S01]  /*18b30*/  @!P6 IMAD.IADD R248, R248, 0x1, -R168.reuse ;  /* 0x00000001f8f8e824 */ /* 0x100fe200078e0aa8 */
[C---:B------:R-:W-:Y:S01]  /*18b40*/  ISETP.GT.U32.AND P5, PT, R168.reuse, R246, PT ;  /* 0x000000f6a800720c */ /* 0x040fe20003fa4070 */
[----:B------:R-:W-:Y:S01]  /*18b50*/  @!P3 IMAD.IADD R247, R247, 0x1, -R168 ;  /* 0x00000001f7f7b824 */ /* 0x000fe200078e0aa8 */
[C---:B------:R-:W-:Y:S01]  /*18b60*/  ISETP.GT.U32.AND P6, PT, R168.reuse, R245, PT ;  /* 0x000000f5a800720c */ /* 0x040fe20003fc4070 */
[----:B------:R-:W-:Y:S01]  /*18b70*/  IMAD R239, R168, R238, R239 ;  /* 0x000000eea8ef7224 */ /* 0x000fe200078e02ef */
[----:B------:R-:W-:Y:S01]  /*18b80*/  IABS R238, R233 ;  /* 0x000000e900ee7213 */ /* 0x000fe20000000000 */
[----:B------:R-:W-:Y:S01]  /*18b90*/  IMAD.HI.U32 R251, R0, R240, RZ ;  /* 0x000000f000fb7227 */ /* 0x000fe200078e00ff */
[----:B------:R-:W-:-:S03]  /*18ba0*/  ISETP.GT.U32.AND P3, PT, R168, R247, PT ;  /* 0x000000f7a800720c */ /* 0x000fc60003f64070 */
[----:B------:R-:W-:-:S04]  /*18bb0*/  IMAD.HI.U32 R8, R0, R238, RZ ;  /* 0x000000ee00087227 */ /* 0x000fc800078e00ff */
[--C-:B------:R-:W-:Y:S01]  /*18bc0*/  @!P5 IMAD.IADD R246, R246, 0x1, -R168.reuse ;  /* 0x00000001f6f6d824 */ /* 0x100fe200078e0aa8 */
[C---:B------:R-:W-:Y:S01]  /*18bd0*/  ISETP.GT.U32.AND P5, PT, R168.reuse, R3, PT ;  /* 0x00000003a800720c */ /* 0x040fe20003fa4070 */
[----:B------:R-:W-:Y:S02]  /*18be0*/  @!P6 IMAD.IADD R245, R245, 0x1, -R168 ;  /* 0x00000001f5f5e824 */ /* 0x000fe400078e0aa8 */
[----:B------:R-:W-:Y:S02]  /*18bf0*/  IMAD.MOV R8, RZ, RZ, -R8 ;  /* 0x000000ffff087224 */ /* 0x000fe400078e0a08 */
[----:B------:R-:W-:Y:S01]  /*18c00*/  @!P3 IMAD.IADD R247, R247, 0x1, -R168 ;  /* 0x00000001f7f7b824 */ /* 0x000fe200078e0aa8 */
[C---:B------:R-:W-:Y:S01]  /*18c10*/  ISETP.GT.U32.AND P6, PT, R168.reuse, R245, PT ;  /* 0x000000f5a800720c */ /* 0x040fe20003fc4070 */
[C---:B------:R-:W-:Y:S01]  /*18c20*/  IMAD R238, R168.reuse, R8, R238 ;  /* 0x00000008a8ee7224 */ /* 0x040fe200078e02ee */
[----:B------:R-:W-:Y:S01]  /*18c30*/  ISETP.GT.U32.AND P3, PT, R168, R249, PT ;  /* 0x000000f9a800720c */ /* 0x000fe20003f64070 */
[----:B------:R-:W-:-:S02]  /*18c40*/  IMAD.MOV R251, RZ, RZ, -R251 ;  /* 0x000000fffffb7224 */ /* 0x000fc400078e0afb */
[----:B------:R-:W-:Y:S01]  /*18c50*/  VIADD R95, R2, 0x2 ;  /* 0x00000002025f7836 */ /* 0x000fe20000000000 */
[----:B0-----:R-:W-:Y:S01]  /*18c60*/  SHF.R.U32.HI R5, RZ, 0x6, R5 ;  /* 0x00000006ff057819 */ /* 0x001fe20000011605 */
[----:B------:R-:W-:Y:S02]  /*18c70*/  @!P5 IMAD.IADD R3, R3, 0x1, -R168 ;  /* 0x000000010303d824 */ /* 0x000fe400078e0aa8 */
[C---:B------:R-:W-:Y:S01]  /*18c80*/  IMAD R240, R168.reuse, R251, R240 ;  /* 0x000000fba8f07224 */ /* 0x040fe200078e02f0 */
[----:B------:R-:W-:Y:S02]  /*18c90*/  SGXT.U32 R5, R5, 0x1 ;  /* 0x000000010505781a */ /* 0x000fe40000000000 */
[C---:B------:R-:W-:Y:S01]  /*18ca0*/  ISETP.GT.U32.AND P5, PT, R168.reuse, R3, PT ;  /* 0x00000003a800720c */ /* 0x040fe20003fa4070 */
[--C-:B------:R-:W-:Y:S01]  /*18cb0*/  @!P6 IMAD.IADD R245, R245, 0x1, -R168.reuse ;  /* 0x00000001f5f5e824 */ /* 0x100fe200078e0aa8 */
[----:B------:R-:W-:Y:S01]  /*18cc0*/  LOP3.LUT R7, R5, 0x7e, RZ, 0xfc, !PT ;  /* 0x0000007e05077812 */ /* 0x000fe200078efcff */
[----:B------:R-:W-:Y:S01]  /*18cd0*/  @!P3 IMAD.IADD R249, R249, 0x1, -R168 ;  /* 0x00000001f9f9b824 */ /* 0x000fe200078e0aa8 */
[----:B------:R-:W-:Y:S01]  /*18ce0*/  ISETP.GT.U32.AND P6, PT, R168, R238, PT ;  /* 0x000000eea800720c */ /* 0x000fe20003fc4070 */
[----:B------:R-:W-:Y:S01]  /*18cf0*/  VIADD R5, R2, 0x1 ;  /* 0x0000000102057836 */ /* 0x000fe20000000000 */
[----:B------:R-:W-:Y:S01]  /*18d00*/  IABS R252, R95 ;  /* 0x0000005f00fc7213 */ /* 0x000fe20000000000 */
[----:B------:R-:W-:Y:S01]  /*18d10*/  IMAD R7, R7, UR9, RZ ;  /* 0x0000000907077c24 */ /* 0x000fe2000f8e02ff */
[C---:B------:R-:W-:Y:S01]  /*18d20*/  ISETP.GT.U32.AND P3, PT, R168.reuse, R249, PT ;  /* 0x000000f9a800720c */ /* 0x040fe20003f64070 */
[----:B-1----:R-:W-:Y:S01]  /*18d30*/  IMAD R2, RZ, RZ, -UR9 ;  /* 0x80000009ff027e24 */ /* 0x002fe2000f8e02ff */
[----:B------:R-:W-:Y:S01]  /*18d40*/  IABS R251, R5 ;  /* 0x0000000500fb7213 */ /* 0x000fe20000000000 */
[----:B------:R-:W-:Y:S01]  /*18d50*/  @!P2 IMAD.MOV R248, RZ, RZ, -R248 ;  /* 0x000000fffff8a224 */ /* 0x000fe200078e0af8 */
[----:B------:R0:W-:Y:S01]  /*18d60*/  STL [R1+0x9e4], R7 ;  /* 0x0009e40701007387 */ /* 0x0001e20000100800 */
[----:B------:R-:W-:Y:S01]  /*18d70*/  @!P5 IMAD.IADD R3, R3, 0x1, -R168 ;  /* 0x000000010303d824 */ /* 0x000fe200078e0aa8 */
[----:B------:R-:W-:Y:S01]  /*18d80*/  ISETP.GT.U32.AND P5, PT, R168, R240, PT ;  /* 0x000000f0a800720c */ /* 0x000fe20003fa4070 */
[----:B------:R-:W-:-:S04]  /*18d90*/  IMAD.HI.U32 R9, R0, R252, RZ ;  /* 0x000000fc00097227 */ /* 0x000fc800078e00ff */
[--C-:B------:R-:W-:Y:S02]  /*18da0*/  @!P6 IMAD.IADD R238, R238, 0x1, -R168.reuse ;  /* 0x00000001eeeee824 */ /* 0x100fe400078e0aa8 */
[----:B------:R-:W-:Y:S01]  /*18db0*/  @!P3 IMAD.IADD R249, R249, 0x1, -R168 ;  /* 0x00000001f9f9b824 */ /* 0x000fe200078e0aa8 */
[----:B------:R-:W-:Y:S01]  /*18dc0*/  ISETP.GT.U32.AND P3, PT, R168, R239, PT ;  /* 0x000000efa800720c */ /* 0x000fe20003f64070 */
[----:B0-----:R-:W-:Y:S01]  /*18dd0*/  IMAD R7, R2, 0x2, R7 ;  /* 0x0000000202077824 */ /* 0x001fe200078e0207 */
[----:B------:R-:W-:-:S04]  /*18de0*/  ISETP.GT.U32.AND P2, PT, R168, R238, PT ;  /* 0x000000eea800720c */ /* 0x000fc80003f44070 */
[----:B------:R0:W-:Y:S01]  /*18df0*/  STL [R1+0xa04], R7 ;  /* 0x000a040701007387 */ /* 0x0001e20000100800 */
[----:B------:R-:W-:Y:S02]  /*18e00*/  @!P5 IMAD.IADD R240, R240, 0x1, -R168 ;  /* 0x00000001f0f0d824 */ /* 0x000fe400078e0aa8 */
[----:B0-----:R-:W-:-:S04]  /*18e10*/  IMAD R7, R2, 0x2, R7 ;  /* 0x0000000202077824 */ /* 0x001fc800078e0207 */
[----:B------:R-:W-:Y:S01]  /*18e20*/  IMAD R8, R2, 0x2, R7 ;  /* 0x0000000202087824 */ /* 0x000fe200078e0207 */
[----:B------:R0:W-:Y:S01]  /*18e30*/  STL [R1+0xa0c], R7 ;  /* 0x000a0c0701007387 */ /* 0x0001e20000100800 */
[----:B------:R-:W-:Y:S01]  /*18e40*/  ISETP.GE.AND P5, PT, R244, RZ, PT ;  /* 0x000000fff400720c */ /* 0x000fe20003fa6270 */
[----:B------:R-:W-:Y:S02]  /*18e50*/  @!P2 IMAD.IADD R238, R238, 0x1, -R168 ;  /* 0x00000001eeeea824 */ /* 0x000fe400078e0aa8 */
[----:B0-----:R-:W-:-:S04]  /*18e60*/  IMAD.HI.U32 R7, R0, R251, RZ ;  /* 0x000000fb00077227 */ /* 0x001fc800078e00ff */
[----:B------:R-:W-:Y:S02]  /*18e70*/  IMAD.MOV R0, RZ, RZ, -R9 ;  /* 0x000000ffff007224 */ /* 0x000fe400078e0a09 */
[----:B------:R-:W2:Y:S02]  /*18e80*/  LDL.LU R9, [R1+0x1a50] ;  /* 0x001a500001097983 */ /* 0x000ea40000300800 */
[----:B------:R-:W-:Y:S02]  /*18e90*/  IMAD R244, R168, R0, R252 ;  /* 0x00000000a8f47224 */ /* 0x000fe400078e02fc */
[----:B------:R-:W-:Y:S01]  /*18ea0*/  IMAD R252, R2, 0x2, R8 ;  /* 0x0000000202fc7824 */ /* 0x000fe200078e0208 */
[----:B------:R0:W-:Y:S01]  /*18eb0*/  STL [R1+0xa14], R8 ;  /* 0x000a140801007387 */ /* 0x0001e20000100800 */
[----:B------:R-:W-:Y:S01]  /*18ec0*/  IMAD.MOV R0, RZ, RZ, -R7 ;  /* 0x000000ffff007224 */ /* 0x000fe200078e0a07 */
[----:B------:R-:W-:Y:S02]  /*18ed0*/  ISETP.GE.AND P2, PT, R233, RZ, PT ;  /* 0x000000ffe900720c */ /* 0x000fe40003f46270 */
[----:B------:R-:W1:Y:S01]  /*18ee0*/  S2R R233, SR_TID.X ;  /* 0x0000000000e97919 */ /* 0x000e620000002100 */
[----:B------:R-:W-:Y:S01]  /*18ef0*/  @!P3 IMAD.IADD R239, R239, 0x1, -R168 ;  /* 0x00000001efefb824 */ /* 0x000fe200078e0aa8 */
[----:B0-----:R-:W3:Y:S04]  /*18f00*/  LDL.LU R8, [R1+0x1a4c] ;  /* 0x001a4c0001087983 */ /* 0x001ee80000300800 */
[----:B------:R-:W4:Y:S01]  /*18f10*/  LDL.LU R7, [R1+0x1a48] ;  /* 0x001a480001077983 */ /* 0x000f220000300800 */
[C---:B------:R-:W-:Y:S01]  /*18f20*/  ISETP.GT.U32.AND P3, PT, R168.reuse, R244, PT ;  /* 0x000000f4a800720c */ /* 0x040fe20003f64070 */
[----:B------:R-:W-:Y:S01]  /*18f30*/  IMAD R251, R168, R0, R251 ;  /* 0x00000000a8fb7224 */ /* 0x000fe200078e02fb */
[----:B------:R-:W-:Y:S01]  /*18f40*/  ISETP.GE.AND P6, PT, R250, RZ, PT ;  /* 0x000000fffa00720c */ /* 0x000fe20003fc6270 */
[----:B------:R0:W-:Y:S01]  /*18f50*/  STL [R1+0xa1c], R252 ;  /* 0x000a1cfc01007387 */ /* 0x0001e20000100800 */
[----:B------:R-:W-:Y:S01]  /*18f60*/  @!P0 IMAD.MOV R247, RZ, RZ, -R247 ;  /* 0x000000fffff78224 */ /* 0x000fe200078e0af7 */
[----:B------:R-:W-:Y:S01]  /*18f70*/  ISETP.GT.U32.AND P0, PT, R168, R239, PT ;  /* 0x000000efa800720c */ /* 0x000fe20003f04070 */
[----:B------:R-:W-:-:S02]  /*18f80*/  IMAD.MOV.U32 R250, RZ, RZ, R3 ;  /* 0x000000fffffa7224 */ /* 0x000fc400078e0003 */
[----:B------:R-:W-:Y:S01]  /*18f90*/  @!P1 IMAD.MOV R246, RZ, RZ, -R246 ;  /* 0x000000fffff69224 */ /* 0x000fe200078e0af6 */
[----:B------:R-:W-:Y:S01]  /*18fa0*/  ISETP.GT.U32.AND P1, PT, R168, R240, PT ;  /* 0x000000f0a800720c */ /* 0x000fe20003f24070 */
[----:B------:R-:W-:Y:S02]  /*18fb0*/  @!P4 IMAD.MOV R250, RZ, RZ, -R250 ;  /* 0x000000fffffac224 */ /* 0x000fe400078e0afa */
[----:B0-----:R-:W-:Y:S02]  /*18fc0*/  IMAD R252, R2, 0x2, R252 ;  /* 0x0000000202fc7824 */ /* 0x001fe400078e02fc */
[----:B------:R-:W-:Y:S01]  /*18fd0*/  @!P3 IMAD.IADD R244, R244, 0x1, -R168 ;  /* 0x00000001f4f4b824 */ /* 0x000fe200078e0aa8 */
[----:B------:R-:W-:Y:S01]  /*18fe0*/  ISETP.GE.AND P3, PT, R6, RZ, PT ;  /* 0x000000ff0600720c */ /* 0x000fe20003f66270 */
[----:B------:R-:W-:Y:S01]  /*18ff0*/  IMAD R0, R2, 0x2, R252 ;  /* 0x0000000202007824 */ /* 0x000fe200078e02fc */
[----:B------:R0:W-:Y:S01]  /*19000*/  STL [R1+0x9ec], R252 ;  /* 0x0009ecfc01007387 */ /* 0x0001e20000100800 */
[----:B------:R-:W-:-:S04]  /*19010*/  @!P0 IMAD.IADD R239, R239, 0x1, -R168 ;  /* 0x00000001efef8824 */ /* 0x000fc800078e0aa8 */
[----:B------:R-:W-:Y:S01]  /*19020*/  @!P1 IMAD.IADD R240, R240, 0x1, -R168 ;  /* 0x00000001f0f09824 */ /* 0x000fe200078e0aa8 */
[----:B------:R-:W-:Y:S01]  /*19030*/  ISETP.GT.U32.AND P4, PT, R168, R244, PT ;  /* 0x000000f4a800720c */ /* 0x000fe20003f84070 */
[----:B------:R-:W2:Y:S01]  /*19040*/  LDL.LU R6, [R1+0x1a44] ;  /* 0x001a440001067983 */ /* 0x000ea20000300800 */
[----:B0-----:R-:W0:Y:S01]  /*19050*/  LDC R252, c[0x0][0x230] ;  /* 0x00008c00fffc7b82 */ /* 0x001e220000000800 */
[----:B------:R-:W-:Y:S02]  /*19060*/  ISETP.GE.AND P0, PT, R4, RZ, PT ;  /* 0x000000ff0400720c */ /* 0x000fe40003f06270 */
[----:B------:R-:W3:Y:S01]  /*19070*/  LDL.LU R4, [R1+0x1a40] ;  /* 0x001a400001047983 */ /* 0x000ee20000300800 */
[----:B------:R-:W-:-:S03]  /*19080*/  ISETP.GT.U32.AND P1, PT, R168, R251, PT ;  /* 0x000000fba800720c */ /* 0x000fc60003f24070 */
[----:B------:R1:W-:Y:S04]  /*19090*/  STL [R1+0x9f0], R0 ;  /* 0x0009f00001007387 */ /* 0x0003e80000100800 */
[----:B------:R-:W-:Y:S02]  /*190a0*/  @!P4 IMAD.IADD R244, R244, 0x1, -R168 ;  /* 0x00000001f4f4c824 */ /* 0x000fe400078e0aa8 */
[----:B-1----:R-:W-:-:S04]  /*190b0*/  IMAD R0, R2, 0x2, R0 ;  /* 0x0000000202007824 */ /* 0x002fc800078e0200 */
[----:B------:R-:W-:Y:S01]  /*190c0*/  IMAD R3, R2, 0x2, R0 ;  /* 0x0000000202037824 */ /* 0x000fe200078e0200 */
[----:B------:R1:W-:Y:S01]  /*190d0*/  STL [R1+0x9f4], R0 ;  /* 0x0009f40001007387 */ /* 0x0003e20000100800 */
[----:B0-----:R-:W-:Y:S01]  /*190e0*/  VIADD R252, R252, 0x7f ;  /* 0x0000007ffcfc7836 */ /* 0x001fe20000000000 */
[----:B-1----:R-:W-:-:S04]  /*190f0*/  LOP3.LUT R0, R233, 0x40, RZ, 0xc0, !PT ;  /* 0x00000040e9007812 */ /* 0x002fc800078ec0ff */
[----:B------:R-:W-:Y:S02]  /*19100*/  ISETP.NE.U32.AND P4, PT, R0, RZ, PT ;  /* 0x000000ff0000720c */ /* 0x000fe40003f85070 */
[----:B------:R-:W-:-:S04]  /*19110*/  SHF.R.S32.HI R0, RZ, 0x1f, R252 ;  /* 0x0000001fff007819 */ /* 0x000fc800000114fc */
[----:B------:R-:W-:Y:S02]  /*19120*/  LEA.HI R0, R0, R252, RZ, 0x7 ;  /* 0x000000fc00007211 */ /* 0x000fe400078f38ff */
[----:B------:R-:W0:Y:S04]  /*19130*/  S2R R252, SR_TID.X ;  /* 0x0000000000fc7919 */ /* 0x000e280000002100 */
[----:B------:R-:W1:Y:S01]  /*19140*/  S2R R0, SR_TID.X ;  /* 0x0000000000007919 */ /* 0x000e620000002100 */
[----:B------:R-:W-:Y:S01]  /*19150*/  @!P1 IMAD.IADD R251, R251, 0x1, -R168 ;  /* 0x00000001fbfb9824 */ /* 0x000fe200078e0aa8 */
[----:B------:R-:W-:Y:S02]  /*19160*/  ISETP.GE.AND P1, PT, R95, RZ, PT ;  /* 0x000000ff5f00720c */ /* 0x000fe40003f26270 */
[----:B------:R-:W4:Y:S04]  /*19170*/  LDL.LU R95, [R1+0x1a3c] ;  /* 0x001a3c00015f7983 */ /* 0x000f280000300800 */
[----:B------:R0:W-:Y:S02]  /*19180*/  STL [R1+0xa3c], R3 ;  /* 0x000a3c0301007387 */ /* 0x0001e40000100800 */
[----:B0-----:R-:W-:-:S04]  /*19190*/  IMAD R3, R2, 0x2, R3 ;  /* 0x0000000202037824 */ /* 0x001fc800078e0203 */
[----:B------:R-:W-:Y:S01]  /*191a0*/  IMAD R233, R2, 0x2, R3 ;  /* 0x0000000202e97824 */ /* 0x000fe200078e0203 */
[----:B------:R0:W-:Y:S01]  /*191b0*/  STL [R1+0xa44], R3 ;  /* 0x000a440301007387 */ /* 0x0001e20000100800 */
[----:B------:R-:W-:Y:S02]  /*191c0*/  LOP3.LUT R252, R252, 0x3f, RZ, 0xc0, !PT ;  /* 0x0000003ffcfc7812 */ /* 0x000fe400078ec0ff */
[----:B-1----:R-:W-:-:S03]  /*191d0*/  LOP3.LUT R0, R0, 0x40, RZ, 0xc0, !PT ;  /* 0x0000004000007812 */ /* 0x002fc600078ec0ff */
[----:B------:R-:W-:Y:S01]  /*191e0*/  IMAD.SHL.U32 R252, R252, 0x2, RZ ;  /* 0x00000002fcfc7824 */ /* 0x000fe200078e00ff */
[----:B0-----:R-:W-:Y:S02]  /*191f0*/  SEL R3, RZ, 0x90, !P4 ;  /* 0x00000090ff037807 */ /* 0x001fe40006000000 */
[----:B------:R-:W-:Y:S01]  /*19200*/  ISETP.GE.AND P4, PT, R5, RZ, PT ;  /* 0x000000ff0500720c */ /* 0x000fe20003f86270 */
[----:B------:R-:W-:Y:S01]  /*19210*/  IMAD R0, R0, 0x200, R252 ;  /* 0x0000020000007824 */ /* 0x000fe200078e02fc */
[----:B------:R-:W2:Y:S01]  /*19220*/  LDL.LU R5, [R1+0x1a38] ;  /* 0x001a380001057983 */ /* 0x000ea20000300800 */
[----:B------:R-:W-:-:S03]  /*19230*/  LOP3.LUT R3, R3, R252, RZ, 0x3c, !PT ;  /* 0x000000fc03037212 */ /* 0x000fc600078e3cff */
[----:B------:R0:W-:Y:S04]  /*19240*/  STL [R1+0xa4c], R233 ;  /* 0x000a4ce901007387 */ /* 0x0001e80000100800 */
[----:B------:R1:W-:Y:S01]  /*19250*/  STL [R1+0x1954], R0 ;  /* 0x0019540001007387 */ /* 0x0003e20000100800 */
[----:B0-----:R-:W-:-:S04]  /*19260*/  IMAD R233, R2, 0x2, R233 ;  /* 0x0000000202e97824 */ /* 0x001fc800078e02e9 */
[----:B-1----:R-:W-:Y:S01]  /*19270*/  IMAD R0, R2, 0x2, R233 ;  /* 0x0000000202007824 */ /* 0x002fe200078e02e9 */
[----:B------:R0:W-:Y:S04]  /*19280*/  STL [R1+0xa54], R233 ;  /* 0x000a54e901007387 */ /* 0x0001e80000100800 */
[----:B------:R-:W-:Y:S04]  /*19290*/  STL [R1+0x1958], R3 ;  /* 0x0019580301007387 */ /* 0x000fe80000100800 */
[----:B0-----:R-:W3:Y:S01]  /*192a0*/  LDL.LU R233, [R1+0x1a34] ;  /* 0x001a340001e97983 */ /* 0x001ee20000300800 */
[----:B------:R-:W0:Y:S01]  /*192b0*/  S2R R252, SR_TID.X ;  /* 0x0000000000fc7919 */ /* 0x000e220000002100 */
[----:B------:R-:W-:Y:S01]  /*192c0*/  @!P5 IMAD.MOV R249, RZ, RZ, -R249 ;  /* 0x000000fffff9d224 */ /* 0x000fe200078e0af9 */
[----:B------:R-:W-:Y:S01]  /*192d0*/  ISETP.GT.U32.AND P5, PT, R168, R251, PT ;  /* 0x000000fba800720c */ /* 0x000fe20003fa4070 */
[----:B------:R1:W-:Y:S02]  /*192e0*/  STL [R1+0xa5c], R0 ;  /* 0x000a5c0001007387 */ /* 0x0003e40000100800 */
[----:B-1----:R-:W-:-:S05]  /*192f0*/  IMAD R0, R2, 0x2, R0 ;  /* 0x0000000202007824 */ /* 0x002fca00078e0200 */
[----:B------:R1:W-:Y:S05]  /*19300*/  STL [R1+0xa64], R0 ;  /* 0x000a640001007387 */ /* 0x0003ea0000100800 */
[----:B------:R-:W-:Y:S02]  /*19310*/  @!P5 IMAD.IADD R251, R251, 0x1, -R168 ;  /* 0x00000001fbfbd824 */ /* 0x000fe400078e0aa8 */
[----:B------:R-:W-:Y:S01]  /*19320*/  @!P6 IMAD.MOV R245, RZ, RZ, -R245 ;  /* 0x000000fffff5e224 */ /* 0x000fe200078e0af5 */
[----:B0-----:R-:W-:Y:S01]  /*19330*/  LOP3.LUT R252, R252, 0x7f, RZ, 0xc0, !PT ;  /* 0x0000007ffcfc7812 */ /* 0x001fe200078ec0ff */
[----:B-1----:R-:W-:-:S04]  /*19340*/  IMAD R0, R2, 0x2, R0 ;  /* 0x0000000202007824 */ /* 0x002fc800078e0200 */
[----:B------:R-:W-:Y:S01]  /*19350*/  IMAD R3, R252, UR58, RZ ;  /* 0x0000003afc037c24 */ /* 0x000fe2000f8e02ff */
[----:B------:R0:W-:Y:S02]  /*19360*/  STL [R1+0xa6c], R0 ;  /* 0x000a6c0001007387 */ /* 0x0001e40000100800 */
[----:B0-----:R-:W-:Y:S01]  /*19370*/  IMAD R0, R2, 0x2, R0 ;  /* 0x0000000202007824 */ /* 0x001fe200078e0200 */
[----:B--2---:R-:W-:Y:S02]  /*19380*/  ISETP.NE.AND P5, PT, R5, RZ, PT ;  /* 0x000000ff0500720c */ /* 0x004fe40003fa5270 */
[----:B------:R-:W-:Y:S02]  /*19390*/  LOP3.LUT R168, RZ, R5, RZ, 0x33, !PT ;  /* 0x00000005ffa87212 */ /* 0x000fe400078e33ff */
[----:B------:R-:W-:-:S05]  /*193a0*/  LEA R5, P6, R3, UR6, 0x1 ;  /* 0x0000000603057c11 */ /* 0x000fca000f8c08ff */
[----:B------:R3:W-:Y:S01]  /*193b0*/  STL [R1+0x19b8], R5 ;  /* 0x0019b80501007387 */ /* 0x0007e20000100800 */
[----:B----4-:R-:W-:-:S03]  /*193c0*/  SEL R95, R168, R95, !P5 ;  /* 0x0000005fa85f7207 */ /* 0x010fc60006800000 */
[----:B------:R0:W-:Y:S01]  /*193d0*/  STL [R1+0xa74], R0 ;  /* 0x000a740001007387 */ /* 0x0001e20000100800 */
[C---:B------:R-:W-:Y:S02]  /*193e0*/  SEL R6, R168.reuse, R6, !P5 ;  /* 0x00000006a8067207 */ /* 0x040fe40006800000 */
[----:B---3--:R-:W-:Y:S01]  /*193f0*/  SEL R5, R168, R4, !P5 ;  /* 0x00000004a8057207 */ /* 0x008fe20006800000 */
[----:B0-----:R-:W-:Y:S01]  /*19400*/  IMAD R0, R2, 0x2, R0 ;  /* 0x0000000202007824 */ /* 0x001fe200078e0200 */
[----:B------:R-:W-:-:S04]  /*19410*/  SEL R233, R168, R233, !P5 ;  /* 0x000000e9a8e97207 */ /* 0x000fc80006800000 */
[----:B------:R-:W-:Y:S01]  /*19420*/  STL [R1+0xa7c], R0 ;  /* 0x000a7c0001007387 */ /* 0x000fe20000100800 */
[----:B------:R-:W-:-:S03]  /*19430*/  SEL R4, R168, R7, !P5 ;  /* 0x00000007a8047207 */ /* 0x000fc60006800000 */
[----:B------:R-:W-:Y:S04]  /*19440*/  STL [R1+0x70c], R233 ;  /* 0x00070ce901007387 */ /* 0x000fe80000100800 */
[----:B------:R-:W-:Y:S04]  /*19450*/  STL [R1+0x8], R95 ;  /* 0x0000085f01007387 */ /* 0x000fe80000100800 */
[----:B------:R0:W-:Y:S04]  /*19460*/  STL [R1+0x10], R5 ;  /* 0x0000100501007387 */ /* 0x0001e80000100800 */
[----:B------:R1:W-:Y:S01]  /*19470*/  STL [R1+0x704], R6 ;  /* 0x0007040601007387 */ /* 0x0003e20000100800 */
[----:B0-----:R-:W-:-:S03]  /*19480*/  SEL R5, R168, R8, !P5 ;  /* 0x00000008a8057207 */ /* 0x001fc60006800000 */
[----:B------:R0:W-:Y:S01]  /*19490*/  STL [R1+0x6fc], R4 ;  /* 0x0006fc0401007387 */ /* 0x0001e20000100800 */
[----:B-1----:R-:W-:-:S03]  /*194a0*/  SEL R6, R168, R9, !P5 ;  /* 0x00000009a8067207 */ /* 0x002fc60006800000 */
[----:B------:R1:W-:Y:S01]  /*194b0*/  STL [R1+0x6f8], R5 ;  /* 0x0006f80501007387 */ /* 0x0003e20000100800 */
[----:B0-----:R-:W-:-:S03]  /*194c0*/  SEL R4, R168, R10, !P5 ;  /* 0x0000000aa8047207 */ /* 0x001fc60006800000 */
[----:B------:R0:W-:Y:S01]  /*194d0*/  STL [R1+0x6f4], R6 ;  /* 0x0006f40601007387 */ /* 0x0001e20000100800 */
[----:B-1----:R-:W-:-:S03]  /*194e0*/  SEL R5, R168, R11, !P5 ;  /* 0x0000000ba8057207 */ /* 0x002fc60006800000 */
[----:B------:R1:W-:Y:S04]  /*194f0*/  STL [R1+0x6f0], R4 ;  /* 0x0006f00401007387 */ /* 0x0003e80000100800 */
[----:B------:R2:W-:Y:S01]  /*19500*/  STL [R1+0x6ec], R5 ;  /* 0x0006ec0501007387 */ /* 0x0005e20000100800 */
[C---:B0-----:R-:W-:Y:S02]  /*19510*/  SEL R6, R168.reuse, R12, !P5 ;  /* 0x0000000ca8067207 */ /* 0x041fe40006800000 */
[----:B-1----:R-:W-:-:S03]  /*19520*/  SEL R4, R168, R13, !P5 ;  /* 0x0000000da8047207 */ /* 0x002fc60006800000 */
[----:B------:R0:W-:Y:S01]  /*19530*/  STL [R1+0x6e8], R6 ;  /* 0x0006e80601007387 */ /* 0x0001e20000100800 */
[----:B--2---:R-:W-:-:S03]  /*19540*/  SEL R5, R168, R14, !P5 ;  /* 0x0000000ea8057207 */ /* 0x004fc60006800000 */
        /* <DEDUP_REMOVED lines=396> */
[----:B------:R-:W2:Y:S04]  /*1ae10*/  LDL.LU R95, [R1+0x84] ;  /* 0x00008400015f7983 */ /* 0x000ea80000300800 */
[----:B------:R1:W-:Y:S01]  /*1ae20*/  STL [R1+0x1a8], R4 ;  /* 0x0001a80401007387 */ /* 0x0003e20000100800 */
[----:B0-----:R-:W-:-:S03]  /*1ae30*/  SEL R6, R168, R217, !P5 ;  /* 0x000000d9a8067207 */ /* 0x001fc60006800000 */
[----:B------:R0:W-:Y:S01]  /*1ae40*/  STL [R1+0x1a4], R5 ;  /* 0x0001a40501007387 */ /* 0x0001e20000100800 */
[----:B-1----:R-:W-:-:S03]  /*1ae50*/  SEL R4, R168, R216, !P5 ;  /* 0x000000d8a8047207 */ /* 0x002fc60006800000 */
[----:B0-----:R-:W3:Y:S04]  /*1ae60*/  LDL.LU R5, [R1+0x88] ;  /* 0x0000880001057983 */ /* 0x001ee80000300800 */
[----:B------:R0:W-:Y:S04]  /*1ae70*/  STL [R1+0x188], R4 ;  /* 0x0001880401007387 */ /* 0x0001e80000100800 */
[----:B------:R1:W-:Y:S04]  /*1ae80*/  STL [R1+0x174], R6 ;  /* 0x0001740601007387 */ /* 0x0003e80000100800 */
[----:B------:R-:W4:Y:S01]  /*1ae90*/  LDL.LU R9, [R1+0x94] ;  /* 0x0000940001097983 */ /* 0x000f220000300800 */
[----:B0-----:R-:W-:-:S02]  /*1aea0*/  SEL R4, R168, R218, !P5 ;  /* 0x000000daa8047207 */ /* 0x001fc40006800000 */
[C---:B------:R-:W-:Y:S02]  /*1aeb0*/  SEL R8, R168.reuse, R221, !P5 ;  /* 0x000000dda8087207 */ /* 0x040fe40006800000 */
[C---:B-1----:R-:W-:Y:S01]  /*1aec0*/  SEL R6, R168.reuse, R219, !P5 ;  /* 0x000000dba8067207 */ /* 0x042fe20006800000 */
[----:B------:R0:W-:Y:S04]  /*1aed0*/  STL [R1+0x170], R4 ;  /* 0x0001700401007387 */ /* 0x0001e80000100800 */
[----:B------:R-:W4:Y:S01]  /*1aee0*/  LDL.LU R7, [R1+0xa4] ;  /* 0x0000a40001077983 */ /* 0x000f220000300800 */
[----:B0-----:R-:W-:-:S03]  /*1aef0*/  SEL R4, R168, R220, !P5 ;  /* 0x000000dca8047207 */ /* 0x001fc60006800000 */
[----:B------:R0:W-:Y:S04]  /*1af00*/  STL [R1+0x168], R6 ;  /* 0x0001680601007387 */ /* 0x0001e80000100800 */
[----:B------:R1:W-:Y:S04]  /*1af10*/  STL [R1+0x164], R4 ;  /* 0x0001640401007387 */ /* 0x0003e80000100800 */
[----:B------:R1:W-:Y:S04]  /*1af20*/  STL [R1+0x15c], R8 ;  /* 0x00015c0801007387 */ /* 0x0003e80000100800 */
[----:B------:R-:W4:Y:S01]  /*1af30*/  LDL.LU R233, [R1+0xa8] ;  /* 0x0000a80001e97983 */ /* 0x000f220000300800 */
[----:B0-----:R-:W-:-:S02]  /*1af40*/  SEL R6, R168, R222, !P5 ;  /* 0x000000dea8067207 */ /* 0x001fc40006800000 */
[C---:B-1----:R-:W-:Y:S02]  /*1af50*/  SEL R4, R168.reuse, R223, !P5 ;  /* 0x000000dfa8047207 */ /* 0x042fe40006800000 */
[C---:B------:R-:W-:Y:S01]  /*1af60*/  SEL R8, R168.reuse, R224, !P5 ;  /* 0x000000e0a8087207 */ /* 0x040fe20006800000 */
        /* <DEDUP_REMOVED lines=8> */
[----:B------:R1:W-:Y:S01]  /*1aff0*/  STL [R1+0x13c], R4 ;  /* 0x00013c0401007387 */ /* 0x0003e20000100800 */
[----:B0-----:R-:W-:-:S03]  /*1b000*/  SEL R6, R168, R228, !P5 ;  /* 0x000000e4a8067207 */ /* 0x001fc60006800000 */
[----:B------:R0:W-:Y:S01]  /*1b010*/  STL [R1+0x12c], R8 ;  /* 0x00012c0801007387 */ /* 0x0001e20000100800 */
[----:B-1----:R-:W-:-:S03]  /*1b020*/  SEL R4, R168, R229, !P5 ;  /* 0x000000e5a8047207 */ /* 0x002fc60006800000 */
[----:B0-----:R-:W4:Y:S04]  /*1b030*/  LDL.LU R8, [R1+0x74] ;  /* 0x0000740001087983 */ /* 0x001f280000300800 */
[----:B------:R0:W-:Y:S01]  /*1b040*/  STL [R1+0x128], R6 ;  /* 0x0001280601007387 */ /* 0x0001e20000100800 */
[----:B------:R-:W-:-:S03]  /*1b050*/  SEL R10, R168, R231, !P5 ;  /* 0x000000e7a80a7207 */ /* 0x000fc60006800000 */
[----:B------:R1:W-:Y:S01]  /*1b060*/  STL [R1+0x108], R4 ;  /* 0x0001080401007387 */ /* 0x0003e20000100800 */
[C---:B0-----:R-:W-:Y:S02]  /*1b070*/  SEL R6, R168.reuse, R230, !P5 ;  /* 0x000000e6a8067207 */ /* 0x041fe40006800000 */
[----:B-1----:R-:W-:-:S03]  /*1b080*/  SEL R4, R168, R232, !P5 ;  /* 0x000000e8a8047207 */ /* 0x002fc60006800000 */
[----:B------:R0:W-:Y:S01]  /*1b090*/  STL [R1+0x104], R6 ;  /* 0x0001040601007387 */ /* 0x0001e20000100800 */
[----:B------:R-:W-:-:S03]  /*1b0a0*/  SEL R11, R168, R234, !P5 ;  /* 0x000000eaa80b7207 */ /* 0x000fc60006800000 */
[----:B0-----:R-:W4:Y:S04]  /*1b0b0*/  LDL.LU R6, [R1+0x78] ;  /* 0x0000780001067983 */ /* 0x001f280000300800 */
[----:B------:R0:W-:Y:S04]  /*1b0c0*/  STL [R1+0x100], R10 ;  /* 0x0001000a01007387 */ /* 0x0001e80000100800 */
[----:B------:R1:W-:Y:S01]  /*1b0d0*/  STL [R1+0xfc], R4 ;  /* 0x0000fc0401007387 */ /* 0x0003e20000100800 */
[----:B------:R-:W-:-:S03]  /*1b0e0*/  SEL R12, R168, R237, !P5 ;  /* 0x000000eda80c7207 */ /* 0x000fc60006800000 */
[----:B0-----:R-:W4:Y:S01]  /*1b0f0*/  LDL.LU R10, [R1+0x7c] ;  /* 0x00007c00010a7983 */ /* 0x001f220000300800 */
[----:B-1----:R-:W-:-:S03]  /*1b100*/  SEL R4, R168, R235, !P5 ;  /* 0x000000eba8047207 */ /* 0x002fc60006800000 */
[----:B------:R0:W-:Y:S04]  /*1b110*/  STL [R1+0xf8], R11 ;  /* 0x0000f80b01007387 */ /* 0x0001e80000100800 */
[----:B------:R1:W-:Y:S01]  /*1b120*/  STL [R1+0xf0], R4 ;  /* 0x0000f00401007387 */ /* 0x0003e20000100800 */
[----:B0-----:R-:W-:-:S03]  /*1b130*/  SEL R11, R168, R236, !P5 ;  /* 0x000000eca80b7207 */ /* 0x001fc60006800000 */
[----:B-1----:R-:W4:Y:S04]  /*1b140*/  LDL.LU R4, [R1+0x80] ;  /* 0x0000800001047983 */ /* 0x002f280000300800 */
[----:B------:R2:W-:Y:S04]  /*1b150*/  STL [R1+0xe4], R11 ;  /* 0x0000e40b01007387 */ /* 0x0005e80000100800 */
[----:B------:R3:W-:Y:S04]  /*1b160*/  STL [R1+0xe0], R12 ;  /* 0x0000e00c01007387 */ /* 0x0007e80000100800 */
[----:B------:R-:W4:Y:S01]  /*1b170*/  LDL.LU R23, [R1+0x44] ;  /* 0x0000440001177983 */ /* 0x000f220000300800 */
[----:B--2---:R-:W-:-:S03]  /*1b180*/  SEL R11, R168, R95, !P5 ;  /* 0x0000005fa80b7207 */ /* 0x004fc60006800000 */
[----:B------:R-:W2:Y:S04]  /*1b190*/  LDL.LU R95, [R1+0x4c] ;  /* 0x00004c00015f7983 */ /* 0x000ea80000300800 */
[----:B------:R4:W-:Y:S01]  /*1b1a0*/  STL [R1+0xdc], R11 ;  /* 0x0000dc0b01007387 */ /* 0x0009e20000100800 */
[----:B---3--:R-:W-:-:S03]  /*1b1b0*/  SEL R12, R168, R5, !P5 ;  /* 0x00000005a80c7207 */ /* 0x008fc60006800000 */
[----:B------:R-:W3:Y:S04]  /*1b1c0*/  LDL.LU R5, [R1+0x50] ;  /* 0x0000500001057983 */ /* 0x000ee80000300800 */
[----:B------:R-:W-:Y:S04]  /*1b1d0*/  STL [R1+0xd4], R12 ;  /* 0x0000d40c01007387 */ /* 0x000fe80000100800 */
[----:B------:R-:W3:Y:S01]  /*1b1e0*/  LDL.LU R21, [R1+0x70] ;  /* 0x0000700001157983 */ /* 0x000ee20000300800 */
[----:B----4-:R-:W-:-:S03]  /*1b1f0*/  SEL R11, R168, R9, !P5 ;  /* 0x00000009a80b7207 */ /* 0x010fc60006800000 */
[----:B------:R-:W4:Y:S04]  /*1b200*/  LDL.LU R9, [R1+0x58] ;  /* 0x0000580001097983 */ /* 0x000f280000300800 */
[----:B------:R-:W-:Y:S04]  /*1b210*/  STL [R1+0xc0], R11 ;  /* 0x0000c00b01007387 */ /* 0x000fe80000100800 */
[----:B------:R-:W4:Y:S01]  /*1b220*/  LDL.LU R20, [R1+0x6c] ;  /* 0x00006c0001147983 */ /* 0x000f220000300800 */
[----:B------:R-:W-:-:S03]  /*1b230*/  SEL R7, R168, R7, !P5 ;  /* 0x00000007a8077207 */ /* 0x000fc60006800000 */
[----:B------:R-:W4:Y:S04]  /*1b240*/  LDL.LU R19, [R1+0x60] ;  /* 0x0000600001137983 */ /* 0x000f280000300800 */
[----:B------:R0:W-:Y:S04]  /*1b250*/  STL [R1+0xb4], R7 ;  /* 0x0000b40701007387 */ /* 0x0001e80000100800 */
[----:B0-----:R-:W4:Y:S01]  /*1b260*/  LDL.LU R7, [R1+0x68] ;  /* 0x0000680001077983 */ /* 0x001f220000300800 */
[----:B------:R-:W-:-:S03]  /*1b270*/  SEL R11, R168, R233, !P5 ;  /* 0x000000e9a80b7207 */ /* 0x000fc60006800000 */
[----:B------:R-:W4:Y:S04]  /*1b280*/  LDL.LU R18, [R1+0x7f0] ;  /* 0x0007f00001127983 */ /* 0x000f280000300800 */
[----:B------:R-:W4:Y:S04]  /*1b290*/  LDL.LU R17, [R1+0x64] ;  /* 0x0000640001117983 */ /* 0x000f280000300800 */
[----:B------:R0:W-:Y:S04]  /*1b2a0*/  STL [R1+0xb0], R11 ;  /* 0x0000b00b01007387 */ /* 0x0001e80000100800 */
[----:B------:R-:W4:Y:S04]  /*1b2b0*/  LDL.LU R233, [R1+0x7ec] ;  /* 0x0007ec0001e97983 */ /* 0x000f280000300800 */
[----:B------:R-:W4:Y:S01]  /*1b2c0*/  LDL.LU R16, [R1+0x7e4] ;  /* 0x0007e40001107983 */ /* 0x000f220000300800 */
[----:B0-----:R-:W-:-:S03]  /*1b2d0*/  SEL R11, R168, R252, !P5 ;  /* 0x000000fca80b7207 */ /* 0x001fc60006800000 */
[----:B------:R-:W4:Y:S04]  /*1b2e0*/  LDL.LU R15, [R1+0x7e8] ;  /* 0x0007e800010f7983 */ /* 0x000f280000300800 */
[----:B------:R-:W-:Y:S04]  /*1b2f0*/  STL [R1+0xac], R11 ;  /* 0x0000ac0b01007387 */ /* 0x000fe80000100800 */
[----:B------:R-:W4:Y:S04]  /*1b300*/  LDL.LU R252, [R1+0x7e0] ;  /* 0x0007e00001fc7983 */ /* 0x000f280000300800 */
[----:B------:R-:W4:Y:S04]  /*1b310*/  LDL.LU R14, [R1+0x48] ;  /* 0x00004800010e7983 */ /* 0x000f280000300800 */
[----:B------:R-:W4:Y:S01]  /*1b320*/  LDL.LU R13, [R1+0x7dc] ;  /* 0x0007dc00010d7983 */ /* 0x000f220000300800 */
[----:B------:R-:W-:-:S05]  /*1b330*/  SEL R8, R168, R8, !P5 ;  /* 0x00000008a8087207 */ /* 0x000fca0006800000 */
[----:B------:R0:W-:Y:S04]  /*1b340*/  STL [R1+0xa8], R8 ;  /* 0x0000a80801007387 */ /* 0x0001e80000100800 */
[----:B0-----:R-:W4:Y:S01]  /*1b350*/  LDL.LU R8, [R1+0x3c] ;  /* 0x00003c0001087983 */ /* 0x001f220000300800 */
[----:B------:R-:W-:-:S03]  /*1b360*/  SEL R11, R168, R6, !P5 ;  /* 0x00000006a80b7207 */ /* 0x000fc60006800000 */
[----:B------:R-:W4:Y:S04]  /*1b370*/  LDL.LU R6, [R1+0x38] ;  /* 0x0000380001067983 */ /* 0x000f280000300800 */
[----:B------:R0:W-:Y:S04]  /*1b380*/  STL [R1+0xa4], R11 ;  /* 0x0000a40b01007387 */ /* 0x0001e80000100800 */
[----:B------:R-:W4:Y:S01]  /*1b390*/  LDL.LU R12, [R1+0x34] ;  /* 0x00003400010c7983 */ /* 0x000f220000300800 */
[----:B------:R-:W-:-:S03]  /*1b3a0*/  SEL R10, R168, R10, !P5 ;  /* 0x0000000aa80a7207 */ /* 0x000fc60006800000 */
[----:B0-----:R-:W4:Y:S04]  /*1b3b0*/  LDL.LU R11, [R1+0x30] ;  /* 0x00003000010b7983 */ /* 0x001f280000300800 */
[----:B------:R0:W-:Y:S04]  /*1b3c0*/  STL [R1+0xa0], R10 ;  /* 0x0000a00a01007387 */ /* 0x0001e80000100800 */
[----:B0-----:R-:W4:Y:S01]  /*1b3d0*/  LDL.LU R10, [R1+0x7d8] ;  /* 0x0007d800010a7983 */ /* 0x001f220000300800 */
[----:B------:R-:W-:-:S03]  /*1b3e0*/  SEL R24, R168, R4, !P5 ;  /* 0x00000004a8187207 */ /* 0x000fc60006800000 */
[----:B------:R-:W4:Y:S04]  /*1b3f0*/  LDL.LU R4, [R1+0x7bc] ;  /* 0x0007bc0001047983 */ /* 0x000f280000300800 */
[----:B------:R2:W-:Y:S01]  /*1b400*/  STL [R1+0x94], R24 ;  /* 0x0000941801007387 */ /* 0x0005e20000100800 */
[C---:B------:R-:W-:Y:S02]  /*1b410*/  SEL R23, R168.reuse, R23, !P5 ;  /* 0x00000017a8177207 */ /* 0x040fe40006800000 */
[C---:B--2---:R-:W-:Y:S02]  /*1b420*/  SEL R24, R168.reuse, R95, !P5 ;  /* 0x0000005fa8187207 */ /* 0x044fe40006800000 */
[----:B------:R-:W2:Y:S04]  /*1b430*/  LDL.LU R95, [R1+0x7c0] ;  /* 0x0007c000015f7983 */ /* 0x000ea80000300800 */
[----:B------:R3:W-:Y:S04]  /*1b440*/  STL [R1+0x88], R23 ;  /* 0x0000881701007387 */ /* 0x0007e80000100800 */
[----:B------:R-:W-:Y:S01]  /*1b450*/  STL [R1+0x84], R24 ;  /* 0x0000841801007387 */ /* 0x000fe20000100800 */
[----:B---3--:R-:W-:-:S03]  /*1b460*/  SEL R23, R168, R5, !P5 ;  /* 0x00000005a8177207 */ /* 0x008fc60006800000 */
[----:B------:R-:W3:Y:S04]  /*1b470*/  LDL.LU R5, [R1+0x7c4] ;  /* 0x0007c40001057983 */ /* 0x000ee80000300800 */
[----:B------:R4:W-:Y:S01]  /*1b480*/  STL [R1+0x80], R23 ;  /* 0x0000801701007387 */ /* 0x0009e20000100800 */
[C---:B------:R-:W-:Y:S02]  /*1b490*/  SEL R21, R168.reuse, R21, !P5 ;  /* 0x00000015a8157207 */ /* 0x040fe40006800000 */
[C---:B----4-:R-:W-:Y:S02]  /*1b4a0*/  SEL R23, R168.reuse, R9, !P5 ;  /* 0x00000009a8177207 */ /* 0x050fe40006800000 */
[----:B------:R-:W4:Y:S04]  /*1b4b0*/  LDL.LU R9, [R1+0x7c8] ;  /* 0x0007c80001097983 */ /* 0x000f280000300800 */
[----:B------:R0:W-:Y:S01]  /*1b4c0*/  STL [R1+0x7c], R21 ;  /* 0x00007c1501007387 */ /* 0x0001e20000100800 */
[----:B------:R-:W-:-:S03]  /*1b4d0*/  SEL R19, R168, R19, !P5 ;  /* 0x00000013a8137207 */ /* 0x000fc60006800000 */
[----:B------:R-:W-:Y:S01]  /*1b4e0*/  STL [R1+0x78], R23 ;  /* 0x0000781701007387 */ /* 0x000fe20000100800 */
[----:B0-----:R-:W-:-:S05]  /*1b4f0*/  SEL R21, R168, R20, !P5 ;  /* 0x00000014a8157207 */ /* 0x001fca0006800000 */
[----:B------:R-:W-:Y:S01]  /*1b500*/  STL [R1+0x74], R21 ;  /* 0x0000741501007387 */ /* 0x000fe20000100800 */
[----:B------:R-:W-:-:S03]  /*1b510*/  SEL R20, R168, R7, !P5 ;  /* 0x00000007a8147207 */ /* 0x000fc60006800000 */
[----:B------:R-:W4:Y:S04]  /*1b520*/  LDL.LU R7, [R1+0x7d4] ;  /* 0x0007d40001077983 */ /* 0x000f280000300800 */
[----:B------:R0:W-:Y:S04]  /*1b530*/  STL [R1+0x70], R19 ;  /* 0x0000701301007387 */ /* 0x0001e80000100800 */
[----:B------:R-:W-:Y:S01]  /*1b540*/  STL [R1+0x6c], R20 ;  /* 0x00006c1401007387 */ /* 0x000fe20000100800 */
[C---:B0-----:R-:W-:Y:S02]  /*1b550*/  SEL R19, R168.reuse, R18, !P5 ;  /* 0x00000012a8137207 */ /* 0x041fe40006800000 */
[----:B------:R-:W-:-:S03]  /*1b560*/  SEL R18, R168, R233, !P5 ;  /* 0x000000e9a8127207 */ /* 0x000fc60006800000 */
[----:B------:R-:W-:Y:S04]  /*1b570*/  STL [R1+0x68], R19 ;  /* 0x0000681301007387 */ /* 0x000fe80000100800 */
[----:B------:R-:W4:Y:S01]  /*1b580*/  LDL.LU R233, [R1+0x7d0] ;  /* 0x0007d00001e97983 */ /* 0x000f220000300800 */
[----:B------:R-:W-:-:S05]  /*1b590*/  SEL R17, R168, R17, !P5 ;  /* 0x00000011a8117207 */ /* 0x000fca0006800000 */
        /* <DEDUP_REMOVED lines=10> */
[C---:B------:R-:W-:Y:S02]  /*1b640*/  SEL R14, R168.reuse, R13, !P5 ;  /* 0x0000000da80e7207 */ /* 0x040fe40006800000 */
[C---:B------:R-:W-:Y:S01]  /*1b650*/  SEL R13, R168.reuse, R8, !P5 ;  /* 0x00000008a80d7207 */ /* 0x040fe20006800000 */
[----:B------:R-:W-:Y:S04]  /*1b660*/  STL [R1+0x48], R15 ;  /* 0x0000480f01007387 */ /* 0x000fe80000100800 */
[----:B------:R-:W4:Y:S04]  /*1b670*/  LDL.LU R8, [R1+0x7a8] ;  /* 0x0007a80001087983 */ /* 0x000f280000300800 */
[----:B------:R0:W-:Y:S04]  /*1b680*/  STL [R1+0x44], R14 ;  /* 0x0000440e01007387 */ /* 0x0001e80000100800 */
[----:B------:R1:W-:Y:S01]  /*1b690*/  STL [R1+0x3c], R13 ;  /* 0x00003c0d01007387 */ /* 0x0003e20000100800 */
[----:B0-----:R-:W-:-:S03]  /*1b6a0*/  SEL R14, R168, R6, !P5 ;  /* 0x00000006a80e7207 */ /* 0x001fc60006800000 */
[----:B------:R-:W4:Y:S01]  /*1b6b0*/  LDL.LU R6, [R1+0x7ac] ;  /* 0x0007ac0001067983 */ /* 0x000f220000300800 */
[----:B-1----:R-:W-:-:S03]  /*1b6c0*/  SEL R13, R168, R12, !P5 ;  /* 0x0000000ca80d7207 */ /* 0x002fc60006800000 */
[----:B------:R-:W-:Y:S01]  /*1b6d0*/  STL [R1+0x38], R14 ;  /* 0x0000380e01007387 */ /* 0x000fe20000100800 */
[----:B------:R-:W-:-:S03]  /*1b6e0*/  SEL R12, R168, R11, !P5 ;  /* 0x0000000ba80c7207 */ /* 0x000fc60006800000 */
[----:B------:R-:W-:Y:S04]  /*1b6f0*/  STL [R1+0x34], R13 ;  /* 0x0000340d01007387 */ /* 0x000fe80000100800 */
[----:B------:R-:W4:Y:S01]  /*1b700*/  LDL.LU R16, [R1+0x7b0] ;  /* 0x0007b00001107983 */ /* 0x000f220000300800 */
[----:B------:R-:W-:-:S03]  /*1b710*/  SEL R11, R168, R10, !P5 ;  /* 0x0000000aa80b7207 */ /* 0x000fc60006800000 */
[----:B------:R-:W-:Y:S01]  /*1b720*/  STL [R1+0x30], R12 ;  /* 0x0000300c01007387 */ /* 0x000fe20000100800 */
[----:B------:R-:W-:-:S03]  /*1b730*/  SEL R10, R168, R4, !P5 ;  /* 0x00000004a80a7207 */ /* 0x000fc60006800000 */
[----:B------:R0:W-:Y:S04]  /*1b740*/  STL [R1+0x18], R11 ;  /* 0x0000180b01007387 */ /* 0x0001e80000100800 */
[----:B------:R-:W4:Y:S04]  /*1b750*/  LDL.LU R4, [R1+0x7b4] ;  /* 0x0007b40001047983 */ /* 0x000f280000300800 */
[----:B------:R2:W-:Y:S01]  /*1b760*/  STL [R1+0x14], R10 ;  /* 0x0000140a01007387 */ /* 0x0005e20000100800 */
[C---:B0-----:R-:W-:Y:S02]  /*1b770*/  SEL R11, R168.reuse, R22, !P5 ;  /* 0x00000016a80b7207 */ /* 0x041fe40006800000 */
[----:B--2---:R-:W-:-:S02]  /*1b780*/  SEL R10, R168, R95, !P5 ;  /* 0x0000005fa80a7207 */ /* 0x004fc40006800000 */
[----:B------:R-:W2:Y:S04]  /*1b790*/  LDL.LU R95, [R1+0x7b8] ;  /* 0x0007b800015f7983 */ /* 0x000ea80000300800 */
[----:B------:R-:W-:Y:S04]  /*1b7a0*/  STL [R1+0xc], R11 ;  /* 0x00000c0b01007387 */ /* 0x000fe80000100800 */
[----:B------:R0:W-:Y:S04]  /*1b7b0*/  STL [R1+0x4], R10 ;  /* 0x0000040a01007387 */ /* 0x0001e80000100800 */
[----:B------:R-:W2:Y:S01]  /*1b7c0*/  LDL.LU R21, [R1+0x740] ;  /* 0x0007400001157983 */ /* 0x000ea20000300800 */
[----:B---3--:R-:W-:-:S05]  /*1b7d0*/  SEL R5, R168, R5, !P5 ;  /* 0x00000005a8057207 */ /* 0x008fca0006800000 */
[----:B------:R-:W-:Y:S04]  /*1b7e0*/  STL [R1+0x19bc], R5 ;  /* 0x0019bc0501007387 */ /* 0x000fe80000100800 */
[----:B------:R-:W3:Y:S04]  /*1b7f0*/  LDL.LU R23, [R1+0x744] ;  /* 0x0007440001177983 */ /* 0x000ee80000300800 */
[----:B------:R-:W3:Y:S01]  /*1b800*/  LDL.LU R20, [R1+0x754] ;  /* 0x0007540001147983 */ /* 0x000ee20000300800 */
[----:B----4-:R-:W-:-:S05]  /*1b810*/  SEL R181, R168, R9, !P5 ;  /* 0x00000009a8b57207 */ /* 0x010fca0006800000 */
[----:B------:R-:W-:Y:S04]  /*1b820*/  STL [R1+0x19c0], R181 ;  /* 0x0019c0b501007387 */ /* 0x000fe80000100800 */
[----:B------:R-:W4:Y:S04]  /*1b830*/  LDL.LU R17, [R1+0x798] ;  /* 0x0007980001117983 */ /* 0x000f280000300800 */
[----:B------:R-:W4:Y:S01]  /*1b840*/  LDL.LU R15, [R1+0x79c] ;  /* 0x00079c00010f7983 */ /* 0x000f220000300800 */
[----:B------:R-:W-:-:S05]  /*1b850*/  SEL R7, R168, R7, !P5 ;  /* 0x00000007a8077207 */ /* 0x000fca0006800000 */
[----:B------:R-:W-:Y:S04]  /*1b860*/  STL [R1+0x19c4], R7 ;  /* 0x0019c40701007387 */ /* 0x000fe80000100800 */
[----:B------:R-:W4:Y:S04]  /*1b870*/  LDL.LU R13, [R1+0x7a4] ;  /* 0x0007a400010d7983 */ /* 0x000f280000300800 */
[----:B0-----:R-:W4:Y:S01]  /*1b880*/  LDL.LU R10, [R1+0x7a0] ;  /* 0x0007a000010a7983 */ /* 0x001f220000300800 */
[----:B------:R-:W-:-:S05]  /*1b890*/  SEL R9, R168, R233, !P5 ;  /* 0x000000e9a8097207 */ /* 0x000fca0006800000 */
[----:B------:R-:W-:Y:S04]  /*1b8a0*/  STL [R1+0x19c8], R9 ;  /* 0x0019c80901007387 */ /* 0x000fe80000100800 */
[----:B------:R-:W4:Y:S01]  /*1b8b0*/  LDL.LU R233, [R1+0x77c] ;  /* 0x00077c0001e97983 */ /* 0x000f220000300800 */
[----:B------:R-:W-:-:S03]  /*1b8c0*/  SEL R11, R168, R252, !P5 ;  /* 0x000000fca80b7207 */ /* 0x000fc60006800000 */
[----:B------:R-:W4:Y:S04]  /*1b8d0*/  LDL.LU R252, [R1+0x780] ;  /* 0x0007800001fc7983 */ /* 0x000f280000300800 */
[----:B------:R-:W-:Y:S01]  /*1b8e0*/  STL [R1+0x19cc], R11 ;  /* 0x0019cc0b01007387 */ /* 0x000fe20000100800 */
[----:B------:R-:W-:-:S05]  /*1b8f0*/  SEL R12, R168, R8, !P5 ;  /* 0x00000008a80c7207 */ /* 0x000fca0006800000 */
[----:B------:R-:W-:Y:S04]  /*1b900*/  STL [R1+0x19d0], R12 ;  /* 0x0019d00c01007387 */ /* 0x000fe80000100800 */
[----:B------:R-:W4:Y:S01]  /*1b910*/  LDL.LU R8, [R1+0x794] ;  /* 0x0007940001087983 */ /* 0x000f220000300800 */
[----:B------:R-:W-:-:S03]  /*1b920*/  SEL R14, R168, R6, !P5 ;  /* 0x00000006a80e7207 */ /* 0x000fc60006800000 */
[----:B------:R-:W4:Y:S04]  /*1b930*/  LDL.LU R6, [R1+0x790] ;  /* 0x0007900001067983 */ /* 0x000f280000300800 */
[----:B------:R-:W-:Y:S01]  /*1b940*/  STL [R1+0x19d4], R14 ;  /* 0x0019d40e01007387 */ /* 0x000fe20000100800 */
[----:B------:R-:W-:-:S05]  /*1b950*/  SEL R16, R168, R16, !P5 ;  /* 0x00000010a8107207 */ /* 0x000fca0006800000 */
[----:B------:R-:W-:Y:S01]  /*1b960*/  STL [R1+0x19d8], R16 ;  /* 0x0019d81001007387 */ /* 0x000fe20000100800 */
[----:B------:R-:W-:-:S03]  /*1b970*/  SEL R18, R168, R4, !P5 ;  /* 0x00000004a8127207 */ /* 0x000fc60006800000 */
[----:B------:R-:W4:Y:S04]  /*1b980*/  LDL.LU R4, [R1+0x788] ;  /* 0x0007880001047983 */ /* 0x000f280000300800 */
[----:B------:R-:W-:Y:S01]  /*1b990*/  STL [R1+0x19dc], R18 ;  /* 0x0019dc1201007387 */ /* 0x000fe20000100800 */
[----:B--2---:R-:W-:-:S03]  /*1b9a0*/  SEL R19, R168, R95, !P5 ;  /* 0x0000005fa8137207 */ /* 0x004fc60006800000 */
[----:B------:R-:W2:Y:S04]  /*1b9b0*/  LDL.LU R95, [R1+0x78c] ;  /* 0x00078c00015f7983 */ /* 0x000ea80000300800 */
[----:B------:R-:W-:Y:S01]  /*1b9c0*/  STL [R1+0x19e0], R19 ;  /* 0x0019e01301007387 */ /* 0x000fe20000100800 */
[----:B------:R-:W-:-:S05]  /*1b9d0*/  SEL R21, R168, R21, !P5 ;  /* 0x00000015a8157207 */ /* 0x000fca0006800000 */
[----:B------:R-:W-:Y:S01]  /*1b9e0*/  STL [R1+0x19e4], R21 ;  /* 0x0019e41501007387 */ /* 0x000fe20000100800 */
[C---:B---3--:R-:W-:Y:S02]  /*1b9f0*/  SEL R23, R168.reuse, R23, !P5 ;  /* 0x00000017a8177207 */ /* 0x048fe40006800000 */
[----:B------:R-:W-:-:S03]  /*1ba00*/  SEL R25, R168, R20, !P5 ;  /* 0x00000014a8197207 */ /* 0x000fc60006800000 */
[----:B------:R-:W-:Y:S04]  /*1ba10*/  STL [R1+0x19e8], R23 ;  /* 0x0019e81701007387 */ /* 0x000fe80000100800 */
[----:B------:R-:W-:Y:S01]  /*1ba20*/  STL [R1+0x19ec], R25 ;  /* 0x0019ec1901007387 */ /* 0x000fe20000100800 */
[C---:B----4-:R-:W-:Y:S02]  /*1ba30*/  SEL R26, R168.reuse, R17, !P5 ;  /* 0x00000011a81a7207 */ /* 0x050fe40006800000 */
[----:B------:R-:W-:-:S03]  /*1ba40*/  SEL R28, R168, R15, !P5 ;  /* 0x0000000fa81c7207 */ /* 0x000fc60006800000 */
[----:B------:R-:W-:Y:S04]  /*1ba50*/  STL [R1+0x19f0], R26 ;  /* 0x0019f01a01007387 */ /* 0x000fe80000100800 */
[----:B------:R-:W-:Y:S01]  /*1ba60*/  STL [R1+0x19f4], R28 ;  /* 0x0019f41c01007387 */ /* 0x000fe20000100800 */
[C---:B------:R-:W-:Y:S02]  /*1ba70*/  SEL R30, R168.reuse, R13, !P5 ;  /* 0x0000000da81e7207 */ /* 0x040fe40006800000 */
[----:B------:R-:W-:-:S03]  /*1ba80*/  SEL R32, R168, R10, !P5 ;  /* 0x0000000aa8207207 */ /* 0x000fc60006800000 */
[----:B------:R-:W-:Y:S04]  /*1ba90*/  STL [R1+0x19f8], R30 ;  /* 0x0019f81e01007387 */ /* 0x000fe80000100800 */
[----:B------:R-:W-:Y:S01]  /*1baa0*/  STL [R1+0x19fc], R32 ;  /* 0x0019fc2001007387 */ /* 0x000fe20000100800 */
[----:B------:R-:W-:-:S05]  /*1bab0*/  SEL R33, R168, R233, !P5 ;  /* 0x000000e9a8217207 */ /* 0x000fca0006800000 */
[----:B------:R0:W-:Y:S04]  /*1bac0*/  STL [R1+0x1a00], R33 ;  /* 0x001a002101007387 */ /* 0x0001e80000100800 */
[----:B------:R-:W3:Y:S01]  /*1bad0*/  LDL.LU R233, [R1+0x784] ;  /* 0x0007840001e97983 */ /* 0x000ee20000300800 */
[----:B------:R-:W-:-:S03]  /*1bae0*/  SEL R35, R168, R252, !P5 ;  /* 0x000000fca8237207 */ /* 0x000fc60006800000 */
[----:B------:R-:W4:Y:S04]  /*1baf0*/  LDL.LU R252, [R1+0x778] ;  /* 0x0007780001fc7983 */ /* 0x000f280000300800 */
[----:B------:R-:W-:Y:S01]  /*1bb00*/  STL [R1+0x1a04], R35 ;  /* 0x001a042301007387 */ /* 0x000fe20000100800 */
[----:B------:R-:W-:-:S05]  /*1bb10*/  SEL R37, R168, R8, !P5 ;  /* 0x00000008a8257207 */ /* 0x000fca0006800000 */
[----:B------:R-:W-:Y:S01]  /*1bb20*/  STL [R1+0x1a08], R37 ;  /* 0x001a082501007387 */ /* 0x000fe20000100800 */
[----:B------:R-:W-:-:S03]  /*1bb30*/  SEL R39, R168, R6, !P5 ;  /* 0x00000006a8277207 */ /* 0x000fc60006800000 */
[----:B------:R-:W4:Y:S04]  /*1bb40*/  LDL.LU R47, [R1+0x774] ;  /* 0x00077400012f7983 */ /* 0x000f280000300800 */
[----:B------:R-:W4:Y:S04]  /*1bb50*/  LDL.LU R45, [R1+0x770] ;  /* 0x00077000012d7983 */ /* 0x000f280000300800 */
[----:B------:R-:W-:Y:S04]  /*1bb60*/  STL [R1+0x1a0c], R39 ;  /* 0x001a0c2701007387 */ /* 0x000fe80000100800 */
[----:B------:R-:W4:Y:S04]  /*1bb70*/  LDL.LU R43, [R1+0x76c] ;  /* 0x00076c00012b7983 */ /* 0x000f280000300800 */
[----:B------:R-:W4:Y:S01]  /*1bb80*/  LDL.LU R41, [R1+0x758] ;  /* 0x0007580001297983 */ /* 0x000f220000300800 */
[----:B------:R-:W-:-:S05]  /*1bb90*/  SEL R40, R168, R4, !P5 ;  /* 0x00000004a8287207 */ /* 0x000fca0006800000 */
[----:B------:R-:W-:Y:S04]  /*1bba0*/  STL [R1+0x1a10], R40 ;  /* 0x001a102801007387 */ /* 0x000fe80000100800 */
[----:B------:R-:W4:Y:S04]  /*1bbb0*/  LDL.LU R38, [R1+0x764] ;  /* 0x0007640001267983 */ /* 0x000f280000300800 */
        /* <DEDUP_REMOVED lines=13> */
[----:B------:R-:W4:Y:S01]  /*1bc90*/  LDL.LU R4, [R1+0x618] ;  /* 0x0006180001047983 */ /* 0x000f220000300800 */
[----:B--2---:R-:W-:-:S03]  /*1bca0*/  SEL R42, R168, R95, !P5 ;  /* 0x0000005fa82a7207 */ /* 0x004fc60006800000 */
[----:B------:R-:W2:Y:S04]  /*1bcb0*/  LDL.LU R95, [R1+0x720] ;  /* 0x00072000015f7983 */ /* 0x000ea80000300800 */
[----:B------:R-:W-:Y:S01]  /*1bcc0*/  STL [R1+0x1a14], R42 ;  /* 0x001a142a01007387 */ /* 0x000fe20000100800 */
[----:B---3--:R-:W-:-:S05]  /*1bcd0*/  SEL R44, R168, R233, !P5 ;  /* 0x000000e9a82c7207 */ /* 0x008fca0006800000 */
[----:B------:R-:W-:Y:S04]  /*1bce0*/  STL [R1+0x1a18], R44 ;  /* 0x001a182c01007387 */ /* 0x000fe80000100800 */
[----:B------:R-:W3:Y:S01]  /*1bcf0*/  LDL.LU R233, [R1+0x680] ;  /* 0x0006800001e97983 */ /* 0x000ee20000300800 */
[----:B----4-:R-:W-:-:S03]  /*1bd00*/  SEL R46, R168, R252, !P5 ;  /* 0x000000fca82e7207 */ /* 0x010fc60006800000 */
[----:B------:R-:W4:Y:S04]  /*1bd10*/  LDL.LU R252, [R1+0x71c] ;  /* 0x00071c0001fc7983 */ /* 0x000f280000300800 */
[----:B------:R-:W-:Y:S01]  /*1bd20*/  STL [R1+0x1a1c], R46 ;  /* 0x001a1c2e01007387 */ /* 0x000fe20000100800 */
[C---:B------:R-:W-:Y:S02]  /*1bd30*/  SEL R47, R168.reuse, R47, !P5 ;  /* 0x0000002fa82f7207 */ /* 0x040fe40006800000 */
[----:B------:R-:W-:-:S03]  /*1bd40*/  SEL R49, R168, R45, !P5 ;  /* 0x0000002da8317207 */ /* 0x000fc60006800000 */
[----:B------:R-:W-:Y:S01]  /*1bd50*/  STL [R1+0x1a20], R47 ;  /* 0x001a202f01007387 */ /* 0x000fe20000100800 */
[----:B------:R-:W-:-:S03]  /*1bd60*/  SEL R51, R168, R43, !P5 ;  /* 0x0000002ba8337207 */ /* 0x000fc60006800000 */
[----:B------:R-:W-:Y:S01]  /*1bd70*/  STL [R1+0x1a24], R49 ;  /* 0x001a243101007387 */ /* 0x000fe20000100800 */
[----:B------:R-:W-:-:S03]  /*1bd80*/  SEL R53, R168, R41, !P5 ;  /* 0x00000029a8357207 */ /* 0x000fc60006800000 */
[----:B------:R-:W-:Y:S04]  /*1bd90*/  STL [R1+0x1a28], R51 ;  /* 0x001a283301007387 */ /* 0x000fe80000100800 */
[----:B------:R-:W-:Y:S01]  /*1bda0*/  STL [R1+0x1a2c], R53 ;  /* 0x001a2c3501007387 */ /* 0x000fe20000100800 */
[----:B------:R-:W-:-:S05]  /*1bdb0*/  SEL R54, R168, R38, !P5 ;  /* 0x00000026a8367207 */ /* 0x000fca0006800000 */
[----:B------:R-:W-:Y:S04]  /*1bdc0*/  STL [R1+0x1a30], R54 ;  /* 0x001a303601007387 */ /* 0x000fe80000100800 */
[----:B------:R-:W4:Y:S01]  /*1bdd0*/  LDL.LU R64, [R1+0x700] ;  /* 0x0007000001407983 */ /* 0x000f220000300800 */
[C---:B------:R-:W-:Y:S02]  /*1bde0*/  SEL R56, R168.reuse, R36, !P5 ;  /* 0x00000024a8387207 */ /* 0x040fe40006800000 */
[C---:B------:R-:W-:Y:S02]  /*1bdf0*/  SEL R58, R168.reuse, R34, !P5 ;  /* 0x00000022a83a7207 */ /* 0x040fe40006800000 */
[C---:B------:R-:W-:Y:S02]  /*1be00*/  SEL R60, R168.reuse, R31, !P5 ;  /* 0x0000001fa83c7207 */ /* 0x040fe40006800000 */
[----:B------:R-:W-:-:S02]  /*1be10*/  SEL R61, R168, R29, !P5 ;  /* 0x0000001da83d7207 */ /* 0x000fc40006800000 */
[C---:B------:R-:W-:Y:S02]  /*1be20*/  SEL R63, R168.reuse, R27, !P5 ;  /* 0x0000001ba83f7207 */ /* 0x040fe40006800000 */
[C---:B------:R-:W-:Y:S02]  /*1be30*/  SEL R65, R168.reuse, R24, !P5 ;  /* 0x00000018a8417207 */ /* 0x040fe40006800000 */
[C---:B------:R-:W-:Y:S02]  /*1be40*/  SEL R67, R168.reuse, R20, !P5 ;  /* 0x00000014a8437207 */ /* 0x040fe40006800000 */
[C---:B------:R-:W-:Y:S02]  /*1be50*/  SEL R77, R168.reuse, R6, !P5 ;  /* 0x00000006a84d7207 */ /* 0x040fe40006800000 */
[----:B------:R-:W4:Y:S01]  /*1be60*/  LDL.LU R6, [R1+0x710] ;  /* 0x0007100001067983 */ /* 0x000f220000300800 */
[----:B------:R-:W-:-:S03]  /*1be70*/  SEL R79, R168, R4, !P5 ;  /* 0x00000004a84f7207 */ /* 0x000fc60006800000 */
[----:B------:R-:W4:Y:S04]  /*1be80*/  LDL.LU R4, [R1+0x714] ;  /* 0x0007140001047983 */ /* 0x000f280000300800 */
[----:B------:R-:W4:Y:S04]  /*1be90*/  LDL.LU R62, [R1+0x718] ;  /* 0x00071800013e7983 */ /* 0x000f280000300800 */
[----:B------:R-:W4:Y:S01]  /*1bea0*/  LDL.LU R59, [R1+0x708] ;  /* 0x00070800013b7983 */ /* 0x000f220000300800 */
[C---:B------:R-:W-:Y:S02]  /*1beb0*/  SEL R68, R168.reuse, R17, !P5 ;  /* 0x00000011a8447207 */ /* 0x040fe40006800000 */
[----:B------:R-:W-:-:S02]  /*1bec0*/  SEL R70, R168, R15, !P5 ;  /* 0x0000000fa8467207 */ /* 0x000fc40006800000 */
[C---:B------:R-:W-:Y:S02]  /*1bed0*/  SEL R72, R168.reuse, R13, !P5 ;  /* 0x0000000da8487207 */ /* 0x040fe40006800000 */
[C---:B------:R-:W-:Y:S02]  /*1bee0*/  SEL R74, R168.reuse, R10, !P5 ;  /* 0x0000000aa84a7207 */ /* 0x040fe40006800000 */
[C---:B------:R-:W-:Y:S02]  /*1bef0*/  SEL R75, R168.reuse, R8, !P5 ;  /* 0x00000008a84b7207 */ /* 0x040fe40006800000 */
[C---:B--2---:R-:W-:Y:S02]  /*1bf00*/  SEL R81, R168.reuse, R95, !P5 ;  /* 0x0000005fa8517207 */ /* 0x044fe40006800000 */
[----:B------:R-:W2:Y:S04]  /*1bf10*/  LDL.LU R95, [R1+0x6b8] ;  /* 0x0006b800015f7983 */ /* 0x000ea80000300800 */
        /* <DEDUP_REMOVED lines=20> */
[----:B------:R-:W2:Y:S01]  /*1c060*/  LDL.LU R8, [R1+0x568] ;  /* 0x0005680001087983 */ /* 0x000ea20000300800 */
[----:B---3--:R-:W-:-:S03]  /*1c070*/  SEL R82, R168, R233, !P5 ;  /* 0x000000e9a8527207 */ /* 0x008fc60006800000 */
[----:B------:R-:W3:Y:S01]  /*1c080*/  LDL.LU R233, [R1+0x538] ;  /* 0x0005380001e97983 */ /* 0x000ee20000300800 */
[----:B----4-:R-:W-:-:S03]  /*1c090*/  SEL R84, R168, R252, !P5 ;  /* 0x000000fca8547207 */ /* 0x010fc60006800000 */
[----:B------:R-:W4:Y:S01]  /*1c0a0*/  LDL.LU R252, [R1+0x518] ;  /* 0x0005180001fc7983 */ /* 0x000f220000300800 */
[----:B------:R-:W-:-:S03]  /*1c0b0*/  SEL R88, R168, R6, !P5 ;  /* 0x00000006a8587207 */ /* 0x000fc60006800000 */
[----:B------:R-:W2:Y:S01]  /*1c0c0*/  LDL.LU R6, [R1+0x508] ;  /* 0x0005080001067983 */ /* 0x000ea20000300800 */
[----:B------:R-:W-:-:S03]  /*1c0d0*/  SEL R89, R168, R4, !P5 ;  /* 0x00000004a8597207 */ /* 0x000fc60006800000 */
[----:B------:R-:W2:Y:S04]  /*1c0e0*/  LDL.LU R4, [R1+0x500] ;  /* 0x0005000001047983 */ /* 0x000ea80000300800 */
[----:B------:R-:W2:Y:S01]  /*1c0f0*/  LDL.LU R66, [R1+0x480] ;  /* 0x0004800001427983 */ /* 0x000ea20000300800 */
[----:B---3--:R-:W-:-:S03]  /*1c100*/  SEL R133, R168, R233, !P5 ;  /* 0x000000e9a8857207 */ /* 0x008fc60006800000 */
[----:B------:R-:W3:Y:S01]  /*1c110*/  LDL.LU R233, [R1+0x484] ;  /* 0x0004840001e97983 */ /* 0x000ee20000300800 */
[----:B----4-:R-:W-:-:S03]  /*1c120*/  SEL R135, R168, R252, !P5 ;  /* 0x000000fca8877207 */ /* 0x010fc60006800000 */
[----:B------:R-:W4:Y:S01]  /*1c130*/  LDL.LU R252, [R1+0x4c0] ;  /* 0x0004c00001fc7983 */ /* 0x000f220000300800 */
[C---:B------:R-:W-:Y:S02]  /*1c140*/  SEL R86, R168.reuse, R64, !P5 ;  /* 0x00000040a8567207 */ /* 0x040fe40006800000 */
[C---:B------:R-:W-:Y:S01]  /*1c150*/  SEL R91, R168.reuse, R62, !P5 ;  /* 0x0000003ea85b7207 */ /* 0x040fe20006800000 */
[----:B------:R-:W4:Y:S01]  /*1c160*/  LDL.LU R64, [R1+0x490] ;  /* 0x0004900001407983 */ /* 0x000f220000300800 */
[C---:B------:R-:W-:Y:S02]  /*1c170*/  SEL R93, R168.reuse, R59, !P5 ;  /* 0x0000003ba85d7207 */ /* 0x040fe40006800000 */
[C---:B--2---:R-:W-:Y:S01]  /*1c180*/  SEL R96, R168.reuse, R57, !P5 ;  /* 0x00000039a8607207 */ /* 0x044fe20006800000 */
[----:B------:R-:W2:Y:S01]  /*1c190*/  LDL.LU R62, [R1+0x4b8] ;  /* 0x0004b800013e7983 */ /* 0x000ea20000300800 */
[----:B------:R-:W-:-:S03]  /*1c1a0*/  SEL R98, R168, R55, !P5 ;  /* 0x00000037a8627207 */ /* 0x000fc60006800000 */
        /* <DEDUP_REMOVED lines=38> */
[----:B------:R-:W2:Y:S04]  /*1c410*/  LDL.LU R13, [R1+0x41c] ;  /* 0x00041c00010d7983 */ /* 0x000ea80000300800 */
[----:B------:R-:W2:Y:S04]  /*1c420*/  LDL.LU R10, [R1+0x420] ;  /* 0x00042000010a7983 */ /* 0x000ea80000300800 */
[----:B------:R-:W2:Y:S01]  /*1c430*/  LDL.LU R8, [R1+0x410] ;  /* 0x0004100001087983 */ /* 0x000ea20000300800 */
[----:B------:R-:W-:-:S03]  /*1c440*/  SEL R137, R168, R6, !P5 ;  /* 0x00000006a8897207 */ /* 0x000fc60006800000 */
[----:B------:R-:W2:Y:S01]  /*1c450*/  LDL.LU R6, [R1+0x3fc] ;  /* 0x0003fc0001067983 */ /* 0x000ea20000300800 */
[----:B------:R-:W-:-:S03]  /*1c460*/  SEL R138, R168, R4, !P5 ;  /* 0x00000004a88a7207 */ /* 0x000fc60006800000 */
[----:B------:R-:W2:Y:S01]  /*1c470*/  LDL.LU R4, [R1+0x3f8] ;  /* 0x0003f80001047983 */ /* 0x000ea20000300800 */
[----:B---3--:R-:W-:-:S03]  /*1c480*/  SEL R142, R168, R233, !P5 ;  /* 0x000000e9a88e7207 */ /* 0x008fc60006800000 */
[----:B------:R-:W3:Y:S01]  /*1c490*/  LDL.LU R233, [R1+0x3e4] ;  /* 0x0003e40001e97983 */ /* 0x000ee20000300800 */
[----:B----4-:R-:W-:-:S03]  /*1c4a0*/  SEL R144, R168, R252, !P5 ;  /* 0x000000fca8907207 */ /* 0x010fc60006800000 */
[----:B------:R-:W4:Y:S01]  /*1c4b0*/  LDL.LU R252, [R1+0x3e0] ;  /* 0x0003e00001fc7983 */ /* 0x000f220000300800 */
[----:B------:R-:W-:-:S03]  /*1c4c0*/  SEL R140, R168, R66, !P5 ;  /* 0x00000042a88c7207 */ /* 0x000fc60006800000 */
[----:B------:R-:W4:Y:S01]  /*1c4d0*/  LDL.LU R66, [R1+0x3d0] ;  /* 0x0003d00001427983 */ /* 0x000f220000300800 */
[C---:B------:R-:W-:Y:S02]  /*1c4e0*/  SEL R145, R168.reuse, R64, !P5 ;  /* 0x00000040a8917207 */ /* 0x040fe40006800000 */
[C---:B--2---:R-:W-:Y:S02]  /*1c4f0*/  SEL R147, R168.reuse, R62, !P5 ;  /* 0x0000003ea8937207 */ /* 0x044fe40006800000 */
        /* <DEDUP_REMOVED lines=16> */
[----:B------:R-:W2:Y:S01]  /*1c600*/  LDL.LU R8, [R1+0x3cc] ;  /* 0x0003cc0001087983 */ /* 0x000ea20000300800 */
[C---:B------:R-:W-:Y:S02]  /*1c610*/  SEL R176, R168.reuse, R24, !P5 ;  /* 0x00000018a8b07207 */ /* 0x040fe40006800000 */
[C---:B------:R-:W-:Y:S02]  /*1c620*/  SEL R178, R168.reuse, R20, !P5 ;  /* 0x00000014a8b27207 */ /* 0x040fe40006800000 */
[C---:B------:R-:W-:Y:S02]  /*1c630*/  SEL R180, R168.reuse, R17, !P5 ;  /* 0x00000011a8b47207 */ /* 0x040fe40006800000 */
[C---:B------:R-:W-:Y:S02]  /*1c640*/  SEL R182, R168.reuse, R15, !P5 ;  /* 0x0000000fa8b67207 */ /* 0x040fe40006800000 */
[C---:B------:R-:W-:Y:S02]  /*1c650*/  SEL R184, R168.reuse, R13, !P5 ;  /* 0x0000000da8b87207 */ /* 0x040fe40006800000 */
[----:B------:R-:W-:-:S02]  /*1c660*/  SEL R191, R168, R4, !P5 ;  /* 0x00000004a8bf7207 */ /* 0x000fc40006800000 */
        /* <DEDUP_REMOVED lines=19> */
[----:B------:R-:W-:-:S03]  /*1c7a0*/  SEL R186, R168, R10, !P5 ;  /* 0x0000000aa8ba7207 */ /* 0x000fc60006800000 */
[----:B------:R-:W2:Y:S01]  /*1c7b0*/  LDL.LU R20, [R1+0x360] ;  /* 0x0003600001147983 */ /* 0x000ea20000300800 */
[----:B------:R-:W-:-:S03]  /*1c7c0*/  SEL R189, R168, R6, !P5 ;  /* 0x00000006a8bd7207 */ /* 0x000fc60006800000 */
        /* <DEDUP_REMOVED lines=9> */
[----:B--2---:R-:W-:-:S03]  /*1c860*/  SEL R197, R168, R8, !P5 ;  /* 0x00000008a8c57207 */ /* 0x004fc60006800000 */
[----:B------:R-:W2:Y:S01]  /*1c870*/  LDL.LU R8, [R1+0x328] ;  /* 0x0003280001087983 */ /* 0x000ea20000300800 */
[----:B------:R-:W-:-:S03]  /*1c880*/  SEL R198, R168, R4, !P5 ;  /* 0x00000004a8c67207 */ /* 0x000fc60006800000 */
[----:B------:R-:W2:Y:S01]  /*1c890*/  LDL.LU R4, [R1+0x318] ;  /* 0x0003180001047983 */ /* 0x000ea20000300800 */
[----:B------:R-:W-:-:S03]  /*1c8a0*/  SEL R229, R168, R17, !P5 ;  /* 0x00000011a8e57207 */ /* 0x000fc60006800000 */
[----:B------:R-:W2:Y:S01]  /*1c8b0*/  LDL.LU R17, [R1+0x310] ;  /* 0x0003100001117983 */ /* 0x000ea20000300800 */
[C---:B------:R-:W-:Y:S02]  /*1c8c0*/  SEL R235, R168.reuse, R6, !P5 ;  /* 0x00000006a8eb7207 */ /* 0x040fe40006800000 */
[C---:B---3--:R-:W-:Y:S02]  /*1c8d0*/  SEL R219, R168.reuse, R233, !P5 ;  /* 0x000000e9a8db7207 */ /* 0x048fe40006800000 */
[----:B------:R-:W3:Y:S01]  /*1c8e0*/  LDL.LU R233, [R1+0x308] ;  /* 0x0003080001e97983 */ /* 0x000ee20000300800 */
[----:B----4-:R-:W-:-:S03]  /*1c8f0*/  SEL R6, R168, R252, !P5 ;  /* 0x000000fca8067207 */ /* 0x010fc60006800000 */
[----:B------:R-:W4:Y:S01]  /*1c900*/  LDL.LU R252, [R1+0x300] ;  /* 0x0003000001fc7983 */ /* 0x000f220000300800 */
[C---:B------:R-:W-:Y:S02]  /*1c910*/  SEL R225, R168.reuse, R27, !P5 ;  /* 0x0000001ba8e17207 */ /* 0x040fe40006800000 */
[C---:B------:R-:W-:Y:S01]  /*1c920*/  SEL R222, R168.reuse, R31, !P5 ;  /* 0x0000001fa8de7207 */ /* 0x040fe20006800000 */
[----:B------:R-:W4:Y:S01]  /*1c930*/  LDL.LU R27, [R1+0x2d8] ;  /* 0x0002d800011b7983 */ /* 0x000f220000300800 */
[C---:B------:R-:W-:Y:S02]  /*1c940*/  SEL R220, R168.reuse, R34, !P5 ;  /* 0x00000022a8dc7207 */ /* 0x040fe40006800000 */
[C---:B------:R-:W-:Y:S01]  /*1c950*/  SEL R216, R168.reuse, R38, !P5 ;  /* 0x00000026a8d87207 */ /* 0x040fe20006800000 */
[----:B------:R-:W4:Y:S01]  /*1c960*/  LDL.LU R31, [R1+0x2f4] ;  /* 0x0002f400011f7983 */ /* 0x000f220000300800 */
[----:B------:R-:W-:-:S03]  /*1c970*/  SEL R215, R168, R41, !P5 ;  /* 0x00000029a8d77207 */ /* 0x000fc60006800000 */
        /* <DEDUP_REMOVED lines=14> */
[----:B------:R-:W4:Y:S04]  /*1ca60*/  LDL.LU R59, [R1+0x2a4] ;  /* 0x0002a400013b7983 */ /* 0x000f280000300800 */
[----:B------:R-:W4:Y:S04]  /*1ca70*/  LDL.LU R62, [R1+0x29c] ;  /* 0x00029c00013e7983 */ /* 0x000f280000300800 */
[----:B------:R-:W4:Y:S04]  /*1ca80*/  LDL.LU R66, [R1+0x298] ;  /* 0x0002980001427983 */ /* 0x000f280000300800 */
        /* <DEDUP_REMOVED lines=18> */
[----:B------:R-:W4:Y:S01]  /*1cbb0*/  LDL.LU R29, [R1+0x264] ;  /* 0x00026400011d7983 */ /* 0x000f220000300800 */
[----:B--2---:R-:W-:-:S03]  /*1cbc0*/  SEL R10, R168, R8, !P5 ;  /* 0x00000008a80a7207 */ /* 0x004fc60006800000 */
[----:B------:R-:W2:Y:S04]  /*1cbd0*/  LDL.LU R15, [R1+0x254] ;  /* 0x00025400010f7983 */ /* 0x000ea80000300800 */
[----:B------:R-:W2:Y:S01]  /*1cbe0*/  LDL.LU R8, [R1+0x238] ;  /* 0x0002380001087983 */ /* 0x000ea20000300800 */
[C---:B------:R-:W-:Y:S02]  /*1cbf0*/  SEL R232, R168.reuse, R13, !P5 ;  /* 0x0000000da8e87207 */ /* 0x040fe40006800000 */
[C---:B------:R-:W-:Y:S02]  /*1cc00*/  SEL R228, R168.reuse, R20, !P5 ;  /* 0x00000014a8e47207 */ /* 0x040fe40006800000 */
[C---:B------:R-:W-:Y:S02]  /*1cc10*/  SEL R226, R168.reuse, R24, !P5 ;  /* 0x00000018a8e27207 */ /* 0x040fe40006800000 */
[----:B------:R-:W-:-:S02]  /*1cc20*/  SEL R13, R168, R4, !P5 ;  /* 0x00000004a80d7207 */ /* 0x000fc40006800000 */
[----:B------:R-:W2:Y:S01]  /*1cc30*/  LDL.LU R4, [R1+0x240] ;  /* 0x0002400001047983 */ /* 0x000ea20000300800 */
[----:B---3--:R-:W-:-:S03]  /*1cc40*/  SEL R20, R168, R233, !P5 ;  /* 0x000000e9a8147207 */ /* 0x008fc60006800000 */
[----:B------:R-:W3:Y:S01]  /*1cc50*/  LDL.LU R233, [R1+0x244] ;  /* 0x0002440001e97983 */ /* 0x000ee20000300800 */
[----:B----4-:R-:W-:-:S03]  /*1cc60*/  SEL R24, R168, R252, !P5 ;  /* 0x000000fca8187207 */ /* 0x010fc60006800000 */
[----:B------:R-:W4:Y:S04]  /*1cc70*/  LDL.LU R252, [R1+0x230] ;  /* 0x0002300001fc7983 */ /* 0x000f280000300800 */
[----:B------:R-:W4:Y:S01]  /*1cc80*/  LDL.LU R125, [R1+0x228] ;  /* 0x00022800017d7983 */ /* 0x000f220000300800 */
[C---:B------:R-:W-:Y:S02]  /*1cc90*/  SEL R80, R168.reuse, R78, !P5 ;  /* 0x0000004ea8507207 */ /* 0x040fe40006800000 */
[C---:B------:R-:W-:Y:S02]  /*1cca0*/  SEL R83, R168.reuse, R71, !P5 ;  /* 0x00000047a8537207 */ /* 0x040fe40006800000 */
[C---:B------:R-:W-:Y:S02]  /*1ccb0*/  SEL R87, R168.reuse, R64, !P5 ;  /* 0x00000040a8577207 */ /* 0x040fe40006800000 */
[----:B--2---:R-:W-:-:S02]  /*1ccc0*/  SEL R108, R168, R15, !P5 ;  /* 0x0000000fa86c7207 */ /* 0x004fc40006800000 */
[----:B------:R-:W2:Y:S01]  /*1ccd0*/  LDL.LU R15, [R1+0x224] ;  /* 0x00022400010f7983 */ /* 0x000ea20000300800 */
[----:B------:R-:W-:-:S03]  /*1cce0*/  SEL R111, R168, R8, !P5 ;  /* 0x00000008a86f7207 */ /* 0x000fc60006800000 */
        /* <DEDUP_REMOVED lines=63> */
[C---:B--2---:R-:W-:Y:S02]  /*1d0e0*/  SEL R224, R168.reuse, R15, !P5 ;  /* 0x0000000fa8e07207 */ /* 0x044fe40006800000 */
[C---:B------:R-:W-:Y:S02]  /*1d0f0*/  SEL R227, R168.reuse, R8, !P5 ;  /* 0x00000008a8e37207 */ /* 0x040fe40006800000 */
[----:B------:R-:W2:Y:S04]  /*1d100*/  LDL.LU R8, [R1+0x10c] ;  /* 0x00010c0001087983 */ /* 0x000ea80000300800 */
[----:B------:R-:W2:Y:S04]  /*1d110*/  LDL.LU R15, [R1+0x114] ;  /* 0x00011400010f7983 */ /* 0x000ea80000300800 */
[----:B------:R-:W3:Y:S04]  /*1d120*/  LDL.LU R237, [R1+0x11c] ;  /* 0x00011c0001ed7983 */ /* 0x000ee80000300800 */
        /* <DEDUP_REMOVED lines=22> */
[----:B------:R-:W2:Y:S04]  /*1d290*/  LDL.LU R177, [R1+0x28] ;  /* 0x0000280001b17983 */ /* 0x000ea80000300800 */
[----:B------:R-:W2:Y:S04]  /*1d2a0*/  LDL.LU R185, [R1+0x24] ;  /* 0x0000240001b97983 */ /* 0x000ea80000300800 */
[----:B------:R-:W2:Y:S01]  /*1d2b0*/  LDL.LU R4, [R1+0x20] ;  /* 0x0000200001047983 */ /* 0x000ea20000300800 */
[----:B----4-:R-:W-:-:S03]  /*1d2c0*/  SEL R236, R168, R252, !P5 ;  /* 0x000000fca8ec7207 */ /* 0x010fc60006800000 */
[----:B------:R-:W4:Y:S04]  /*1d2d0*/  LDL.LU R252, [R1+0x1c] ;  /* 0x00001c0001fc7983 */ /* 0x000f280000300800 */
[----:B0-----:R-:W4:Y:S04]  /*1d2e0*/  LDL.LU R33, [R1+0x290] ;  /* 0x0002900001217983 */ /* 0x001f280000300800 */
        /* <DEDUP_REMOVED lines=17> */
[----:B---3--:R-:W-:Y:S01]  /*1d400*/  SEL R22, R168, R237, !P5 ;  /* 0x000000eda8167207 */ /* 0x008fe20006800000 */
[----:B------:R-:W-:-:S02]  /*1d410*/  @!P3 IMAD.MOV R240, RZ, RZ, -R240 ;  /* 0x000000fffff0b224 */ /* 0x000fc400078e0af0 */
[----:B------:R-:W-:Y:S02]  /*1d420*/  @!P0 IMAD.MOV R239, RZ, RZ, -R239 ;  /* 0x000000ffffef8224 */ /* 0x000fe400078e0aef */
[----:B------:R-:W-:Y:S02]  /*1d430*/  @!P2 IMAD.MOV R238, RZ, RZ, -R238 ;  /* 0x000000ffffeea224 */ /* 0x000fe400078e0aee */
[----:B------:R-:W-:Y:S02]  /*1d440*/  @!P1 IMAD.MOV R244, RZ, RZ, -R244 ;  /* 0x000000fffff49224 */ /* 0x000fe400078e0af4 */
[----:B------:R-:W-:Y:S01]  /*1d450*/  @!P4 IMAD.MOV R251, RZ, RZ, -R251 ;  /* 0x000000fffffbc224 */ /* 0x000fe200078e0afb */
[C---:B------:R-:W-:Y:S02]  /*1d460*/  SEL R95, R168.reuse, R95, !P5 ;  /* 0x0000005fa85f7207 */ /* 0x040fe40006800000 */
[C---:B------:R-:W-:Y:S02]  /*1d470*/  SEL R17, R168.reuse, R17, !P5 ;  /* 0x00000011a8117207 */ /* 0x040fe40006800000 */
[----:B------:R-:W-:-:S02]  /*1d480*/  SEL R27, R168, R27, !P5 ;  /* 0x0000001ba81b7207 */ /* 0x000fc40006800000 */
[C---:B------:R-:W-:Y:S02]  /*1d490*/  SEL R31, R168.reuse, R31, !P5 ;  /* 0x0000001fa81f7207 */ /* 0x040fe40006800000 */
[C---:B------:R-:W-:Y:S02]  /*1d4a0*/  SEL R34, R168.reuse, R34, !P5 ;  /* 0x00000022a8227207 */ /* 0x040fe40006800000 */
[C---:B------:R-:W-:Y:S02]  /*1d4b0*/  SEL R38, R168.reuse, R38, !P5 ;  /* 0x00000026a8267207 */ /* 0x040fe40006800000 */
[----:B--2---:R-:W-:Y:S02]  /*1d4c0*/  SEL R237, R168, R4, !P5 ;  /* 0x00000004a8ed7207 */ /* 0x004fe40006800000 */
[----:B------:R-:W-:Y:S01]  /*1d4d0*/  LEA.HI.X.SX32 R4, R3, UR7, 0x1, P6 ;  /* 0x0000000703047c11 */ /* 0x000fe2000b0f0eff */
[----:B------:R-:W-:Y:S01]  /*1d4e0*/  IMAD R3, R2, 0x2, R0 ;  /* 0x0000000202037824 */ /* 0x000fe200078e0200 */
[----:B------:R-:W-:-:S02]  /*1d4f0*/  SEL R41, R168, R41, !P5 ;  /* 0x00000029a8297207 */ /* 0x000fc40006800000 */
[----:B------:R-:W-:Y:S01]  /*1d500*/  SEL R45, R168, R45, !P5 ;  /* 0x0000002da82d7207 */ /* 0x000fe20006800000 */
[----:B------:R-:W-:Y:S01]  /*1d510*/  IMAD R0, R2, 0x2, R3 ;  /* 0x0000000202007824 */ /* 0x000fe200078e0203 */
[----:B------:R0:W-:Y:S01]  /*1d520*/  STL [R1+0x195c], R3 ;  /* 0x00195c0301007387 */ /* 0x0001e20000100800 */
        /* <DEDUP_REMOVED lines=19> */
[----:B------:R-:W-:Y:S01]  /*1d660*/  SEL R36, R168, R36, !P5 ;  /* 0x00000024a8247207 */ /* 0x000fe20006800000 */
[----:B----4-:R-:W-:Y:S02]  /*1d670*/  IMAD R30, R30, UR8, RZ ;  /* 0x000000081e1e7c24 */ /* 0x010fe4000f8e02ff */
[----:B------:R-:W-:Y:S02]  /*1d680*/  IMAD R26, R26, UR8, RZ ;  /* 0x000000081a1a7c24 */ /* 0x000fe4000f8e02ff */
[----:B------:R-:W-:Y:S02]  /*1d690*/  IMAD R25, R25, UR8, RZ ;  /* 0x0000000819197c24 */ /* 0x000fe4000f8e02ff */
[----:B------:R-:W-:-:S02]  /*1d6a0*/  IMAD R21, R21, UR8, RZ ;  /* 0x0000000815157c24 */ /* 0x000fc4000f8e02ff */
[----:B------:R-:W-:Y:S02]  /*1d6b0*/  IMAD R19, R19, UR8, RZ ;  /* 0x0000000813137c24 */ /* 0x000fe4000f8e02ff */
[----:B------:R-:W-:Y:S02]  /*1d6c0*/  IMAD R16, R16, UR8, RZ ;  /* 0x0000000810107c24 */ /* 0x000fe4000f8e02ff */
[----:B------:R-:W-:Y:S02]  /*1d6d0*/  IMAD R14, R14, UR8, RZ ;  /* 0x000000080e0e7c24 */ /* 0x000fe4000f8e02ff */
[----:B------:R-:W-:Y:S02]  /*1d6e0*/  IMAD R11, R11, UR8, RZ ;  /* 0x000000080b0b7c24 */ /* 0x000fe4000f8e02ff */
[----:B------:R-:W-:Y:S02]  /*1d6f0*/  IMAD R9, R9, UR8, RZ ;  /* 0x0000000809097c24 */ /* 0x000fe4000f8e02ff */
[----:B------:R-:W-:Y:S01]  /*1d700*/  IMAD R5, R5, UR8, RZ ;  /* 0x0000000805057c24 */ /* 0x000fe2000f8e02ff */
[C---:B------:R-:W-:Y:S01]  /*1d710*/  SEL R43, R168.reuse, R43, !P5 ;  /* 0x0000002ba82b7207 */ /* 0x040fe20006800000 */
[----:B0-----:R-:W-:Y:S01]  /*1d720*/  IMAD R3, R33, UR5, RZ ;  /* 0x0000000521037c24 */ /* 0x001fe2000f8e02ff */
[----:B------:R-:W-:-:S02]  /*1d730*/  SEL R50, R168, R50, !P5 ;  /* 0x00000032a8327207 */ /* 0x000fc40006800000 */
[C---:B------:R-:W-:Y:S02]  /*1d740*/  SEL R57, R168.reuse, R57, !P5 ;  /* 0x00000039a8397207 */ /* 0x040fe40006800000 */
[C---:B------:R-:W-:Y:S01]  /*1d750*/  SEL R64, R168.reuse, R64, !P5 ;  /* 0x00000040a8407207 */ /* 0x040fe20006800000 */
[----:B------:R0:W-:Y:S01]  /*1d760*/  STL [R1+0x430], R3 ;  /* 0x0004300301007387 */ /* 0x0001e20000100800 */
[C---:B------:R-:W-:Y:S02]  /*1d770*/  SEL R71, R168.reuse, R71, !P5 ;  /* 0x00000047a8477207 */ /* 0x040fe40006800000 */
[C---:B------:R-:W-:Y:S01]  /*1d780*/  SEL R78, R168.reuse, R78, !P5 ;  /* 0x0000004ea84e7207 */ /* 0x040fe20006800000 */
[----:B------:R-:W-:Y:S01]  /*1d790*/  STL [R1+0x8], R30 ;  /* 0x0000081e01007387 */ /* 0x000fe20000100800 */
[C---:B------:R-:W-:Y:S02]  /*1d7a0*/  SEL R85, R168.reuse, R85, !P5 ;  /* 0x00000055a8557207 */ /* 0x040fe40006800000 */
[----:B------:R-:W-:-:S02]  /*1d7b0*/  SEL R92, R168, R92, !P5 ;  /* 0x0000005ca85c7207 */ /* 0x000fc40006800000 */
[----:B------:R-:W-:Y:S01]  /*1d7c0*/  SEL R99, R168, R99, !P5 ;  /* 0x00000063a8637207 */ /* 0x000fe20006800000 */
[----:B0-----:R-:W-:Y:S01]  /*1d7d0*/  IMAD R3, R28, UR8, RZ ;  /* 0x000000081c037c24 */ /* 0x001fe2000f8e02ff */
[C---:B------:R-:W-:Y:S02]  /*1d7e0*/  SEL R106, R168.reuse, R106, !P5 ;  /* 0x0000006aa86a7207 */ /* 0x040fe40006800000 */
[C---:B------:R-:W-:Y:S02]  /*1d7f0*/  SEL R113, R168.reuse, R113, !P5 ;  /* 0x00000071a8717207 */ /* 0x040fe40006800000 */
[C---:B------:R-:W-:Y:S01]  /*1d800*/  SEL R120, R168.reuse, R120, !P5 ;  /* 0x00000078a8787207 */ /* 0x040fe20006800000 */
[----:B------:R0:W-:Y:S01]  /*1d810*/  STL [R1+0x10], R3 ;  /* 0x0000100301007387 */ /* 0x0001e20000100800 */
[C---:B------:R-:W-:Y:S02]  /*1d820*/  SEL R127, R168.reuse, R127, !P5 ;  /* 0x0000007fa87f7207 */ /* 0x040fe40006800000 */
[C---:B------:R-:W-:Y:S01]  /*1d830*/  SEL R134, R168.reuse, R134, !P5 ;  /* 0x00000086a8867207 */ /* 0x040fe20006800000 */
[----:B------:R-:W-:Y:S01]  /*1d840*/  STL [R1+0x1c], R26 ;  /* 0x00001c1a01007387 */ /* 0x000fe20000100800 */
[----:B------:R-:W-:-:S02]  /*1d850*/  SEL R141, R168, R141, !P5 ;  /* 0x0000008da88d7207 */ /* 0x000fc40006800000 */
[C---:B------:R-:W-:Y:S02]  /*1d860*/  SEL R148, R168.reuse, R148, !P5 ;  /* 0x00000094a8947207 */ /* 0x040fe40006800000 */
[C---:B------:R-:W-:Y:S01]  /*1d870*/  SEL R155, R168.reuse, R155, !P5 ;  /* 0x0000009ba89b7207 */ /* 0x040fe20006800000 */
[----:B0-----:R-:W-:Y:S01]  /*1d880*/  IMAD R3, R23, UR8, RZ ;  /* 0x0000000817037c24 */ /* 0x001fe2000f8e02ff */
[----:B------:R-:W-:Y:S01]  /*1d890*/  STL [R1+0x20], R25 ;  /* 0x0000201901007387 */ /* 0x000fe20000100800 */
        /* <DEDUP_REMOVED lines=8> */
[----:B------:R-:W-:Y:S01]  /*1d920*/  SEL R243, R168, R243, !P5 ;  /* 0x000000f3a8f37207 */ /* 0x000fe20006800000 */
        /* <DEDUP_REMOVED lines=19> */
[----:B------:R-:W-:Y:S01]  /*1da60*/  SEL R251, R168, R251, !P5 ;  /* 0x000000fba8fb7207 */ /* 0x000fe20006800000 */
[----:B------:R-:W-:Y:S01]  /*1da70*/  IMAD R56, R56, UR8, RZ ;  /* 0x0000000838387c24 */ /* 0x000fe2000f8e02ff */
[----:B------:R-:W-:Y:S01]  /*1da80*/  ULDC.64 UR6, c[0x0][0x210] ;  /* 0x0000840000067ab9 */ /* 0x000fe20000000a00 */
[----:B0-----:R-:W-:Y:S01]  /*1da90*/  IMAD R3, R7, UR8, RZ ;  /* 0x0000000807037c24 */ /* 0x001fe2000f8e02ff */
[----:B------:R-:W-:Y:S01]  /*1daa0*/  STL [R1+0x98], R9 ;  /* 0x0000980901007387 */ /* 0x000fe20000100800 */
[----:B------:R-:W-:-:S03]  /*1dab0*/  IMAD R7, R181, UR8, RZ ;  /* 0x00000008b5077c24 */ /* 0x000fc6000f8e02ff */
[----:B------:R0:W-:Y:S04]  /*1dac0*/  STL [R1+0x9c], R3 ;  /* 0x00009c0301007387 */ /* 0x0001e80000100800 */
[----:B0-----:R-:W2:Y:S04]  /*1dad0*/  LDL.LU R3, [R1+0x6c0] ;  /* 0x0006c00001037983 */ /* 0x001ea80000300800 */
[----:B------:R0:W-:Y:S04]  /*1dae0*/  STL [R1+0xb8], R7 ;  /* 0x0000b80701007387 */ /* 0x0001e80000100800 */
[----:B------:R-:W3:Y:S04]  /*1daf0*/  LDL.LU R54, [R1+0x6bc] ;  /* 0x0006bc0001367983 */ /* 0x000ee80000300800 */
[----:B------:R1:W-:Y:S04]  /*1db00*/  STL [R1+0xbc], R5 ;  /* 0x0000bc0501007387 */ /* 0x0003e80000100800 */
        /* <DEDUP_REMOVED lines=11> */
[----:B------:R-:W-:-:S03]  /*1dbc0*/  IMAD R168, R32, UR8, RZ ;  /* 0x0000000820a87c24 */ /* 0x000fc6000f8e02ff */
        /* <DEDUP_REMOVED lines=15> */
[----:B0-----:R-:W4:Y:S04]  /*1dcc0*/  LDL.LU R7, [R1+0x634] ;  /* 0x0006340001077983 */ /* 0x001f280000300800 */
[----:B------:R-:W4:Y:S04]  /*1dcd0*/  LDL.LU R181, [R1+0x624] ;  /* 0x0006240001b57983 */ /* 0x000f280000300800 */
[----:B-1----:R-:W4:Y:S01]  /*1dce0*/  LDL.LU R5, [R1+0x620] ;  /* 0x0006200001057983 */ /* 0x002f220000300800 */
[----:B--2---:R-:W-:-:S05]  /*1dcf0*/  IMAD R3, R3, UR8, RZ ;  /* 0x0000000803037c24 */ /* 0x004fca000f8e02ff */
[----:B------:R3:W-:Y:S02]  /*1dd00*/  STL [R1+0xc4], R3 ;  /* 0x0000c40301007387 */ /* 0x0007e40000100800 */
[----:B---3--:R-:W-:Y:S02]  /*1dd10*/  IMAD R3, R54, UR8, RZ ;  /* 0x0000000836037c24 */ /* 0x008fe4000f8e02ff */
[----:B----4-:R-:W-:Y:S02]  /*1dd20*/  IMAD R53, R53, UR8, RZ ;  /* 0x0000000835357c24 */ /* 0x010fe4000f8e02ff */
[----:B------:R-:W-:Y:S01]  /*1dd30*/  IMAD R51, R51, UR8, RZ ;  /* 0x0000000833337c24 */ /* 0x000fe2000f8e02ff */
[----:B------:R0:W-:Y:S04]  /*1dd40*/  STL [R1+0xc8], R3 ;  /* 0x0000c80301007387 */ /* 0x0001e80000100800 */
[----:B------:R-:W-:Y:S01]  /*1dd50*/  STL [R1+0xcc], R53 ;  /* 0x0000cc3501007387 */ /* 0x000fe20000100800 */
[----:B0-----:R-:W-:-:S03]  /*1dd60*/  IMAD R3, R49, UR8, RZ ;  /* 0x0000000831037c24 */ /* 0x001fc6000f8e02ff */
[----:B------:R-:W-:Y:S01]  /*1dd70*/  STL [R1+0xd0], R51 ;  /* 0x0000d03301007387 */ /* 0x000fe20000100800 */
[----:B------:R-:W-:Y:S02]  /*1dd80*/  IMAD R47, R47, UR8, RZ ;  /* 0x000000082f2f7c24 */ /* 0x000fe4000f8e02ff */
[----:B------:R-:W-:Y:S01]  /*1dd90*/  IMAD R46, R46, UR8, RZ ;  /* 0x000000082e2e7c24 */ /* 0x000fe2000f8e02ff */
[----:B------:R0:W-:Y:S04]  /*1dda0*/  STL [R1+0xd8], R3 ;  /* 0x0000d80301007387 */ /* 0x0001e80000100800 */
[----:B------:R-:W-:Y:S01]  /*1ddb0*/  STL [R1+0xe8], R47 ;  /* 0x0000e82f01007387 */ /* 0x000fe20000100800 */
[----:B------:R-:W-:Y:S02]  /*1ddc0*/  IMAD R42, R42, UR8, RZ ;  /* 0x000000082a2a7c24 */ /* 0x000fe4000f8e02ff */
[----:B0-----:R-:W-:Y:S01]  /*1ddd0*/  IMAD R3, R44, UR8, RZ ;  /* 0x000000082c037c24 */ /* 0x001fe2000f8e02ff */
[----:B------:R-:W-:Y:S01]  /*1dde0*/  STL [R1+0xec], R46 ;  /* 0x0000ec2e01007387 */ /* 0x000fe20000100800 */
[----:B------:R-:W-:-:S03]  /*1ddf0*/  IMAD R40, R40, UR8, RZ ;  /* 0x0000000828287c24 */ /* 0x000fc6000f8e02ff */
[----:B------:R0:W-:Y:S01]  /*1de00*/  STL [R1+0xf4], R3 ;  /* 0x0000f40301007387 */ /* 0x0001e20000100800 */
[----:B------:R-:W-:-:S03]  /*1de10*/  IMAD R37, R37, UR8, RZ ;  /* 0x0000000825257c24 */ /* 0x000fc6000f8e02ff */
[----:B------:R-:W-:Y:S01]  /*1de20*/  STL [R1+0x10c], R42 ;  /* 0x00010c2a01007387 */ /* 0x000fe20000100800 */
[----:B------:R-:W-:Y:S02]  /*1de30*/  IMAD R35, R35, UR8, RZ ;  /* 0x0000000823237c24 */ /* 0x000fe4000f8e02ff */
[----:B0-----:R-:W-:Y:S01]  /*1de40*/  IMAD R3, R39, UR8, RZ ;  /* 0x0000000827037c24 */ /* 0x001fe2000f8e02ff */
[----:B------:R-:W-:Y:S04]  /*1de50*/  STL [R1+0x110], R40 ;  /* 0x0001102801007387 */ /* 0x000fe80000100800 */
        /* <DEDUP_REMOVED lines=30> */
[----:B------:R0:W-:Y:S04]  /*1e040*/  STL [R1+0x180], R3 ;  /* 0x0001800301007387 */ /* 0x0001e80000100800 */
[----:B------:R-:W-:Y:S01]  /*1e050*/  STL [R1+0x184], R11 ;  /* 0x0001840b01007387 */ /* 0x000fe20000100800 */
[----:B0-----:R-:W-:-:S03]  /*1e060*/  IMAD R3, R7, UR8, RZ ;  /* 0x0000000807037c24 */ /* 0x001fc6000f8e02ff */
[----:B------:R-:W-:Y:S01]  /*1e070*/  STL [R1+0x18c], R9 ;  /* 0x00018c0901007387 */ /* 0x000fe20000100800 */
[----:B------:R-:W-:-:S03]  /*1e080*/  IMAD R7, R181, UR8, RZ ;  /* 0x00000008b5077c24 */ /* 0x000fc6000f8e02ff */
[----:B------:R0:W-:Y:S01]  /*1e090*/  STL [R1+0x190], R3 ;  /* 0x0001900301007387 */ /* 0x0001e20000100800 */
[----:B------:R-:W-:-:S03]  /*1e0a0*/  IMAD R5, R5, UR8, RZ ;  /* 0x0000000805057c24 */ /* 0x000fc6000f8e02ff */
        /* <DEDUP_REMOVED lines=461> */
[----:B0-----:R-:W-:-:S03]  /*1fd80*/  IMAD R3, R7, UR8, RZ ;  /* 0x0000000807037c24 */ /* 0x001fc6000f8e02ff */
        /* <DEDUP_REMOVED lines=37> */
[----:B------:R0:W-:Y:S01]  /*1ffe0*/  STL [R1+0x1d4], R3 ;  /* 0x0001d40301007387 */ /* 0x0001e20000100800 */
[----:B---3--:R-:W-:Y:S02]  /*1fff0*/  IMAD R54, R54, UR8, RZ ;  /* 0x0000000836367c24 */ /* 0x008fe4000f8e02ff */
[----:B----4-:R-:W-:-:S03]  /*20000*/  IMAD R53, R53, UR8, RZ ;  /* 0x0000000835357c24 */ /* 0x010fc6000f8e02ff */
[----:B------:R-:W-:Y:S01]  /*20010*/  STL [R1+0x1c8], R54 ;  /* 0x0001c83601007387 */ /* 0x000fe20000100800 */
[----:B0-----:R-:W-:-:S03]  /*20020*/  IMAD R3, R51, UR8, RZ ;  /* 0x0000000833037c24 */ /* 0x001fc6000f8e02ff */
[----:B------:R-:W-:Y:S01]  /*20030*/  STL [R1+0x1c4], R53 ;  /* 0x0001c43501007387 */ /* 0x000fe20000100800 */
[----:B------:R-:W-:-:S03]  /*20040*/  IMAD R49, R49, UR8, RZ ;  /* 0x0000000831317c24 */ /* 0x000fc6000f8e02ff */
[----:B------:R0:W-:Y:S01]  /*20050*/  STL [R1+0x1c0], R3 ;  /* 0x0001c00301007387 */ /* 0x0001e20000100800 */
[----:B------:R-:W-:-:S03]  /*20060*/  IMAD R47, R47, UR8, RZ ;  /* 0x000000082f2f7c24 */ /* 0x000fc6000f8e02ff */
[----:B------:R-:W-:Y:S01]  /*20070*/  STL [R1+0x1b0], R49 ;  /* 0x0001b03101007387 */ /* 0x000fe20000100800 */
[----:B0-----:R-:W-:-:S03]  /*20080*/  IMAD R3, R46, UR8, RZ ;  /* 0x000000082e037c24 */ /* 0x001fc6000f8e02ff */
[----:B------:R-:W-:Y:S01]  /*20090*/  STL [R1+0x1a8], R47 ;  /* 0x0001a82f01007387 */ /* 0x000fe20000100800 */
[----:B------:R-:W-:Y:S02]  /*200a0*/  IMAD R44, R44, UR8, RZ ;  /* 0x000000082c2c7c24 */ /* 0x000fe4000f8e02ff */
        /* <DEDUP_REMOVED lines=39> */
[----:B0-----:R-:W-:-:S02]  /*20320*/  IMAD R3, R9, UR8, RZ ;  /* 0x0000000809037c24 */ /* 0x001fc4000f8e02ff */
[----:B------:R-:W-:Y:S01]  /*20330*/  IMAD R9, R7, UR8, RZ ;  /* 0x0000000807097c24 */ /* 0x000fe2000f8e02ff */
[----:B------:R-:W-:Y:S01]  /*20340*/  STL [R1+0xe4], R11 ;  /* 0x0000e40b01007387 */ /* 0x000fe20000100800 */
[----:B------:R-:W-:-:S03]  /*20350*/  IMAD R7, R181, UR8, RZ ;  /* 0x00000008b5077c24 */ /* 0x000fc6000f8e02ff */
[----:B------:R0:W-:Y:S04]  /*20360*/  STL [R1+0xe0], R3 ;  /* 0x0000e00301007387 */ /* 0x0001e80000100800 */
[----:B------:R1:W-:Y:S04]  /*20370*/  STL [R1+0xdc], R9 ;  /* 0x0000dc0901007387 */ /* 0x0003e80000100800 */
[----:B------:R-:W2:Y:S01]  /*20380*/  LDL.LU R54, [R1+0xb4] ;  /* 0x0000b40001367983 */ /* 0x000ea20000300800 */
[----:B0-----:R-:W-:-:S03]  /*20390*/  IMAD R3, R5, UR8, RZ ;  /* 0x0000000805037c24 */ /* 0x001fc6000f8e02ff */
[----:B------:R0:W-:Y:S04]  /*203a0*/  STL [R1+0xd4], R7 ;  /* 0x0000d40701007387 */ /* 0x0001e80000100800 */
[----:B------:R-:W3:Y:S04]  /*203b0*/  LDL.LU R53, [R1+0xb0] ;  /* 0x0000b00001357983 */ /* 0x000ee80000300800 */
[----:B------:R4:W-:Y:S04]  /*203c0*/  STL [R1+0xc0], R3 ;  /* 0x0000c00301007387 */ /* 0x0009e80000100800 */
[----:B------:R-:W3:Y:S04]  /*203d0*/  LDL.LU R51, [R1+0xac] ;  /* 0x0000ac0001337983 */ /* 0x000ee80000300800 */
        /* <DEDUP_REMOVED lines=23> */
[----:B-1----:R-:W3:Y:S04]  /*20550*/  LDL.LU R9, [R1+0x30] ;  /* 0x0000300001097983 */ /* 0x002ee80000300800 */
[----:B0-----:R-:W3:Y:S04]  /*20560*/  LDL.LU R7, [R1+0x18] ;  /* 0x0000180001077983 */ /* 0x001ee80000300800 */
[----:B------:R-:W3:Y:S04]  /*20570*/  LDL.LU R181, [R1+0x14] ;  /* 0x0000140001b57983 */ /* 0x000ee80000300800 */
[----:B------:R-:W3:Y:S04]  /*20580*/  LDL.LU R5, [R1+0xc] ;  /* 0x00000c0001057983 */ /* 0x000ee80000300800 */
[----:B----4-:R-:W4:Y:S01]  /*20590*/  LDL.LU R3, [R1+0x4] ;  /* 0x0000040001037983 */ /* 0x010f220000300800 */
[----:B--2---:R-:W-:-:S05]  /*205a0*/  IMAD R54, R54, UR8, RZ ;  /* 0x0000000836367c24 */ /* 0x004fca000f8e02ff */
[----:B------:R0:W-:Y:S01]  /*205b0*/  STL [R1+0xb4], R54 ;  /* 0x0000b43601007387 */ /* 0x0001e20000100800 */
[----:B---3--:R-:W-:-:S03]  /*205c0*/  IMAD R53, R53, UR8, RZ ;  /* 0x0000000835357c24 */ /* 0x008fc6000f8e02ff */
[----:B0-----:R-:W2:Y:S01]  /*205d0*/  LDL.LU R54, [R1+0x1a30] ;  /* 0x001a300001367983 */ /* 0x001ea20000300800 */
[----:B------:R-:W-:-:S03]  /*205e0*/  IMAD R51, R51, UR8, RZ ;  /* 0x0000000833337c24 */ /* 0x000fc6000f8e02ff */
[----:B------:R0:W-:Y:S01]  /*205f0*/  STL [R1+0xb0], R53 ;  /* 0x0000b03501007387 */ /* 0x0001e20000100800 */
[----:B------:R-:W-:Y:S02]  /*20600*/  IMAD R49, R49, UR8, RZ ;  /* 0x0000000831317c24 */ /* 0x000fe4000f8e02ff */
[----:B------:R-:W-:Y:S01]  /*20610*/  IMAD R47, R47, UR8, RZ ;  /* 0x000000082f2f7c24 */ /* 0x000fe2000f8e02ff */
[----:B0-----:R-:W3:Y:S01]  /*20620*/  LDL.LU R53, [R1+0x1a2c] ;  /* 0x001a2c0001357983 */ /* 0x001ee20000300800 */
[----:B------:R-:W-:-:S03]  /*20630*/  IMAD R46, R46, UR8, RZ ;  /* 0x000000082e2e7c24 */ /* 0x000fc6000f8e02ff */
[----:B------:R0:W-:Y:S01]  /*20640*/  STL [R1+0xac], R51 ;  /* 0x0000ac3301007387 */ /* 0x0001e20000100800 */
[----:B------:R-:W-:Y:S02]  /*20650*/  IMAD R44, R44, UR8, RZ ;  /* 0x000000082c2c7c24 */ /* 0x000fe4000f8e02ff */
[----:B------:R-:W-:Y:S01]  /*20660*/  IMAD R42, R42, UR8, RZ ;  /* 0x000000082a2a7c24 */ /* 0x000fe2000f8e02ff */
[----:B0-----:R-:W2:Y:S04]  /*20670*/  LDL.LU R51, [R1+0x1a28] ;  /* 0x001a280001337983 */ /* 0x001ea80000300800 */
[----:B------:R0:W-:Y:S01]  /*20680*/  STL [R1+0xa8], R49 ;  /* 0x0000a83101007387 */ /* 0x0001e20000100800 */
[----:B------:R-:W-:Y:S02]  /*20690*/  IMAD R40, R40, UR8, RZ ;  /* 0x0000000828287c24 */ /* 0x000fe4000f8e02ff */
[----:B------:R-:W-:Y:S01]  /*206a0*/  IMAD R39, R39, UR8, RZ ;  /* 0x0000000827277c24 */ /* 0x000fe2000f8e02ff */
[----:B0-----:R-:W3:Y:S04]  /*206b0*/  LDL.LU R49, [R1+0x1a24] ;  /* 0x001a240001317983 */ /* 0x001ee80000300800 */
[----:B------:R0:W-:Y:S01]  /*206c0*/  STL [R1+0xa4], R47 ;  /* 0x0000a42f01007387 */ /* 0x0001e20000100800 */
[----:B------:R-:W-:-:S03]  /*206d0*/  IMAD R37, R37, UR8, RZ ;  /* 0x0000000825257c24 */ /* 0x000fc6000f8e02ff */
[----:B0-----:R-:W2:Y:S04]  /*206e0*/  LDL.LU R47, [R1+0x1a20] ;  /* 0x001a2000012f7983 */ /* 0x001ea80000300800 */
[----:B------:R0:W-:Y:S01]  /*206f0*/  STL [R1+0xa0], R46 ;  /* 0x0000a02e01007387 */ /* 0x0001e20000100800 */
[----:B------:R-:W-:-:S03]  /*20700*/  IMAD R35, R35, UR8, RZ ;  /* 0x0000000823237c24 */ /* 0x000fc6000f8e02ff */
        /* <DEDUP_REMOVED lines=55> */
[----:B------:R0:W-:Y:S04]  /*20a80*/  STL [R1+0x38], R12 ;  /* 0x0000380c01007387 */ /* 0x0001e80000100800 */
        /* <DEDUP_REMOVED lines=10> */
[----:B0-----:R-:W3:Y:S01]  /*20b30*/  LDL.LU R5, [R1+0x19bc] ;  /* 0x0019bc0001057983 */ /* 0x001ee20000300800 */
[----:B----4-:R-:W-:-:S05]  /*20b40*/  IMAD R3, R3, UR8, RZ ;  /* 0x0000000803037c24 */ /* 0x010fca000f8e02ff */
[----:B------:R0:W-:Y:S01]  /*20b50*/  STL [R1+0x4], R3 ;  /* 0x0000040301007387 */ /* 0x0001e20000100800 */
[----:B--2---:R-:W-:Y:S02]  /*20b60*/  IMAD R33, R33, UR8, RZ ;  /* 0x0000000821217c24 */ /* 0x004fe4000f8e02ff */
[----:B---3--:R-:W-:Y:S02]  /*20b70*/  IMAD R32, R32, UR8, RZ ;  /* 0x0000000820207c24 */ /* 0x008fe4000f8e02ff */
[----:B------:R-:W-:Y:S02]  /*20b80*/  IMAD R30, R30, UR8, RZ ;  /* 0x000000081e1e7c24 */ /* 0x000fe4000f8e02ff */
        /* <DEDUP_REMOVED lines=14> */
[----:B0-----:R-:W-:-:S02]  /*20c70*/  IMAD R3, R5, UR8, RZ ;  /* 0x0000000805037c24 */ /* 0x001fc4000f8e02ff */
[----:B------:R-:W2:Y:S04]  /*20c80*/  LDL.LU R5, [R1+0x19b8] ;  /* 0x0019b80001057983 */ /* 0x000ea80000300800 */
[----:B------:R-:W-:Y:S04]  /*20c90*/  STL [R1+0x1978], R181 ;  /* 0x001978b501007387 */ /* 0x000fe80000100800 */
[----:B------:R-:W-:Y:S04]  /*20ca0*/  STL [R1], R3 ;  /* 0x0000000301007387 */ /* 0x000fe80000100800 */
[----:B------:R-:W-:Y:S04]  /*20cb0*/  STL [R1+0x1974], R7 ;  /* 0x0019740701007387 */ /* 0x000fe80000100800 */
[----:B------:R-:W-:Y:S04]  /*20cc0*/  STL [R1+0x1970], R9 ;  /* 0x0019700901007387 */ /* 0x000fe80000100800 */
[----:B------:R0:W-:Y:S04]  /*20cd0*/  STL [R1+0x196c], R11 ;  /* 0x00196c0b01007387 */ /* 0x0001e80000100800 */
[----:B0-----:R-:W3:Y:S04]  /*20ce0*/  LDL.LU R11, [R1+0x10] ;  /* 0x00001000010b7983 */ /* 0x001ee80000300800 */
[----:B------:R-:W-:Y:S04]  /*20cf0*/  STL [R1+0x1968], R12 ;  /* 0x0019680c01007387 */ /* 0x000fe80000100800 */
[----:B------:R0:W-:Y:S04]  /*20d00*/  STL [R1+0x1964], R14 ;  /* 0x0019640e01007387 */ /* 0x0001e80000100800 */
[----:B0-----:R-:W4:Y:S04]  /*20d10*/  LDL.LU R14, [R1+0x98] ;  /* 0x00009800010e7983 */ /* 0x001f280000300800 */
        /* <DEDUP_REMOVED lines=21> */
[----:B0-----:R-:W4:Y:S01]  /*20e70*/  LDL.LU R33, [R1+0x8] ;  /* 0x0000080001217983 */ /* 0x001f220000300800 */
[----:B------:R-:W-:-:S02]  /*20e80*/  IMAD R35, R35, UR8, RZ ;  /* 0x0000000823237c24 */ /* 0x000fc4000f8e02ff */
[----:B------:R-:W-:Y:S02]  /*20e90*/  IMAD R37, R37, UR8, RZ ;  /* 0x0000000825257c24 */ /* 0x000fe4000f8e02ff */
[----:B------:R-:W-:Y:S02]  /*20ea0*/  IMAD R39, R39, UR8, RZ ;  /* 0x0000000827277c24 */ /* 0x000fe4000f8e02ff */
[----:B------:R-:W-:Y:S01]  /*20eb0*/  IMAD R40, R40, UR8, RZ ;  /* 0x0000000828287c24 */ /* 0x000fe2000f8e02ff */
[----:B------:R3:W-:Y:S01]  /*20ec0*/  STL [R1+0x19a4], R35 ;  /* 0x0019a42301007387 */ /* 0x0007e20000100800 */
[----:B------:R-:W-:-:S03]  /*20ed0*/  IMAD R42, R42, UR8, RZ ;  /* 0x000000082a2a7c24 */ /* 0x000fc6000f8e02ff */
[----:B------:R4:W-:Y:S04]  /*20ee0*/  STL [R1+0x19a8], R37 ;  /* 0x0019a82501007387 */ /* 0x0009e80000100800 */
[----:B------:R-:W-:Y:S04]  /*20ef0*/  STL [R1+0x19ac], R39 ;  /* 0x0019ac2701007387 */ /* 0x000fe80000100800 */
[----:B------:R-:W-:Y:S04]  /*20f00*/  STL [R1+0x19b0], R40 ;  /* 0x0019b02801007387 */ /* 0x000fe80000100800 */
[----:B------:R-:W-:Y:S04]  /*20f10*/  STL [R1+0x19b4], R42 ;  /* 0x0019b42a01007387 */ /* 0x000fe80000100800 */
[----:B------:R-:W4:Y:S01]  /*20f20*/  LDL.LU R12, [R1+0x9c] ;  /* 0x00009c00010c7983 */ /* 0x000f220000300800 */
[----:B--2---:R-:W-:-:S05]  /*20f30*/  LEA R9, P0, R168, R5, 0x1 ;  /* 0x00000005a8097211 */ /* 0x004fca00078008ff */
[----:B------:R0:W-:Y:S01]  /*20f40*/  STL [R1+0x60c], R9 ;  /* 0x00060c0901007387 */ /* 0x0001e20000100800 */
[-C--:B---3--:R-:W-:Y:S02]  /*20f50*/  LEA R35, P5, R11, R5.reuse, 0x1 ;  /* 0x000000050b237211 */ /* 0x088fe400078a08ff */
[-C--:B----4-:R-:W-:Y:S02]  /*20f60*/  LEA R37, P1, R26, R5.reuse, 0x1 ;  /* 0x000000051a257211 */ /* 0x090fe400078208ff */
[----:B------:R-:W-:-:S05]  /*20f70*/  LEA R7, P6, R33, R5, 0x1 ;  /* 0x0000000521077211 */ /* 0x000fca00078c08ff */
[----:B------:R1:W-:Y:S04]  /*20f80*/  STL [R1+0x614], R7 ;  /* 0x0006140701007387 */ /* 0x0003e80000100800 */
[----:B0-----:R-:W2:Y:S01]  /*20f90*/  LDL.LU R9, [R1+0xb8] ;  /* 0x0000b80001097983 */ /* 0x001ea20000300800 */
[----:B-1----:R-:W-:-:S03]  /*20fa0*/  LEA R7, P4, R32, R5, 0x1 ;  /* 0x0000000520077211 */ /* 0x002fc600078808ff */
[----:B------:R0:W-:Y:S04]  /*20fb0*/  STL [R1+0x61c], R35 ;  /* 0x00061c2301007387 */ /* 0x0001e80000100800 */
[----:B------:R1:W-:Y:S04]  /*20fc0*/  STL [R1+0x624], R7 ;  /* 0x0006240701007387 */ /* 0x0003e80000100800 */
[----:B------:R-:W3:Y:S01]  /*20fd0*/  LDL.LU R181, [R1+0xbc] ;  /* 0x0000bc0001b57983 */ /* 0x000ee20000300800 */
[-C--:B0-----:R-:W-:Y:S02]  /*20fe0*/  LEA R35, P3, R30, R5.reuse, 0x1 ;  /* 0x000000051e237211 */ /* 0x081fe400078608ff */
[----:B-1----:R-:W-:-:S03]  /*20ff0*/  LEA R7, P2, R28, R5, 0x1 ;  /* 0x000000051c077211 */ /* 0x002fc600078408ff */
[----:B------:R-:W-:Y:S04]  /*21000*/  STL [R1+0x62c], R35 ;  /* 0x00062c2301007387 */ /* 0x000fe80000100800 */
[----:B------:R0:W-:Y:S04]  /*21010*/  STL [R1+0x634], R7 ;  /* 0x0006340701007387 */ /* 0x0001e80000100800 */
[----:B0-----:R-:W4:Y:S01]  /*21020*/  LDL.LU R7, [R1+0xc4] ;  /* 0x0000c40001077983 */ /* 0x001f220000300800 */
[----:B------:R-:W-:-:S03]  /*21030*/  LEA.HI.X.SX32 R35, R168, R4, 0x1, P0 ;  /* 0x00000004a8237211 */ /* 0x000fc600000f0eff */
[----:B------:R-:W-:Y:S04]  /*21040*/  STL [R1+0x63c], R37 ;  /* 0x00063c2501007387 */ /* 0x000fe80000100800 */
[----:B------:R0:W-:Y:S02]  /*21050*/  STL [R1+0x608], R35 ;  /* 0x0006082301007387 */ /* 0x0001e40000100800 */
[----:B0-----:R-:W-:Y:S02]  /*21060*/  LEA.HI.X.SX32 R35, R33, R4, 0x1, P6 ;  /* 0x0000000421237211 */ /* 0x001fe400030f0eff */
[----:B------:R-:W4:Y:S01]  /*21070*/  LDL.LU R33, [R1+0xc8] ;  /* 0x0000c80001217983 */ /* 0x000f220000300800 */
[----:B------:R-:W-:-:S05]  /*21080*/  LEA R37, P0, R25, R5, 0x1 ;  /* 0x0000000519257211 */ /* 0x000fca00078008ff */
        /* <DEDUP_REMOVED lines=10> */
[----:B------:R0:W-:Y:S04]  /*21130*/  STL [R1+0x654], R37 ;  /* 0x0006542501007387 */ /* 0x0001e80000100800 */
[----:B------:R1:W-:Y:S01]  /*21140*/  STL [R1+0x620], R35 ;  /* 0x0006202301007387 */ /* 0x0003e20000100800 */
[----:B0-----:R-:W-:Y:S02]  /*21150*/  LEA R37, P4, R19, R5, 0x1 ;  /* 0x0000000513257211 */ /* 0x001fe400078808ff */
[-C--:B-1----:R-:W-:Y:S02]  /*21160*/  LEA.HI.X.SX32 R35, R30, R4.reuse, 0x1, P3 ;  /* 0x000000041e237211 */ /* 0x082fe400018f0eff */
[----:B------:R-:W4:Y:S04]  /*21170*/  LDL.LU R30, [R1+0xd8] ;  /* 0x0000d800011e7983 */ /* 0x000f280000300800 */
[----:B------:R-:W-:Y:S04]  /*21180*/  STL [R1+0x65c], R37 ;  /* 0x00065c2501007387 */ /* 0x000fe80000100800 */
[----:B------:R0:W-:Y:S02]  /*21190*/  STL [R1+0x628], R35 ;  /* 0x0006282301007387 */ /* 0x0001e40000100800 */
[----:B0-----:R-:W-:-:S02]  /*211a0*/  LEA.HI.X.SX32 R35, R28, R4, 0x1, P2 ;  /* 0x000000041c237211 */ /* 0x001fc400010f0eff */
        /* <DEDUP_REMOVED lines=9> */
[-C--:B0-----:R-:W-:Y:S02]  /*21240*/  LEA R37, P1, R14, R5.reuse, 0x1 ;  /* 0x000000050e257211 */ /* 0x081fe400078208ff */
[----:B-1----:R-:W-:Y:S02]  /*21250*/  LEA.HI.X.SX32 R35, R25, R4, 0x1, P0 ;  /* 0x0000000419237211 */ /* 0x002fe400000f0eff */
[----:B------:R-:W4:Y:S04]  /*21260*/  LDL.LU R25, [R1+0xf4] ;  /* 0x0000f40001197983 */ /* 0x000f280000300800 */
[----:B------:R0:W-:Y:S04]  /*21270*/  STL [R1+0x674], R37 ;  /* 0x0006742501007387 */ /* 0x0001e80000100800 */
[----:B------:R1:W-:Y:S01]  /*21280*/  STL [R1+0x640], R35 ;  /* 0x0006402301007387 */ /* 0x0003e20000100800 */
[----:B0-----:R-:W-:-:S02]  /*21290*/  LEA R37, P0, R12, R5, 0x1 ;  /* 0x000000050c257211 */ /* 0x001fc400078008ff */
[-C--:B-1----:R-:W-:Y:S02]  /*212a0*/  LEA.HI.X.SX32 R35, R23, R4.reuse, 0x1, P6 ;  /* 0x0000000417237211 */ /* 0x082fe400030f0eff */
[----:B------:R-:W4:Y:S04]  /*212b0*/  LDL.LU R23, [R1+0x10c] ;  /* 0x00010c0001177983 */ /* 0x000f280000300800 */
[----:B------:R-:W-:Y:S04]  /*212c0*/  STL [R1+0x67c], R37 ;  /* 0x00067c2501007387 */ /* 0x000fe80000100800 */
[----:B------:R0:W-:Y:S02]  /*212d0*/  STL [R1+0x648], R35 ;  /* 0x0006482301007387 */ /* 0x0001e40000100800 */
[----:B0-----:R-:W-:-:S02]  /*212e0*/  LEA.HI.X.SX32 R35, R21, R4, 0x1, P5 ;  /* 0x0000000415237211 */ /* 0x001fc400028f0eff */
[----:B------:R-:W4:Y:S01]  /*212f0*/  LDL.LU R21, [R1+0x110] ;  /* 0x0001100001157983 */ /* 0x000f220000300800 */
[----:B--2---:R-:W-:-:S05]  /*21300*/  LEA R37, P6, R9, R5, 0x1 ;  /* 0x0000000509257211 */ /* 0x004fca00078c08ff */
[----:B------:R3:W-:Y:S04]  /*21310*/  STL [R1+0x684], R37 ;  /* 0x0006842501007387 */ /* 0x0007e80000100800 */
[----:B------:R0:W-:Y:S01]  /*21320*/  STL [R1+0x650], R35 ;  /* 0x0006502301007387 */ /* 0x0001e20000100800 */
[-C--:B---3--:R-:W-:Y:S02]  /*21330*/  LEA R37, P5, R181, R5.reuse, 0x1 ;  /* 0x00000005b5257211 */ /* 0x088fe400078a08ff */
[----:B0-----:R-:W-:Y:S02]  /*21340*/  LEA.HI.X.SX32 R35, R19, R4, 0x1, P4 ;  /* 0x0000000413237211 */ /* 0x001fe400020f0eff */
[----:B------:R-:W2:Y:S04]  /*21350*/  LDL.LU R19, [R1+0x114] ;  /* 0x0001140001137983 */ /* 0x000ea80000300800 */
[----:B------:R4:W-:Y:S04]  /*21360*/  STL [R1+0x68c], R37 ;  /* 0x00068c2501007387 */ /* 0x0009e80000100800 */
[----:B------:R0:W-:Y:S01]  /*21370*/  STL [R1+0x658], R35 ;  /* 0x0006582301007387 */ /* 0x0001e20000100800 */
[----:B----4-:R-:W-:-:S02]  /*21380*/  LEA R37, P4, R7, R5, 0x1 ;  /* 0x0000000507257211 */ /* 0x010fc400078808ff */
[-C--:B0-----:R-:W-:Y:S02]  /*21390*/  LEA.HI.X.SX32 R35, R18, R4.reuse, 0x1, P3 ;  /* 0x0000000412237211 */ /* 0x081fe400018f0eff */
[----:B------:R-:W3:Y:S04]  /*213a0*/  LDL.LU R18, [R1+0x118] ;  /* 0x0001180001127983 */ /* 0x000ee80000300800 */
        /* <DEDUP_REMOVED lines=50> */
[----:B------:R-:W-:Y:S04]  /*216d0*/  STL [R1+0x6e4], R37 ;  /* 0x0006e42501007387 */ /* 0x000fe80000100800 */
[----:B------:R0:W-:Y:S02]  /*216e0*/  STL [R1+0x6b0], R35 ;  /* 0x0006b02301007387 */ /* 0x0001e40000100800 */
[----:B0-----:R-:W-:Y:S02]  /*216f0*/  LEA.HI.X.SX32 R35, R28, R4, 0x1, P6 ;  /* 0x000000041c237211 */ /* 0x001fe400030f0eff */
[----:B------:R-:W2:Y:S01]  /*21700*/  LDL.LU R28, [R1+0x16c] ;  /* 0x00016c00011c7983 */ /* 0x000ea20000300800 */
[----:B---3--:R-:W-:-:S05]  /*21710*/  LEA R37, P0, R18, R5, 0x1 ;  /* 0x0000000512257211 */ /* 0x008fca00078008ff */
[----:B------:R4:W-:Y:S04]  /*21720*/  STL [R1+0x6ec], R37 ;  /* 0x0006ec2501007387 */ /* 0x0009e80000100800 */
[----:B------:R0:W-:Y:S01]  /*21730*/  STL [R1+0x6b8], R35 ;  /* 0x0006b82301007387 */ /* 0x0001e20000100800 */
[----:B----4-:R-:W-:Y:S02]  /*21740*/  LEA R37, P6, R16, R5, 0x1 ;  /* 0x0000000510257211 */ /* 0x010fe400078c08ff */
        /* <DEDUP_REMOVED lines=57> */
[----:B------:R-:W-:Y:S04]  /*21ae0*/  STL [R1+0x74c], R37 ;  /* 0x00074c2501007387 */ /* 0x000fe80000100800 */
[----:B------:R0:W-:Y:S02]  /*21af0*/  STL [R1+0x718], R35 ;  /* 0x0007182301007387 */ /* 0x0001e40000100800 */
[-C--:B0-----:R-:W-:Y:S02]  /*21b00*/  LEA.HI.X.SX32 R35, R33, R4.reuse, 0x1, P0 ;  /* 0x0000000421237211 */ /* 0x081fe400000f0eff */
[----:B----4-:R-:W-:Y:S01]  /*21b10*/  LEA R37, P1, R25, R5, 0x1 ;  /* 0x0000000519257211 */ /* 0x010fe200078208ff */
        /* <DEDUP_REMOVED lines=83> */
[-C--:B0-----:R-:W-:Y:S02]  /*22050*/  LEA.HI.X.SX32 R35, R33, R4.reuse, 0x1, P4 ;  /* 0x0000000421237211 */ /* 0x081fe400020f0eff */
[----:B------:R-:W-:Y:S01]  /*22060*/  LEA R37, P5, R25, R5, 0x1 ;  /* 0x0000000519257211 */ /* 0x000fe200078a08ff */
        /* <DEDUP_REMOVED lines=79> */
[----:B------:R-:W-:Y:S01]  /*22560*/  LEA R37, P3, R26, R5, 0x1 ;  /* 0x000000051a257211 */ /* 0x000fe200078608ff */
        /* <DEDUP_REMOVED lines=592> */
[----:B------:R0:W-:Y:S01]  /*24a70*/  STL [R1+0xdf8], R35 ;  /* 0x000df82301007387 */ /* 0x0001e20000100800 */
[-C--:B------:R-:W-:Y:S02]  /*24a80*/  LEA.HI.X.SX32 R33, R33, R4.reuse, 0x1, P1 ;  /* 0x0000000421217211 */ /* 0x080fe400008f0eff */
[----:B0-----:R-:W-:Y:S02]  /*24a90*/  LEA.HI.X.SX32 R35, R7, R4, 0x1, P2 ;  /* 0x0000000407237211 */ /* 0x001fe400010f0eff */
[-C--:B------:R-:W-:Y:S01]  /*24aa0*/  LEA R37, P3, R26, R5.reuse, 0x1 ;  /* 0x000000051a257211 */ /* 0x080fe200078608ff */
[----:B------:R-:W4:Y:S04]  /*24ab0*/  LDL.LU R7, [R1+0x1c8] ;  /* 0x0001c80001077983 */ /* 0x000f280000300800 */
[----:B------:R-:W-:Y:S04]  /*24ac0*/  STL [R1+0xe34], R37 ;  /* 0x000e342501007387 */ /* 0x000fe80000100800 */
[----:B------:R0:W-:Y:S04]  /*24ad0*/  STL [R1+0xe00], R35 ;  /* 0x000e002301007387 */ /* 0x0001e80000100800 */
[----:B0-----:R-:W4:Y:S01]  /*24ae0*/  LDL.LU R35, [R1+0x1c4] ;  /* 0x0001c40001237983 */ /* 0x001f220000300800 */
[----:B------:R-:W-:-:S05]  /*24af0*/  LEA R37, P2, R25, R5, 0x1 ;  /* 0x0000000519257211 */ /* 0x000fca00078408ff */
[----:B------:R-:W-:Y:S04]  /*24b00*/  STL [R1+0xe3c], R37 ;  /* 0x000e3c2501007387 */ /* 0x000fe80000100800 */
[----:B------:R0:W-:Y:S02]  /*24b10*/  STL [R1+0xe08], R33 ;  /* 0x000e082101007387 */ /* 0x0001e40000100800 */
[-C--:B0-----:R-:W-:Y:S02]  /*24b20*/  LEA.HI.X.SX32 R33, R11, R4.reuse, 0x1, P0 ;  /* 0x000000040b217211 */ /* 0x081fe400000f0eff */
[----:B------:R-:W4:Y:S01]  /*24b30*/  LDL.LU R11, [R1+0x1c0] ;  /* 0x0001c000010b7983 */ /* 0x000f220000300800 */
[-C--:B------:R-:W-:Y:S02]  /*24b40*/  LEA.HI.X.SX32 R32, R32, R4.reuse, 0x1, P6 ;  /* 0x0000000420207211 */ /* 0x080fe400030f0eff */
[----:B------:R-:W-:-:S02]  /*24b50*/  LEA.HI.X.SX32 R30, R30, R4, 0x1, P5 ;  /* 0x000000041e1e7211 */ /* 0x000fc400028f0eff */
[----:B------:R-:W-:Y:S02]  /*24b60*/  LEA.HI.X.SX32 R28, R28, R4, 0x1, P4 ;  /* 0x000000041c1c7211 */ /* 0x000fe400020f0eff */
[----:B--2---:R-:W-:-:S05]  /*24b70*/  LEA R37, P1, R23, R5, 0x1 ;  /* 0x0000000517257211 */ /* 0x004fca00078208ff */
[----:B------:R-:W-:Y:S04]  /*24b80*/  STL [R1+0xe44], R37 ;  /* 0x000e442501007387 */ /* 0x000fe80000100800 */
[----:B------:R0:W-:Y:S04]  /*24b90*/  STL [R1+0xe10], R33 ;  /* 0x000e102101007387 */ /* 0x0001e80000100800 */
[----:B0-----:R-:W2:Y:S01]  /*24ba0*/  LDL.LU R33, [R1+0x1b0] ;  /* 0x0001b00001217983 */ /* 0x001ea20000300800 */
[----:B---3--:R-:W-:-:S05]  /*24bb0*/  LEA R37, P0, R21, R5, 0x1 ;  /* 0x0000000515257211 */ /* 0x008fca00078008ff */
[----:B------:R-:W-:Y:S04]  /*24bc0*/  STL [R1+0xe4c], R37 ;  /* 0x000e4c2501007387 */ /* 0x000fe80000100800 */
[----:B------:R0:W-:Y:S04]  /*24bd0*/  STL [R1+0xe18], R32 ;  /* 0x000e182001007387 */ /* 0x0001e80000100800 */
[----:B0-----:R-:W3:Y:S01]  /*24be0*/  LDL.LU R32, [R1+0x1a8] ;  /* 0x0001a80001207983 */ /* 0x001ee20000300800 */
[----:B----4-:R-:W-:-:S05]  /*24bf0*/  LEA R37, P6, R19, R5, 0x1 ;  /* 0x0000000513257211 */ /* 0x010fca00078c08ff */
[----:B------:R-:W-:Y:S04]  /*24c00*/  STL [R1+0xe54], R37 ;  /* 0x000e542501007387 */ /* 0x000fe80000100800 */
[----:B------:R0:W-:Y:S04]  /*24c10*/  STL [R1+0xe20], R30 ;  /* 0x000e201e01007387 */ /* 0x0001e80000100800 */
[----:B0-----:R-:W4:Y:S01]  /*24c20*/  LDL.LU R30, [R1+0x1a4] ;  /* 0x0001a400011e7983 */ /* 0x001f220000300800 */
[----:B------:R-:W-:-:S05]  /*24c30*/  LEA R37, P5, R18, R5, 0x1 ;  /* 0x0000000512257211 */ /* 0x000fca00078a08ff */
[----:B------:R-:W-:Y:S04]  /*24c40*/  STL [R1+0xe5c], R37 ;  /* 0x000e5c2501007387 */ /* 0x000fe80000100800 */
[----:B------:R0:W-:Y:S01]  /*24c50*/  STL [R1+0xe28], R28 ;  /* 0x000e281c01007387 */ /* 0x0001e20000100800 */
[----:B------:R-:W-:-:S03]  /*24c60*/  LEA.HI.X.SX32 R26, R26, R4, 0x1, P3 ;  /* 0x000000041a1a7211 */ /* 0x000fc600018f0eff */
        /* <DEDUP_REMOVED lines=11> */
[----:B------:R-:W-:Y:S02]  /*24d20*/  LEA R37, P2, R12, R5, 0x1 ;  /* 0x000000050c257211 */ /* 0x000fe400078408ff */
[----:B------:R-:W-:-:S03]  /*24d30*/  LEA.HI.X.SX32 R21, R21, R4, 0x1, P0 ;  /* 0x0000000415157211 */ /* 0x000fc600000f0eff */
        /* <DEDUP_REMOVED lines=10> */
[----:B------:R0:W-:Y:S04]  /*24de0*/  STL [R1+0xe50], R19 ;  /* 0x000e501301007387 */ /* 0x0001e80000100800 */
[----:B0-----:R-:W4:Y:S01]  /*24df0*/  LDL.LU R19, [R1+0x15c] ;  /* 0x00015c0001137983 */ /* 0x001f220000300800 */
[----:B------:R-:W-:Y:S02]  /*24e00*/  LEA.HI.X.SX32 R18, R18, R4, 0x1, P5 ;  /* 0x0000000412127211 */ /* 0x000fe400028f0eff */
[----:B------:R-:W-:-:S02]  /*24e10*/  LEA R37, P6, R7, R5, 0x1 ;  /* 0x0000000507257211 */ /* 0x000fc400078c08ff */
[----:B------:R-:W-:-:S03]  /*24e20*/  LEA.HI.X.SX32 R16, R16, R4, 0x1, P4 ;  /* 0x0000000410107211 */ /* 0x000fc600020f0eff */
[----:B------:R0:W-:Y:S04]  /*24e30*/  STL [R1+0xe8c], R37 ;  /* 0x000e8c2501007387 */ /* 0x0001e80000100800 */
[----:B------:R1:W-:Y:S01]  /*24e40*/  STL [R1+0xe58], R18 ;  /* 0x000e581201007387 */ /* 0x0003e20000100800 */
[----:B0-----:R-:W-:-:S03]  /*24e50*/  LEA R37, P5, R35, R5, 0x1 ;  /* 0x0000000523257211 */ /* 0x001fc600078a08ff */
[----:B-1----:R-:W4:Y:S04]  /*24e60*/  LDL.LU R18, [R1+0x154] ;  /* 0x0001540001127983 */ /* 0x002f280000300800 */
        /* <DEDUP_REMOVED lines=9> */
[----:B--2---:R-:W-:-:S05]  /*24f00*/  LEA R37, P3, R33, R5, 0x1 ;  /* 0x0000000521257211 */ /* 0x004fca00078608ff */
[----:B------:R-:W-:Y:S04]  /*24f10*/  STL [R1+0xea4], R37 ;  /* 0x000ea42501007387 */ /* 0x000fe80000100800 */
[----:B------:R-:W2:Y:S04]  /*24f20*/  LDL.LU R12, [R1+0x140] ;  /* 0x00014000010c7983 */ /* 0x000ea80000300800 */
[----:B------:R0:W-:Y:S02]  /*24f30*/  STL [R1+0xe70], R39 ;  /* 0x000e702701007387 */ /* 0x0001e40000100800 */
[----:B0-----:R-:W-:-:S02]  /*24f40*/  LEA.HI.X.SX32 R39, R9, R4, 0x1, P1 ;  /* 0x0000000409277211 */ /* 0x001fc400008f0eff */
[----:B---3--:R-:W-:-:S05]  /*24f50*/  LEA R37, P2, R32, R5, 0x1 ;  /* 0x0000000520257211 */ /* 0x008fca00078408ff */
[----:B------:R4:W-:Y:S04]  /*24f60*/  STL [R1+0xeac], R37 ;  /* 0x000eac2501007387 */ /* 0x0009e80000100800 */
[----:B------:R-:W3:Y:S04]  /*24f70*/  LDL.LU R9, [R1+0x13c] ;  /* 0x00013c0001097983 */ /* 0x000ee80000300800 */
[----:B------:R0:W-:Y:S01]  /*24f80*/  STL [R1+0xe78], R39 ;  /* 0x000e782701007387 */ /* 0x0001e20000100800 */
[----:B----4-:R-:W-:Y:S02]  /*24f90*/  LEA R37, P1, R30, R5, 0x1 ;  /* 0x000000051e257211 */ /* 0x010fe400078208ff */
[----:B0-----:R-:W-:-:S03]  /*24fa0*/  LEA.HI.X.SX32 R39, R181, R4, 0x1, P0 ;  /* 0x00000004b5277211 */ /* 0x001fc600000f0eff */
[----:B------:R0:W-:Y:S04]  /*24fb0*/  STL [R1+0xeb4], R37 ;  /* 0x000eb42501007387 */ /* 0x0001e80000100800 */
[----:B------:R-:W4:Y:S04]  /*24fc0*/  LDL.LU R181, [R1+0x12c] ;  /* 0x00012c0001b57983 */ /* 0x000f280000300800 */
[----:B------:R1:W-:Y:S01]  /*24fd0*/  STL [R1+0xe80], R39 ;  /* 0x000e802701007387 */ /* 0x0003e20000100800 */
[----:B0-----:R-:W-:Y:S02]  /*24fe0*/  LEA R37, P0, R28, R5, 0x1 ;  /* 0x000000051c257211 */ /* 0x001fe400078008ff */
[----:B-1----:R-:W-:-:S03]  /*24ff0*/  LEA.HI.X.SX32 R39, R7, R4, 0x1, P6 ;  /* 0x0000000407277211 */ /* 0x002fc600030f0eff */
[----:B------:R0:W-:Y:S04]  /*25000*/  STL [R1+0xebc], R37 ;  /* 0x000ebc2501007387 */ /* 0x0001e80000100800 */
[----:B------:R-:W4:Y:S04]  /*25010*/  LDL.LU R7, [R1+0x128] ;  /* 0x0001280001077983 */ /* 0x000f280000300800 */
[----:B------:R1:W-:Y:S01]  /*25020*/  STL [R1+0xe88], R39 ;  /* 0x000e882701007387 */ /* 0x0003e20000100800 */
[----:B0-----:R-:W-:Y:S02]  /*25030*/  LEA R37, P6, R26, R5, 0x1 ;  /* 0x000000051a257211 */ /* 0x001fe400078c08ff */
[----:B-1----:R-:W-:-:S02]  /*25040*/  LEA.HI.X.SX32 R39, R35, R4, 0x1, P5 ;  /* 0x0000000423277211 */ /* 0x002fc400028f0eff */
[----:B------:R-:W-:Y:S01]  /*25050*/  LEA.HI.X.SX32 R35, R11, R4, 0x1, P4 ;  /* 0x000000040b237211 */ /* 0x000fe200020f0eff */
[----:B------:R0:W-:Y:S04]  /*25060*/  STL [R1+0xec4], R37 ;  /* 0x000ec42501007387 */ /* 0x0001e80000100800 */
[----:B------:R-:W-:Y:S04]  /*25070*/  STL [R1+0xe90], R39 ;  /* 0x000e902701007387 */ /* 0x000fe80000100800 */
[----:B------:R-:W4:Y:S01]  /*25080*/  LDL.LU R11, [R1+0x108] ;  /* 0x00010800010b7983 */ /* 0x000f220000300800 */
[----:B0-----:R-:W-:-:S05]  /*25090*/  LEA R37, P5, R25, R5, 0x1 ;  /* 0x0000000519257211 */ /* 0x001fca00078a08ff */
[----:B------:R0:W-:Y:S04]  /*250a0*/  STL [R1+0xecc], R37 ;  /* 0x000ecc2501007387 */ /* 0x0001e80000100800 */
[----:B------:R1:W-:Y:S04]  /*250b0*/  STL [R1+0xe98], R35 ;  /* 0x000e982301007387 */ /* 0x0003e80000100800 */
[----:B0-----:R-:W4:Y:S01]  /*250c0*/  LDL.LU R37, [R1+0x104] ;  /* 0x0001040001257983 */ /* 0x001f220000300800 */
[----:B-1----:R-:W-:Y:S02]  /*250d0*/  LEA.HI.X.SX32 R35, R33, R4, 0x1, P3 ;  /* 0x0000000421237211 */ /* 0x002fe400018f0eff */
[----:B------:R-:W-:-:S02]  /*250e0*/  LEA R39, P4, R23, R5, 0x1 ;  /* 0x0000000517277211 */ /* 0x000fc400078808ff */
[----:B------:R-:W-:-:S03]  /*250f0*/  LEA.HI.X.SX32 R32, R32, R4, 0x1, P2 ;  /* 0x0000000420207211 */ /* 0x000fc600010f0eff */
[----:B------:R-:W-:Y:S04]  /*25100*/  STL [R1+0xed4], R39 ;  /* 0x000ed42701007387 */ /* 0x000fe80000100800 */
[----:B------:R0:W-:Y:S04]  /*25110*/  STL [R1+0xea0], R35 ;  /* 0x000ea02301007387 */ /* 0x0001e80000100800 */
[----:B0-----:R-:W4:Y:S01]  /*25120*/  LDL.LU R35, [R1+0x100] ;  /* 0x0001000001237983 */ /* 0x001f220000300800 */
[----:B------:R-:W-:-:S05]  /*25130*/  LEA R33, P3, R21, R5, 0x1 ;  /* 0x0000000515217211 */ /* 0x000fca00078608ff */
[----:B------:R0:W-:Y:S04]  /*25140*/  STL [R1+0xedc], R33 ;  /* 0x000edc2101007387 */ /* 0x0001e80000100800 */
[----:B------:R1:W-:Y:S04]  /*25150*/  STL [R1+0xea8], R32 ;  /* 0x000ea82001007387 */ /* 0x0003e80000100800 */
[----:B0-----:R-:W4:Y:S01]  /*25160*/  LDL.LU R33, [R1+0xfc] ;  /* 0x0000fc0001217983 */ /* 0x001f220000300800 */
[----:B-1----:R-:W-:Y:S02]  /*25170*/  LEA.HI.X.SX32 R32, R30, R4, 0x1, P1 ;  /* 0x000000041e207211 */ /* 0x002fe400008f0eff */
[----:B------:R-:W-:-:S05]  /*25180*/  LEA R39, P2, R19, R5, 0x1 ;  /* 0x0000000513277211 */ /* 0x000fca00078408ff */
[----:B------:R-:W-:Y:S04]  /*25190*/  STL [R1+0xee4], R39 ;  /* 0x000ee42701007387 */ /* 0x000fe80000100800 */
[----:B------:R0:W-:Y:S04]  /*251a0*/  STL [R1+0xeb0], R32 ;  /* 0x000eb02001007387 */ /* 0x0001e80000100800 */
[----:B0-----:R-:W4:Y:S01]  /*251b0*/  LDL.LU R32, [R1+0xf8] ;  /* 0x0000f80001207983 */ /* 0x001f220000300800 */
[----:B------:R-:W-:Y:S02]  /*251c0*/  LEA R30, P1, R18, R5, 0x1 ;  /* 0x00000005121e7211 */ /* 0x000fe400078208ff */
[----:B------:R-:W-:-:S03]  /*251d0*/  LEA.HI.X.SX32 R28, R28, R4, 0x1, P0 ;  /* 0x000000041c1c7211 */ /* 0x000fc600000f0eff */
[----:B------:R0:W-:Y:S04]  /*251e0*/  STL [R1+0xeec], R30 ;  /* 0x000eec1e01007387 */ /* 0x0001e80000100800 */
[----:B------:R1:W-:Y:S01]  /*251f0*/  STL [R1+0xeb8], R28 ;  /* 0x000eb81c01007387 */ /* 0x0003e20000100800 */
[----:B0-----:R-:W-:Y:S02]  /*25200*/  LEA R30, P0, R16, R5, 0x1 ;  /* 0x00000005101e7211 */ /* 0x001fe400078008ff */
[----:B-1----:R-:W-:-:S03]  /*25210*/  LEA.HI.X.SX32 R28, R26, R4, 0x1, P6 ;  /* 0x000000041a1c7211 */ /* 0x002fc600030f0eff */
[----:B------:R0:W-:Y:S04]  /*25220*/  STL [R1+0xef4], R30 ;  /* 0x000ef41e01007387 */ /* 0x0001e80000100800 */
[----:B0-----:R-:W4:Y:S01]  /*25230*/  LDL.LU R30, [R1+0xf0] ;  /* 0x0000f000011e7983 */ /* 0x001f220000300800 */
[----:B------:R-:W-:-:S03]  /*25240*/  LEA R26, P6, R14, R5, 0x1 ;  /* 0x000000050e1a7211 */ /* 0x000fc600078c08ff */
[----:B------:R0:W-:Y:S04]  /*25250*/  STL [R1+0xec0], R28 ;  /* 0x000ec01c01007387 */ /* 0x0001e80000100800 */
[----:B------:R-:W-:Y:S04]  /*25260*/  STL [R1+0xefc], R26 ;  /* 0x000efc1a01007387 */ /* 0x000fe80000100800 */
[----:B0-----:R-:W4:Y:S01]  /*25270*/  LDL.LU R28, [R1+0xe4] ;  /* 0x0000e400011c7983 */ /* 0x001f220000300800 */
[----:B------:R-:W-:-:S05]  /*25280*/  LEA.HI.X.SX32 R25, R25, R4, 0x1, P5 ;  /* 0x0000000419197211 */ /* 0x000fca00028f0eff */
[----:B------:R0:W-:Y:S01]  /*25290*/  STL [R1+0xec8], R25 ;  /* 0x000ec81901007387 */ /* 0x0001e20000100800 */
[-C--:B------:R-:W-:Y:S02]  /*252a0*/  LEA.HI.X.SX32 R21, R21, R4.reuse, 0x1, P3 ;  /* 0x0000000415157211 */ /* 0x080fe400018f0eff */
[----:B0-----:R-:W-:Y:S02]  /*252b0*/  LEA.HI.X.SX32 R25, R23, R4, 0x1, P4 ;  /* 0x0000000417197211 */ /* 0x001fe400020f0eff */
[----:B--2---:R-:W-:-:S05]  /*252c0*/  LEA R26, P5, R12, R5, 0x1 ;  /* 0x000000050c1a7211 */ /* 0x004fca00078a08ff */
[----:B------:R0:W-:Y:S04]  /*252d0*/  STL [R1+0xf04], R26 ;  /* 0x000f041a01007387 */ /* 0x0001e80000100800 */
[----:B0-----:R-:W2:Y:S04]  /*252e0*/  LDL.LU R26, [R1+0xe0] ;  /* 0x0000e000011a7983 */ /* 0x001ea80000300800 */
[----:B------:R0:W-:Y:S01]  /*252f0*/  STL [R1+0xed0], R25 ;  /* 0x000ed01901007387 */ /* 0x0001e20000100800 */
[----:B---3--:R-:W-:-:S05]  /*25300*/  LEA R23, P4, R9, R5, 0x1 ;  /* 0x0000000509177211 */ /* 0x008fca00078808ff */
[----:B------:R4:W-:Y:S04]  /*25310*/  STL [R1+0xf0c], R23 ;  /* 0x000f0c1701007387 */ /* 0x0009e80000100800 */
[----:B0-----:R-:W3:Y:S04]  /*25320*/  LDL.LU R25, [R1+0xdc] ;  /* 0x0000dc0001197983 */ /* 0x001ee80000300800 */
[----:B------:R0:W-:Y:S01]  /*25330*/  STL [R1+0xed8], R21 ;  /* 0x000ed81501007387 */ /* 0x0001e20000100800 */
[----:B----4-:R-:W-:-:S05]  /*25340*/  LEA R23, P3, R181, R5, 0x1 ;  /* 0x00000005b5177211 */ /* 0x010fca00078608ff */
[----:B------:R1:W-:Y:S01]  /*25350*/  STL [R1+0xf14], R23 ;  /* 0x000f141701007387 */ /* 0x0003e20000100800 */
[----:B0-----:R-:W-:-:S03]  /*25360*/  LEA.HI.X.SX32 R21, R19, R4, 0x1, P2 ;  /* 0x0000000413157211 */ /* 0x001fc600010f0eff */
[----:B-1----:R-:W4:Y:S01]  /*25370*/  LDL.LU R23, [R1+0xd4] ;  /* 0x0000d40001177983 */ /* 0x002f220000300800 */
[----:B------:R-:W-:-:S03]  /*25380*/  LEA R19, P2, R7, R5, 0x1 ;  /* 0x0000000507137211 */ /* 0x000fc600078408ff */
[----:B------:R0:W-:Y:S04]  /*25390*/  STL [R1+0xee0], R21 ;  /* 0x000ee01501007387 */ /* 0x0001e80000100800 */
[----:B------:R1:W-:Y:S01]  /*253a0*/  STL [R1+0xf1c], R19 ;  /* 0x000f1c1301007387 */ /* 0x0003e20000100800 */
[----:B------:R-:W-:-:S03]  /*253b0*/  LEA.HI.X.SX32 R18, R18, R4, 0x1, P1 ;  /* 0x0000000412127211 */ /* 0x000fc600008f0eff */
[----:B0-----:R-:W4:Y:S04]  /*253c0*/  LDL.LU R21, [R1+0xc0] ;  /* 0x0000c00001157983 */ /* 0x001f280000300800 */
[----:B------:R0:W-:Y:S04]  /*253d0*/  STL [R1+0xee8], R18 ;  /* 0x000ee81201007387 */ /* 0x0001e80000100800 */
[----:B-1----:R-:W4:Y:S01]  /*253e0*/  LDL.LU R19, [R1+0xb4] ;  /* 0x0000b40001137983 */ /* 0x002f220000300800 */
[----:B0-----:R-:W-:Y:S02]  /*253f0*/  LEA.HI.X.SX32 R18, R16, R4, 0x1, P0 ;  /* 0x0000000410127211 */ /* 0x001fe400000f0eff */
[----:B------:R-:W-:-:S05]  /*25400*/  LEA R39, P1, R11, R5, 0x1 ;  /* 0x000000050b277211 */ /* 0x000fca00078208ff */
[----:B------:R-:W-:Y:S04]  /*25410*/  STL [R1+0xf24], R39 ;  /* 0x000f242701007387 */ /* 0x000fe80000100800 */
[----:B------:R0:W-:Y:S01]  /*25420*/  STL [R1+0xef0], R18 ;  /* 0x000ef01201007387 */ /* 0x0001e20000100800 */
[----:B------:R-:W-:-:S03]  /*25430*/  LEA.HI.X.SX32 R14, R14, R4, 0x1, P6 ;  /* 0x000000040e0e7211 */ /* 0x000fc600030f0eff */
[----:B0-----:R-:W4:Y:S01]  /*25440*/  LDL.LU R18, [R1+0xb0] ;  /* 0x0000b00001127983 */ /* 0x001f220000300800 */
[----:B------:R-:W-:-:S05]  /*25450*/  LEA R16, P0, R37, R5, 0x1 ;  /* 0x0000000525107211 */ /* 0x000fca00078008ff */
[----:B------:R0:W-:Y:S04]  /*25460*/  STL [R1+0xf2c], R16 ;  /* 0x000f2c1001007387 */ /* 0x0001e80000100800 */
[----:B------:R1:W-:Y:S04]  /*25470*/  STL [R1+0xef8], R14 ;  /* 0x000ef80e01007387 */ /* 0x0003e80000100800 */
[----:B0-----:R-:W4:Y:S01]  /*25480*/  LDL.LU R16, [R1+0xac] ;  /* 0x0000ac0001107983 */ /* 0x001f220000300800 */
[----:B-1----:R-:W-:Y:S02]  /*25490*/  LEA.HI.X.SX32 R14, R12, R4, 0x1, P5 ;  /* 0x000000040c0e7211 */ /* 0x002fe400028f0eff */
[----:B------:R-:W-:-:S05]  /*254a0*/  LEA R39, P6, R35, R5, 0x1 ;  /* 0x0000000523277211 */ /* 0x000fca00078c08ff */
[----:B------:R0:W-:Y:S04]  /*254b0*/  STL [R1+0xf34], R39 ;  /* 0x000f342701007387 */ /* 0x0001e80000100800 */
[----:B------:R-:W4:Y:S01]  /*254c0*/  LDL.LU R12, [R1+0xa8] ;  /* 0x0000a800010c7983 */ /* 0x000f220000300800 */
[----:B0-----:R-:W-:-:S03]  /*254d0*/  LEA R39, P5, R33, R5, 0x1 ;  /* 0x0000000521277211 */ /* 0x001fc600078a08ff */
[----:B------:R0:W-:Y:S04]  /*254e0*/  STL [R1+0xf00], R14 ;  /* 0x000f000e01007387 */ /* 0x0001e80000100800 */
[----:B------:R1:W-:Y:S01]  /*254f0*/  STL [R1+0xf3c], R39 ;  /* 0x000f3c2701007387 */ /* 0x0003e20000100800 */
[----:B0-----:R-:W-:-:S03]  /*25500*/  LEA.HI.X.SX32 R14, R9, R4, 0x1, P4 ;  /* 0x00000004090e7211 */ /* 0x001fc600020f0eff */
[----:B------:R-:W4:Y:S04]  /*25510*/  LDL.LU R9, [R1+0xa4] ;  /* 0x0000a40001097983 */ /* 0x000f280000300800 */
[----:B------:R0:W-:Y:S01]  /*25520*/  STL [R1+0xf08], R14 ;  /* 0x000f080e01007387 */ /* 0x0001e20000100800 */
[----:B-1----:R-:W-:Y:S02]  /*25530*/  LEA R39, P4, R32, R5, 0x1 ;  /* 0x0000000520277211 */ /* 0x002fe400078808ff */
[----:B0-----:R-:W-:-:S03]  /*25540*/  LEA.HI.X.SX32 R14, R181, R4, 0x1, P3 ;  /* 0x00000004b50e7211 */ /* 0x001fc600018f0eff */
[----:B------:R-:W-:Y:S04]  /*25550*/  STL [R1+0xf44], R39 ;  /* 0x000f442701007387 */ /* 0x000fe80000100800 */
[----:B------:R-:W4:Y:S04]  /*25560*/  LDL.LU R181, [R1+0xa0] ;  /* 0x0000a00001b57983 */ /* 0x000f280000300800 */
        /* <DEDUP_REMOVED lines=10> */
[----:B------:R0:W-:Y:S04]  /*25610*/  STL [R1+0xf20], R14 ;  /* 0x000f200e01007387 */ /* 0x0001e80000100800 */
[----:B0-----:R-:W4:Y:S01]  /*25620*/  LDL.LU R14, [R1+0x84] ;  /* 0x00008400010e7983 */ /* 0x001f220000300800 */
[-C--:B------:R-:W-:Y:S02]  /*25630*/  LEA.HI.X.SX32 R39, R37, R4.reuse, 0x1, P0 ;  /* 0x0000000425277211 */ /* 0x080fe400000f0eff */
[----:B------:R-:W-:-:S02]  /*25640*/  LEA.HI.X.SX32 R35, R35, R4, 0x1, P6 ;  /* 0x0000000423237211 */ /* 0x000fc400030f0eff */
[----:B------:R-:W-:Y:S02]  /*25650*/  LEA.HI.X.SX32 R33, R33, R4, 0x1, P5 ;  /* 0x0000000421217211 */ /* 0x000fe400028f0eff */
[----:B--2---:R-:W-:-:S05]  /*25660*/  LEA R40, P1, R26, R5, 0x1 ;  /* 0x000000051a287211 */ /* 0x004fca00078208ff */
[----:B------:R-:W-:Y:S04]  /*25670*/  STL [R1+0xf5c], R40 ;  /* 0x000f5c2801007387 */ /* 0x000fe80000100800 */
[----:B------:R-:W-:Y:S04]  /*25680*/  STL [R1+0xf28], R39 ;  /* 0x000f282701007387 */ /* 0x000fe80000100800 */
[----:B------:R-:W2:Y:S01]  /*25690*/  LDL.LU R42, [R1+0x80] ;  /* 0x00008000012a7983 */ /* 0x000ea20000300800 */
[----:B---3--:R-:W-:-:S05]  /*256a0*/  LEA R37, P0, R25, R5, 0x1 ;  /* 0x0000000519257211 */ /* 0x008fca00078008ff */
[----:B------:R4:W-:Y:S04]  /*256b0*/  STL [R1+0xf64], R37 ;  /* 0x000f642501007387 */ /* 0x0009e80000100800 */
[----:B------:R0:W-:Y:S01]  /*256c0*/  STL [R1+0xf30], R35 ;  /* 0x000f302301007387 */ /* 0x0001e20000100800 */
[----:B----4-:R-:W-:-:S05]  /*256d0*/  LEA R37, P6, R23, R5, 0x1 ;  /* 0x0000000517257211 */ /* 0x010fca00078c08ff */
[----:B------:R-:W-:Y:S04]  /*256e0*/  STL [R1+0xf6c], R37 ;  /* 0x000f6c2501007387 */ /* 0x000fe80000100800 */
[----:B------:R-:W3:Y:S04]  /*256f0*/  LDL.LU R40, [R1+0x7c] ;  /* 0x00007c0001287983 */ /* 0x000ee80000300800 */
[----:B------:R1:W-:Y:S01]  /*25700*/  STL [R1+0xf38], R33 ;  /* 0x000f382101007387 */ /* 0x0003e20000100800 */
[----:B0-----:R-:W-:Y:S02]  /*25710*/  LEA R35, P5, R21, R5, 0x1 ;  /* 0x0000000515237211 */ /* 0x001fe400078a08ff */
[----:B-1----:R-:W-:-:S03]  /*25720*/  LEA.HI.X.SX32 R33, R32, R4, 0x1, P4 ;  /* 0x0000000420217211 */ /* 0x002fc600020f0eff */
[----:B------:R-:W-:Y:S04]  /*25730*/  STL [R1+0xf74], R35 ;  /* 0x000f742301007387 */ /* 0x000fe80000100800 */
[----:B------:R-:W-:Y:S04]  /*25740*/  STL [R1+0xf40], R33 ;  /* 0x000f402101007387 */ /* 0x000fe80000100800 */
[----:B------:R-:W4:Y:S01]  /*25750*/  LDL.LU R39, [R1+0x78] ;  /* 0x0000780001277983 */ /* 0x000f220000300800 */
[----:B------:R-:W-:Y:S02]  /*25760*/  LEA R32, P4, R19, R5, 0x1 ;  /* 0x0000000513207211 */ /* 0x000fe400078808ff */
[----:B------:R-:W-:-:S03]  /*25770*/  LEA.HI.X.SX32 R30, R30, R4, 0x1, P3 ;  /* 0x000000041e1e7211 */ /* 0x000fc600018f0eff */
[----:B------:R0:W-:Y:S04]  /*25780*/  STL [R1+0xf7c], R32 ;  /* 0x000f7c2001007387 */ /* 0x0001e80000100800 */
[----:B------:R1:W-:Y:S01]  /*25790*/  STL [R1+0xf48], R30 ;  /* 0x000f481e01007387 */ /* 0x0003e20000100800 */
[----:B------:R-:W-:Y:S02]  /*257a0*/  LEA.HI.X.SX32 R28, R28, R4, 0x1, P2 ;  /* 0x000000041c1c7211 */ /* 0x000fe400010f0eff */
[----:B0-----:R-:W-:-:S05]  /*257b0*/  LEA R32, P3, R18, R5, 0x1 ;  /* 0x0000000512207211 */ /* 0x001fca00078608ff */
[----:B------:R-:W-:Y:S04]  /*257c0*/  STL [R1+0xf84], R32 ;  /* 0x000f842001007387 */ /* 0x000fe80000100800 */
[----:B------:R-:W4:Y:S04]  /*257d0*/  LDL.LU R37, [R1+0x74] ;  /* 0x0000740001257983 */ /* 0x000f280000300800 */
[----:B------:R0:W-:Y:S01]  /*257e0*/  STL [R1+0xf50], R28 ;  /* 0x000f501c01007387 */ /* 0x0001e20000100800 */
[----:B-1----:R-:W-:Y:S02]  /*257f0*/  LEA R30, P2, R16, R5, 0x1 ;  /* 0x00000005101e7211 */ /* 0x002fe400078408ff */
[----:B0-----:R-:W-:-:S03]  /*25800*/  LEA.HI.X.SX32 R28, R26, R4, 0x1, P1 ;  /* 0x000000041a1c7211 */ /* 0x001fc600008f0eff */
[----:B------:R-:W-:Y:S04]  /*25810*/  STL [R1+0xf8c], R30 ;  /* 0x000f8c1e01007387 */ /* 0x000fe80000100800 */
[----:B------:R-:W-:Y:S04]  /*25820*/  STL [R1+0xf58], R28 ;  /* 0x000f581c01007387 */ /* 0x000fe80000100800 */
[----:B------:R-:W4:Y:S01]  /*25830*/  LDL.LU R35, [R1+0x70] ;  /* 0x0000700001237983 */ /* 0x000f220000300800 */
[----:B------:R-:W-:Y:S02]  /*25840*/  LEA.HI.X.SX32 R25, R25, R4, 0x1, P0 ;  /* 0x0000000419197211 */ /* 0x000fe400000f0eff */
[----:B------:R-:W-:-:S05]  /*25850*/  LEA R26, P1, R12, R5, 0x1 ;  /* 0x000000050c1a7211 */ /* 0x000fca00078208ff */
        /* <DEDUP_REMOVED lines=12> */
[----:B------:R-:W-:Y:S02]  /*25920*/  LEA R21, P5, R7, R5, 0x1 ;  /* 0x0000000507157211 */ /* 0x000fe400078a08ff */
[----:B------:R-:W-:-:S03]  /*25930*/  LEA.HI.X.SX32 R19, R19, R4, 0x1, P4 ;  /* 0x0000000413137211 */ /* 0x000fc600020f0eff */
[----:B------:R-:W-:Y:S04]  /*25940*/  STL [R1+0xfac], R21 ;  /* 0x000fac1501007387 */ /* 0x000fe80000100800 */
[----:B------:R0:W-:Y:S01]  /*25950*/  STL [R1+0xf78], R19 ;  /* 0x000f781301007387 */ /* 0x0001e20000100800 */
[-C--:B------:R-:W-:Y:S02]  /*25960*/  LEA.HI.X.SX32 R16, R16, R4.reuse, 0x1, P2 ;  /* 0x0000000410107211 */ /* 0x080fe400010f0eff */
[----:B0-----:R-:W-:Y:S02]  /*25970*/  LEA.HI.X.SX32 R19, R18, R4, 0x1, P3 ;  /* 0x0000000412137211 */ /* 0x001fe400018f0eff */
[----:B------:R-:W-:-:S05]  /*25980*/  LEA R21, P4, R11, R5, 0x1 ;  /* 0x000000050b157211 */ /* 0x000fca00078808ff */
[----:B------:R-:W-:Y:S04]  /*25990*/  STL [R1+0xfb4], R21 ;  /* 0x000fb41501007387 */ /* 0x000fe80000100800 */
[----:B------:R-:W4:Y:S04]  /*259a0*/  LDL.LU R30, [R1+0x64] ;  /* 0x00006400011e7983 */ /* 0x000f280000300800 */
[----:B------:R-:W-:Y:S01]  /*259b0*/  STL [R1+0xf80], R19 ;  /* 0x000f801301007387 */ /* 0x000fe20000100800 */
[----:B------:R-:W-:-:S05]  /*259c0*/  LEA R18, P3, R14, R5, 0x1 ;  /* 0x000000050e127211 */ /* 0x000fca00078608ff */
[----:B------:R-:W-:Y:S04]  /*259d0*/  STL [R1+0xfbc], R18 ;  /* 0x000fbc1201007387 */ /* 0x000fe80000100800 */
[----:B------:R-:W4:Y:S04]  /*259e0*/  LDL.LU R28, [R1+0x60] ;  /* 0x00006000011c7983 */ /* 0x000f280000300800 */
[----:B------:R0:W-:Y:S04]  /*259f0*/  STL [R1+0xf88], R16 ;  /* 0x000f881001007387 */ /* 0x0001e80000100800 */
[----:B------:R-:W4:Y:S01]  /*25a00*/  LDL.LU R26, [R1+0x58] ;  /* 0x00005800011a7983 */ /* 0x000f220000300800 */
[----:B0-----:R-:W-:-:S02]  /*25a10*/  LEA.HI.X.SX32 R16, R12, R4, 0x1, P1 ;  /* 0x000000040c107211 */ /* 0x001fc400008f0eff */
[----:B------:R-:W-:Y:S02]  /*25a20*/  LEA.HI.X.SX32 R9, R9, R4, 0x1, P0 ;  /* 0x0000000409097211 */ /* 0x000fe400000f0eff */
[----:B--2---:R-:W-:-:S05]  /*25a30*/  LEA R18, P2, R42, R5, 0x1 ;  /* 0x000000052a127211 */ /* 0x004fca00078408ff */
[----:B------:R-:W-:Y:S04]  /*25a40*/  STL [R1+0xfc4], R18 ;  /* 0x000fc41201007387 */ /* 0x000fe80000100800 */
[----:B------:R-:W2:Y:S04]  /*25a50*/  LDL.LU R25, [R1+0x50] ;  /* 0x0000500001197983 */ /* 0x000ea80000300800 */
[----:B------:R-:W-:Y:S04]  /*25a60*/  STL [R1+0xf90], R16 ;  /* 0x000f901001007387 */ /* 0x000fe80000100800 */
[----:B------:R-:W2:Y:S01]  /*25a70*/  LDL.LU R23, [R1+0x4c] ;  /* 0x00004c0001177983 */ /* 0x000ea20000300800 */
[----:B---3--:R-:W-:-:S05]  /*25a80*/  LEA R12, P1, R40, R5, 0x1 ;  /* 0x00000005280c7211 */ /* 0x008fca00078208ff */
[----:B------:R4:W-:Y:S04]  /*25a90*/  STL [R1+0xfcc], R12 ;  /* 0x000fcc0c01007387 */ /* 0x0009e80000100800 */
[----:B------:R-:W3:Y:S04]  /*25aa0*/  LDL.LU R21, [R1+0x48] ;  /* 0x0000480001157983 */ /* 0x000ee80000300800 */
[----:B------:R0:W-:Y:S04]  /*25ab0*/  STL [R1+0xf98], R9 ;  /* 0x000f980901007387 */ /* 0x0001e80000100800 */
[----:B------:R-:W3:Y:S01]  /*25ac0*/  LDL.LU R19, [R1+0x44] ;  /* 0x0000440001137983 */ /* 0x000ee20000300800 */
[----:B----4-:R-:W-:-:S02]  /*25ad0*/  LEA R12, P0, R39, R5, 0x1 ;  /* 0x00000005270c7211 */ /* 0x010fc400078008ff */
[----:B0-----:R-:W-:-:S03]  /*25ae0*/  LEA.HI.X.SX32 R9, R181, R4, 0x1, P6 ;  /* 0x00000004b5097211 */ /* 0x001fc600030f0eff */
[----:B------:R-:W-:Y:S04]  /*25af0*/  STL [R1+0xfd4], R12 ;  /* 0x000fd40c01007387 */ /* 0x000fe80000100800 */
[----:B------:R-:W4:Y:S04]  /*25b00*/  LDL.LU R18, [R1+0x3c] ;  /* 0x00003c0001127983 */ /* 0x000f280000300800 */
[----:B------:R0:W-:Y:S04]  /*25b10*/  STL [R1+0xfa0], R9 ;  /* 0x000fa00901007387 */ /* 0x0001e80000100800 */
[----:B------:R-:W4:Y:S01]  /*25b20*/  LDL.LU R181, [R1+0x38] ;  /* 0x0000380001b57983 */ /* 0x000f220000300800 */
[----:B0-----:R-:W-:-:S02]  /*25b30*/  LEA.HI.X.SX32 R9, R7, R4, 0x1, P5 ;  /* 0x0000000407097211 */ /* 0x001fc400028f0eff */
[----:B------:R-:W-:-:S05]  /*25b40*/  LEA R12, P6, R37, R5, 0x1 ;  /* 0x00000005250c7211 */ /* 0x000fca00078c08ff */
[----:B------:R0:W-:Y:S04]  /*25b50*/  STL [R1+0xfdc], R12 ;  /* 0x000fdc0c01007387 */ /* 0x0001e80000100800 */
[----:B------:R-:W4:Y:S04]  /*25b60*/  LDL.LU R7, [R1+0x34] ;  /* 0x0000340001077983 */ /* 0x000f280000300800 */
[----:B------:R1:W-:Y:S01]  /*25b70*/  STL [R1+0xfa8], R9 ;  /* 0x000fa80901007387 */ /* 0x0003e20000100800 */
[----:B0-----:R-:W-:-:S03]  /*25b80*/  LEA.HI.X.SX32 R12, R11, R4, 0x1, P4 ;  /* 0x000000040b0c7211 */ /* 0x001fc600020f0eff */
[----:B-1----:R-:W4:Y:S01]  /*25b90*/  LDL.LU R9, [R1+0x30] ;  /* 0x0000300001097983 */ /* 0x002f220000300800 */
[----:B------:R-:W-:-:S05]  /*25ba0*/  LEA R16, P5, R35, R5, 0x1 ;  /* 0x0000000523107211 */ /* 0x000fca00078a08ff */
[----:B------:R0:W-:Y:S04]  /*25bb0*/  STL [R1+0xfe4], R16 ;  /* 0x000fe41001007387 */ /* 0x0001e80000100800 */
[----:B------:R-:W4:Y:S04]  /*25bc0*/  LDL.LU R11, [R1+0x18] ;  /* 0x00001800010b7983 */ /* 0x000f280000300800 */
[----:B------:R1:W-:Y:S01]  /*25bd0*/  STL [R1+0xfb0], R12 ;  /* 0x000fb00c01007387 */ /* 0x0003e20000100800 */
[----:B0-----:R-:W-:-:S03]  /*25be0*/  LEA.HI.X.SX32 R16, R14, R4, 0x1, P3 ;  /* 0x000000040e107211 */ /* 0x001fc600018f0eff */
[----:B-1----:R-:W4:Y:S01]  /*25bf0*/  LDL.LU R12, [R1+0x14] ;  /* 0x00001400010c7983 */ /* 0x002f220000300800 */
[----:B------:R-:W-:-:S05]  /*25c00*/  LEA R168, P4, R33, R5, 0x1 ;  /* 0x0000000521a87211 */ /* 0x000fca00078808ff */
[----:B------:R-:W-:Y:S04]  /*25c10*/  STL [R1+0xfec], R168 ;  /* 0x000feca801007387 */ /* 0x000fe80000100800 */
[----:B------:R-:W4:Y:S04]  /*25c20*/  LDL.LU R14, [R1+0xc] ;  /* 0x00000c00010e7983 */ /* 0x000f280000300800 */
[----:B------:R0:W-:Y:S04]  /*25c30*/  STL [R1+0xfb8], R16 ;  /* 0x000fb81001007387 */ /* 0x0001e80000100800 */
[----:B0-----:R-:W4:Y:S01]  /*25c40*/  LDL.LU R16, [R1+0x4] ;  /* 0x0000040001107983 */ /* 0x001f220000300800 */
[----:B------:R-:W-:-:S05]  /*25c50*/  LEA R168, P3, R32, R5, 0x1 ;  /* 0x0000000520a87211 */ /* 0x000fca00078608ff */
[----:B------:R0:W-:Y:S04]  /*25c60*/  STL [R1+0xff4], R168 ;  /* 0x000ff4a801007387 */ /* 0x0001e80000100800 */
[----:B0-----:R-:W4:Y:S01]  /*25c70*/  LDL.LU R168, [R1] ;  /* 0x0000000001a87983 */ /* 0x001f220000300800 */
[-C--:B------:R-:W-:Y:S02]  /*25c80*/  LEA.HI.X.SX32 R42, R42, R4.reuse, 0x1, P2 ;  /* 0x000000042a2a7211 */ /* 0x080fe400010f0eff */
[----:B------:R-:W-:-:S03]  /*25c90*/  LEA.HI.X.SX32 R40, R40, R4, 0x1, P1 ;  /* 0x0000000428287211 */ /* 0x000fc600008f0eff */
[----:B------:R0:W-:Y:S01]  /*25ca0*/  STL [R1+0xfc0], R42 ;  /* 0x000fc02a01007387 */ /* 0x0001e20000100800 */
[-C--:B------:R-:W-:Y:S02]  /*25cb0*/  LEA.HI.X.SX32 R39, R39, R4.reuse, 0x1, P0 ;  /* 0x0000000427277211 */ /* 0x080fe400000f0eff */
[----:B------:R-:W-:Y:S02]  /*25cc0*/  LEA.HI.X.SX32 R37, R37, R4, 0x1, P6 ;  /* 0x0000000425257211 */ /* 0x000fe400030f0eff */
[----:B0-----:R-:W-:-:S05]  /*25cd0*/  LEA R42, P2, R30, R5, 0x1 ;  /* 0x000000051e2a7211 */ /* 0x001fca00078408ff */
[----:B------:R0:W-:Y:S04]  /*25ce0*/  STL [R1+0xffc], R42 ;  /* 0x000ffc2a01007387 */ /* 0x0001e80000100800 */
[----:B0-----:R-:W4:Y:S04]  /*25cf0*/  LDL.LU R42, [R1+0x19b4] ;  /* 0x0019b400012a7983 */ /* 0x001f280000300800 */
[----:B------:R0:W-:Y:S02]  /*25d00*/  STL [R1+0xfc8], R40 ;  /* 0x000fc82801007387 */ /* 0x0001e40000100800 */
[----:B0-----:R-:W-:-:S05]  /*25d10*/  LEA R40, P1, R28, R5, 0x1 ;  /* 0x000000051c287211 */ /* 0x001fca00078208ff */
[----:B------:R0:W-:Y:S04]  /*25d20*/  STL [R1+0x1004], R40 ;  /* 0x0010042801007387 */ /* 0x0001e80000100800 */
[----:B0-----:R-:W4:Y:S04]  /*25d30*/  LDL.LU R40, [R1+0x19b0] ;  /* 0x0019b00001287983 */ /* 0x001f280000300800 */
[----:B------:R0:W-:Y:S02]  /*25d40*/  STL [R1+0xfd0], R39 ;  /* 0x000fd02701007387 */ /* 0x0001e40000100800 */
[----:B0-----:R-:W-:-:S05]  /*25d50*/  LEA R39, P0, R26, R5, 0x1 ;  /* 0x000000051a277211 */ /* 0x001fca00078008ff */
[----:B------:R0:W-:Y:S01]  /*25d60*/  STL [R1+0x100c], R39 ;  /* 0x00100c2701007387 */ /* 0x0001e20000100800 */
[----:B------:R-:W-:-:S03]  /*25d70*/  LEA.HI.X.SX32 R35, R35, R4, 0x1, P5 ;  /* 0x0000000423237211 */ /* 0x000fc600028f0eff */
[----:B0-----:R-:W4:Y:S04]  /*25d80*/  LDL.LU R39, [R1+0x19ac] ;  /* 0x0019ac0001277983 */ /* 0x001f280000300800 */
[----:B------:R2:W-:Y:S02]  /*25d90*/  STL [R1+0xfd8], R37 ;  /* 0x000fd82501007387 */ /* 0x0005e40000100800 */
[----:B--2---:R-:W-:-:S05]  /*25da0*/  LEA R37, P6, R25, R5, 0x1 ;  /* 0x0000000519257211 */ /* 0x004fca00078c08ff */
[----:B------:R0:W-:Y:S01]  /*25db0*/  STL [R1+0x1014], R37 ;  /* 0x0010142501007387 */ /* 0x0001e20000100800 */
[----:B------:R-:W-:-:S03]  /*25dc0*/  LEA.HI.X.SX32 R33, R33, R4, 0x1, P4 ;  /* 0x0000000421217211 */ /* 0x000fc600020f0eff */
[----:B0-----:R-:W2:Y:S04]  /*25dd0*/  LDL.LU R37, [R1+0x19a8] ;  /* 0x0019a80001257983 */ /* 0x001ea80000300800 */
[----:B------:R0:W-:Y:S02]  /*25de0*/  STL [R1+0xfe0], R35 ;  /* 0x000fe02301007387 */ /* 0x0001e40000100800 */
[----:B0-----:R-:W-:-:S05]  /*25df0*/  LEA R35, P5, R23, R5, 0x1 ;  /* 0x0000000517237211 */ /* 0x001fca00078a08ff */
[----:B------:R0:W-:Y:S01]  /*25e00*/  STL [R1+0x101c], R35 ;  /* 0x00101c2301007387 */ /* 0x0001e20000100800 */
[----:B------:R-:W-:-:S03]  /*25e10*/  LEA.HI.X.SX32 R32, R32, R4, 0x1, P3 ;  /* 0x0000000420207211 */ /* 0x000fc600018f0eff */
[----:B0-----:R-:W2:Y:S04]  /*25e20*/  LDL.LU R35, [R1+0x19a4] ;  /* 0x0019a40001237983 */ /* 0x001ea80000300800 */
[----:B------:R3:W-:Y:S02]  /*25e30*/  STL [R1+0xfe8], R33 ;  /* 0x000fe82101007387 */ /* 0x0007e40000100800 */
[----:B---3--:R-:W-:-:S05]  /*25e40*/  LEA R33, P4, R21, R5, 0x1 ;  /* 0x0000000515217211 */ /* 0x008fca00078808ff */
[----:B------:R0:W-:Y:S01]  /*25e50*/  STL [R1+0x1024], R33 ;  /* 0x0010242101007387 */ /* 0x0001e20000100800 */
[----:B------:R-:W-:-:S03]  /*25e60*/  LEA.HI.X.SX32 R30, R30, R4, 0x1, P2 ;  /* 0x000000041e1e7211 */ /* 0x000fc600010f0eff */
[----:B0-----:R-:W3:Y:S04]  /*25e70*/  LDL.LU R33, [R1+0x19a0] ;  /* 0x0019a00001217983 */ /* 0x001ee80000300800 */
[----:B------:R0:W-:Y:S02]  /*25e80*/  STL [R1+0xff0], R32 ;  /* 0x000ff02001007387 */ /* 0x0001e40000100800 */
[----:B0-----:R-:W-:-:S05]  /*25e90*/  LEA R32, P3, R19, R5, 0x1 ;  /* 0x0000000513207211 */ /* 0x001fca00078608ff */
[----:B------:R0:W-:Y:S01]  /*25ea0*/  STL [R1+0x102c], R32 ;  /* 0x00102c2001007387 */ /* 0x0001e20000100800 */
[----:B------:R-:W-:-:S03]  /*25eb0*/  LEA.HI.X.SX32 R28, R28, R4, 0x1, P1 ;  /* 0x000000041c1c7211 */ /* 0x000fc600008f0eff */
[----:B0-----:R-:W2:Y:S04]  /*25ec0*/  LDL.LU R32, [R1+0x199c] ;  /* 0x00199c0001207983 */ /* 0x001ea80000300800 */
[----:B------:R4:W-:Y:S02]  /*25ed0*/  STL [R1+0xff8], R30 ;  /* 0x000ff81e01007387 */ /* 0x0009e40000100800 */
[----:B----4-:R-:W-:-:S05]  /*25ee0*/  LEA R30, P2, R18, R5, 0x1 ;  /* 0x00000005121e7211 */ /* 0x010fca00078408ff */
[----:B------:R0:W-:Y:S01]  /*25ef0*/  STL [R1+0x1034], R30 ;  /* 0x0010341e01007387 */ /* 0x0001e20000100800 */
[----:B------:R-:W-:-:S03]  /*25f00*/  LEA.HI.X.SX32 R26, R26, R4, 0x1, P0 ;  /* 0x000000041a1a7211 */ /* 0x000fc600000f0eff */
[----:B0-----:R-:W4:Y:S04]  /*25f10*/  LDL.LU R30, [R1+0x1998] ;  /* 0x00199800011e7983 */ /* 0x001f280000300800 */
[----:B------:R0:W-:Y:S02]  /*25f20*/  STL [R1+0x1000], R28 ;  /* 0x0010001c01007387 */ /* 0x0001e40000100800 */
[----:B0-----:R-:W-:-:S05]  /*25f30*/  LEA R28, P1, R181, R5, 0x1 ;  /* 0x00000005b51c7211 */ /* 0x001fca00078208ff */
        /* <DEDUP_REMOVED lines=9> */
[----:B0-----:R-:W-:-:S05]  /*25fd0*/  LEA R25, P6, R9, R5, 0x1 ;  /* 0x0000000509197211 */ /* 0x001fca00078c08ff */
        /* <DEDUP_REMOVED lines=20> */
[----:B------:R0:W-:Y:S04]  /*26120*/  STL [R1+0x106c], R18 ;  /* 0x00106c1201007387 */ /* 0x0001e80000100800 */
[----:B0-----:R-:W3:Y:S04]  /*26130*/  LDL.LU R18, [R1+0x197c] ;  /* 0x00197c0001127983 */ /* 0x001ee80000300800 */
[----:B------:R0:W-:Y:S02]  /*26140*/  STL [R1+0x1038], R181 ;  /* 0x001038b501007387 */ /* 0x0001e40000100800 */
[----:B0-----:R-:W-:-:S05]  /*26150*/  LEA R181, P1, R168, R5, 0x1 ;  /* 0x00000005a8b57211 */ /* 0x001fca00078208ff */
[----:B------:R0:W-:Y:S04]  /*26160*/  STL [R1+0x1074], R181 ;  /* 0x001074b501007387 */ /* 0x0001e80000100800 */
[----:B0-----:R-:W2:Y:S01]  /*26170*/  LDL.LU R181, [R1+0x1978] ;  /* 0x0019780001b57983 */ /* 0x001ea20000300800 */
[----:B------:R-:W-:-:S05]  /*26180*/  LEA.HI.X.SX32 R7, R7, R4, 0x1, P0 ;  /* 0x0000000407077211 */ /* 0x000fca00000f0eff */
[----:B------:R2:W-:Y:S02]  /*26190*/  STL [R1+0x1040], R7 ;  /* 0x0010400701007387 */ /* 0x0005e40000100800 */
[----:B--2---:R-:W-:-:S05]  /*261a0*/  LEA R7, P0, R181, R5, 0x1 ;  /* 0x00000005b5077211 */ /* 0x004fca00078008ff */
        /* <DEDUP_REMOVED lines=28> */
[----:B------:R2:W-:Y:S01]  /*26370*/  STL [R1+0x1070], R168 ;  /* 0x001070a801007387 */ /* 0x0005e20000100800 */
[-C--:B------:R-:W-:Y:S02]  /*26380*/  LEA.HI.X.SX32 R181, R181, R4.reuse, 0x1, P0 ;  /* 0x00000004b5b57211 */ /* 0x080fe400000f0eff */
[----:B------:R-:W-:Y:S01]  /*26390*/  LEA.HI.X.SX32 R11, R11, R4, 0x1, P4 ;  /* 0x000000040b0b7211 */ /* 0x000fe200020f0eff */
        /* <DEDUP_REMOVED lines=37> */
[----:B------:R-:W-:Y:S01]  /*265f0*/  IMAD R110, R110, UR8, RZ ;  /* 0x000000086e6e7c24 */ /* 0x000fe2000f8e02ff */
[----:B--2---:R-:W-:-:S05]  /*26600*/  LEA R168, P1, R16, R5, 0x1 ;  /* 0x0000000510a87211 */ /* 0x004fca00078208ff */
[----:B------:R3:W-:Y:S04]  /*26610*/  STL [R1+0x10ac], R168 ;  /* 0x0010aca801007387 */ /* 0x0007e80000100800 */
[----:B------:R0:W-:Y:S01]  /*26620*/  STL [R1+0x1078], R181 ;  /* 0x001078b501007387 */ /* 0x0001e20000100800 */
[----:B---3--:R-:W-:Y:S02]  /*26630*/  LEA R168, P0, R18, R5, 0x1 ;  /* 0x0000000512a87211 */ /* 0x008fe400078008ff */
[----:B0-----:R-:W-:-:S03]  /*26640*/  LEA.HI.X.SX32 R181, R7, R4, 0x1, P6 ;  /* 0x0000000407b57211 */ /* 0x001fc600030f0eff */
[----:B------:R4:W-:Y:S01]  /*26650*/  STL [R1+0x10b4], R168 ;  /* 0x0010b4a801007387 */ /* 0x0009e20000100800 */
[----:B------:R-:W-:Y:S02]  /*26660*/  LEA.HI.X.SX32 R7, R9, R4, 0x1, P5 ;  /* 0x0000000409077211 */ /* 0x000fe400028f0eff */
[-C--:B------:R-:W-:Y:S01]  /*26670*/  LEA R9, P5, R21, R5.reuse, 0x1 ;  /* 0x0000000515097211 */ /* 0x080fe200078a08ff */
[----:B------:R-:W-:Y:S01]  /*26680*/  STL [R1+0x1080], R181 ;  /* 0x001080b501007387 */ /* 0x000fe20000100800 */
[----:B----4-:R-:W-:-:S05]  /*26690*/  LEA R168, P6, R19, R5, 0x1 ;  /* 0x0000000513a87211 */ /* 0x010fca00078c08ff */
[----:B------:R-:W-:Y:S04]  /*266a0*/  STL [R1+0x10bc], R168 ;  /* 0x0010bca801007387 */ /* 0x000fe80000100800 */
[----:B------:R0:W-:Y:S04]  /*266b0*/  STL [R1+0x1088], R7 ;  /* 0x0010880701007387 */ /* 0x0001e80000100800 */
[----:B------:R1:W-:Y:S01]  /*266c0*/  STL [R1+0x10c4], R9 ;  /* 0x0010c40901007387 */ /* 0x0003e20000100800 */
[----:B0-----:R-:W-:-:S03]  /*266d0*/  LEA R7, P4, R23, R5, 0x1 ;  /* 0x0000000517077211 */ /* 0x001fc600078808ff */
[----:B------:R0:W-:Y:S01]  /*266e0*/  STL [R1+0x1090], R11 ;  /* 0x0010900b01007387 */ /* 0x0001e20000100800 */
[----:B-1----:R-:W-:-:S03]  /*266f0*/  LEA.HI.X.SX32 R9, R12, R4, 0x1, P3 ;  /* 0x000000040c097211 */ /* 0x002fc600018f0eff */
[----:B------:R1:W-:Y:S01]  /*26700*/  STL [R1+0x10cc], R7 ;  /* 0x0010cc0701007387 */ /* 0x0003e20000100800 */
[----:B0-----:R-:W-:-:S03]  /*26710*/  LEA R11, P3, R25, R5, 0x1 ;  /* 0x00000005190b7211 */ /* 0x001fc600078608ff */
[----:B------:R0:W-:Y:S01]  /*26720*/  STL [R1+0x1098], R9 ;  /* 0x0010980901007387 */ /* 0x0001e20000100800 */
[----:B-1----:R-:W-:-:S03]  /*26730*/  LEA.HI.X.SX32 R7, R14, R4, 0x1, P2 ;  /* 0x000000040e077211 */ /* 0x002fc600010f0eff */
[----:B------:R1:W-:Y:S04]  /*26740*/  STL [R1+0x10d4], R11 ;  /* 0x0010d40b01007387 */ /* 0x0003e80000100800 */
[----:B------:R2:W-:Y:S01]  /*26750*/  STL [R1+0x10a0], R7 ;  /* 0x0010a00701007387 */ /* 0x0005e20000100800 */
[----:B0-----:R-:W-:Y:S02]  /*26760*/  LEA R9, P2, R26, R5, 0x1 ;  /* 0x000000051a097211 */ /* 0x001fe400078408ff */
[----:B-1----:R-:W-:-:S03]  /*26770*/  LEA.HI.X.SX32 R11, R16, R4, 0x1, P1 ;  /* 0x00000004100b7211 */ /* 0x002fc600008f0eff */
[----:B------:R0:W-:Y:S01]  /*26780*/  STL [R1+0x10dc], R9 ;  /* 0x0010dc0901007387 */ /* 0x0001e20000100800 */
[----:B--2---:R-:W-:-:S03]  /*26790*/  LEA R7, P1, R28, R5, 0x1 ;  /* 0x000000051c077211 */ /* 0x004fc600078208ff */
[----:B------:R1:W-:Y:S04]  /*267a0*/  STL [R1+0x10a8], R11 ;  /* 0x0010a80b01007387 */ /* 0x0003e80000100800 */
[----:B------:R2:W-:Y:S01]  /*267b0*/  STL [R1+0x10e4], R7 ;  /* 0x0010e40701007387 */ /* 0x0005e20000100800 */
[----:B0-----:R-:W-:Y:S02]  /*267c0*/  LEA.HI.X.SX32 R9, R18, R4, 0x1, P0 ;  /* 0x0000000412097211 */ /* 0x001fe400000f0eff */
[----:B-1----:R-:W-:-:S03]  /*267d0*/  LEA R11, P0, R30, R5, 0x1 ;  /* 0x000000051e0b7211 */ /* 0x002fc600078008ff */
[----:B------:R0:W-:Y:S01]  /*267e0*/  STL [R1+0x10b0], R9 ;  /* 0x0010b00901007387 */ /* 0x0001e20000100800 */
[----:B--2---:R-:W-:-:S03]  /*267f0*/  LEA.HI.X.SX32 R7, R19, R4, 0x1, P6 ;  /* 0x0000000413077211 */ /* 0x004fc600030f0eff */
        /* <DEDUP_REMOVED lines=174> */
[----:B------:R1:W-:Y:S01]  /*272e0*/  STL [R1+0x1210], R11 ;  /* 0x0012100b01007387 */ /* 0x0003e20000100800 */
[----:B------:R-:W-:-:S03]  /*272f0*/  IMAD R112, R112, UR8, RZ ;  /* 0x0000000870707c24 */ /* 0x000fc6000f8e02ff */
[----:B------:R2:W-:Y:S01]  /*27300*/  STL [R1+0x124c], R7 ;  /* 0x00124c0701007387 */ /* 0x0005e20000100800 */
[----:B0-----:R-:W-:Y:S02]  /*27310*/  LEA.HI.X.SX32 R9, R96, R4, 0x1, P4 ;  /* 0x0000000460097211 */ /* 0x001fe400020f0eff */
[----:B-1----:R-:W-:-:S03]  /*27320*/  LEA R11, P4, R109, R5, 0x1 ;  /* 0x000000056d0b7211 */ /* 0x002fc600078808ff */
[----:B------:R0:W-:Y:S01]  /*27330*/  STL [R1+0x1218], R9 ;  /* 0x0012180901007387 */ /* 0x0001e20000100800 */
[----:B--2---:R-:W-:-:S03]  /*27340*/  LEA.HI.X.SX32 R7, R98, R4, 0x1, P3 ;  /* 0x0000000462077211 */ /* 0x004fc600018f0eff */
[----:B------:R1:W-:Y:S01]  /*27350*/  STL [R1+0x1254], R11 ;  /* 0x0012540b01007387 */ /* 0x0003e20000100800 */
[----:B------:R-:W-:-:S03]  /*27360*/  IMAD R114, R114, UR8, RZ ;  /* 0x0000000872727c24 */ /* 0x000fc6000f8e02ff */
        /* <DEDUP_REMOVED lines=8> */
[----:B0-----:R-:W-:Y:S01]  /*273f0*/  LEA.HI.X.SX32 R9, R102, R4, 0x1, P1 ;  /* 0x0000000466097211 */ /* 0x001fe200008f0eff */
[----:B------:R-:W-:Y:S01]  /*27400*/  IMAD R117, R117, UR8, RZ ;  /* 0x0000000875757c24 */ /* 0x000fe2000f8e02ff */
        /* <DEDUP_REMOVED lines=400> */
[----:B------:R-:W-:Y:S01]  /*28d10*/  STL [R1+0x14b0], R11 ;  /* 0x0014b00b01007387 */ /* 0x000fe20000100800 */
[----:B------:R-:W-:-:S03]  /*28d20*/  IMAD R34, R34, UR8, RZ ;  /* 0x0000000822227c24 */ /* 0x000fc6000f8e02ff */
[----:B------:R1:W-:Y:S01]  /*28d30*/  STL [R1+0x14ec], R7 ;  /* 0x0014ec0701007387 */ /* 0x0003e20000100800 */
[-C--:B0-----:R-:W-:Y:S02]  /*28d40*/  LEA.HI.X.SX32 R9, R6, R4.reuse, 0x1, P4 ;  /* 0x0000000406097211 */ /* 0x081fe400020f0eff */
[----:B------:R-:W-:Y:S01]  /*28d50*/  LEA R6, P4, R31, R5, 0x1 ;  /* 0x000000051f067211 */ /* 0x000fe200078808ff */
[----:B------:R-:W-:Y:S02]  /*28d60*/  IMAD R38, R38, UR8, RZ ;  /* 0x0000000826267c24 */ /* 0x000fe4000f8e02ff */
[----:B------:R0:W-:Y:S01]  /*28d70*/  STL [R1+0x14b8], R9 ;  /* 0x0014b80901007387 */ /* 0x0001e20000100800 */
[----:B-1----:R-:W-:-:S03]  /*28d80*/  LEA.HI.X.SX32 R7, R10, R4, 0x1, P3 ;  /* 0x000000040a077211 */ /* 0x002fc600018f0eff */
        /* <DEDUP_REMOVED lines=335> */
[----:B------:R-:W-:Y:S01]  /*2a280*/  STL [R1+0x1704], R9 ;  /* 0x0017040901007387 */ /* 0x000fe20000100800 */
[----:B--2---:R-:W-:Y:S01]  /*2a290*/  LEA R7, P6, R57, R5, 0x1 ;  /* 0x0000000539077211 */ /* 0x004fe200078c08ff */
[----:B------:R-:W-:Y:S01]  /*2a2a0*/  IMAD R71, R71, UR8, RZ ;  /* 0x0000000847477c24 */ /* 0x000fe2000f8e02ff */
[----:B------:R-:W-:Y:S01]  /*2a2b0*/  LEA.HI.X.SX32 R8, R15, R4, 0x1, P5 ;  /* 0x000000040f087211 */ /* 0x000fe200028f0eff */
[----:B------:R0:W-:Y:S01]  /*2a2c0*/  STL [R1+0x16d8], R6 ;  /* 0x0016d80601007387 */ /* 0x0001e20000100800 */
[----:B------:R-:W-:-:S03]  /*2a2d0*/  IMAD R78, R78, UR8, RZ ;  /* 0x000000084e4e7c24 */ /* 0x000fc6000f8e02ff */
[----:B------:R1:W-:Y:S01]  /*2a2e0*/  STL [R1+0x170c], R7 ;  /* 0x00170c0701007387 */ /* 0x0003e20000100800 */
[----:B0-----:R-:W-:-:S03]  /*2a2f0*/  LEA R6, P5, R64, R5, 0x1 ;  /* 0x0000000540067211 */ /* 0x001fc600078a08ff */
[----:B------:R0:W-:Y:S01]  /*2a300*/  STL [R1+0x16e0], R8 ;  /* 0x0016e00801007387 */ /* 0x0001e20000100800 */
[----:B-1----:R-:W-:-:S03]  /*2a310*/  LEA.HI.X.SX32 R7, R3, R4, 0x1, P4 ;  /* 0x0000000403077211 */ /* 0x002fc600020f0eff */
[----:B------:R-:W2:Y:S01]  /*2a320*/  LDL.LU R3, [R1+0x195c] ;  /* 0x00195c0001037983 */ /* 0x000ea20000300800 */
[----:B------:R-:W-:-:S03]  /*2a330*/  IMAD R85, R85, UR8, RZ ;  /* 0x0000000855557c24 */ /* 0x000fc6000f8e02ff */
[----:B------:R1:W-:Y:S01]  /*2a340*/  STL [R1+0x1714], R6 ;  /* 0x0017140601007387 */ /* 0x0003e20000100800 */
[----:B0-----:R-:W-:-:S03]  /*2a350*/  LEA R8, P4, R71, R5, 0x1 ;  /* 0x0000000547087211 */ /* 0x001fc600078808ff */
[----:B------:R0:W-:Y:S01]  /*2a360*/  STL [R1+0x16e8], R7 ;  /* 0x0016e80701007387 */ /* 0x0001e20000100800 */
[----:B------:R-:W-:Y:S01]  /*2a370*/  IMAD R92, R92, UR8, RZ ;  /* 0x000000085c5c7c24 */ /* 0x000fe2000f8e02ff */
[----:B-1----:R-:W-:Y:S02]  /*2a380*/  LEA.HI.X.SX32 R6, R29, R4, 0x1, P3 ;  /* 0x000000041d067211 */ /* 0x002fe400018f0eff */
[----:B------:R1:W-:Y:S01]  /*2a390*/  STL [R1+0x171c], R8 ;  /* 0x00171c0801007387 */ /* 0x0003e20000100800 */
[----:B0-----:R-:W-:-:S03]  /*2a3a0*/  LEA R7, P3, R78, R5, 0x1 ;  /* 0x000000054e077211 */ /* 0x001fc600078608ff */
[----:B------:R0:W-:Y:S01]  /*2a3b0*/  STL [R1+0x16f0], R6 ;  /* 0x0016f00601007387 */ /* 0x0001e20000100800 */
[----:B------:R-:W-:-:S03]  /*2a3c0*/  IMAD R99, R99, UR8, RZ ;  /* 0x0000000863637c24 */ /* 0x000fc6000f8e02ff */
[----:B------:R3:W-:Y:S01]  /*2a3d0*/  STL [R1+0x1724], R7 ;  /* 0x0017240701007387 */ /* 0x0007e20000100800 */
[----:B-1----:R-:W-:Y:S02]  /*2a3e0*/  LEA.HI.X.SX32 R8, R36, R4, 0x1, P2 ;  /* 0x0000000424087211 */ /* 0x002fe400010f0eff */
[----:B0-----:R-:W-:-:S03]  /*2a3f0*/  LEA R6, P2, R85, R5, 0x1 ;  /* 0x0000000555067211 */ /* 0x001fc600078408ff */
[----:B------:R0:W-:Y:S01]  /*2a400*/  STL [R1+0x16f8], R8 ;  /* 0x0016f80801007387 */ /* 0x0001e20000100800 */
[----:B---3--:R-:W-:-:S03]  /*2a410*/  LEA.HI.X.SX32 R7, R43, R4, 0x1, P1 ;  /* 0x000000042b077211 */ /* 0x008fc600008f0eff */
[----:B------:R1:W-:Y:S01]  /*2a420*/  STL [R1+0x172c], R6 ;  /* 0x00172c0601007387 */ /* 0x0003e20000100800 */
[----:B------:R-:W-:-:S03]  /*2a430*/  IMAD R106, R106, UR8, RZ ;  /* 0x000000086a6a7c24 */ /* 0x000fc6000f8e02ff */
[----:B------:R3:W-:Y:S01]  /*2a440*/  STL [R1+0x1800], R7 ;  /* 0x0018000701007387 */ /* 0x0007e20000100800 */
[----:B0-----:R-:W-:Y:S02]  /*2a450*/  LEA R8, P1, R92, R5, 0x1 ;  /* 0x000000055c087211 */ /* 0x001fe400078208ff */
[----:B-1----:R-:W-:-:S03]  /*2a460*/  LEA.HI.X.SX32 R6, R50, R4, 0x1, P0 ;  /* 0x0000000432067211 */ /* 0x002fc600000f0eff */
[----:B------:R0:W-:Y:S01]  /*2a470*/  STL [R1+0x1734], R8 ;  /* 0x0017340801007387 */ /* 0x0001e20000100800 */
[-C--:B---3--:R-:W-:Y:S01]  /*2a480*/  LEA R7, P0, R99, R5.reuse, 0x1 ;  /* 0x0000000563077211 */ /* 0x088fe200078008ff */
[----:B------:R-:W-:Y:S02]  /*2a490*/  IMAD R113, R113, UR8, RZ ;  /* 0x0000000871717c24 */ /* 0x000fe4000f8e02ff */
[----:B------:R1:W-:Y:S01]  /*2a4a0*/  STL [R1+0x1700], R6 ;  /* 0x0017000601007387 */ /* 0x0003e20000100800 */
[----:B------:R-:W-:Y:S01]  /*2a4b0*/  IMAD R120, R120, UR8, RZ ;  /* 0x0000000878787c24 */ /* 0x000fe2000f8e02ff */
[----:B0-----:R-:W-:Y:S02]  /*2a4c0*/  LEA.HI.X.SX32 R8, R57, R4, 0x1, P6 ;  /* 0x0000000439087211 */ /* 0x001fe400030f0eff */
[----:B------:R0:W-:Y:S01]  /*2a4d0*/  STL [R1+0x173c], R7 ;  /* 0x00173c0701007387 */ /* 0x0001e20000100800 */
[----:B-1----:R-:W-:-:S03]  /*2a4e0*/  LEA R6, P6, R106, R5, 0x1 ;  /* 0x000000056a067211 */ /* 0x002fc600078c08ff */
[----:B------:R1:W-:Y:S01]  /*2a4f0*/  STL [R1+0x1708], R8 ;  /* 0x0017080801007387 */ /* 0x0003e20000100800 */
[----:B0-----:R-:W-:-:S03]  /*2a500*/  LEA.HI.X.SX32 R7, R64, R4, 0x1, P5 ;  /* 0x0000000440077211 */ /* 0x001fc600028f0eff */
[----:B------:R0:W-:Y:S01]  /*2a510*/  STL [R1+0x1744], R6 ;  /* 0x0017440601007387 */ /* 0x0001e20000100800 */
[----:B------:R-:W-:Y:S01]  /*2a520*/  IMAD R127, R127, UR8, RZ ;  /* 0x000000087f7f7c24 */ /* 0x000fe2000f8e02ff */
[----:B-1----:R-:W-:Y:S02]  /*2a530*/  LEA R8, P5, R113, R5, 0x1 ;  /* 0x0000000571087211 */ /* 0x002fe400078a08ff */
[----:B------:R1:W-:Y:S01]  /*2a540*/  STL [R1+0x1710], R7 ;  /* 0x0017100701007387 */ /* 0x0003e20000100800 */
[----:B0-----:R-:W-:-:S03]  /*2a550*/  LEA.HI.X.SX32 R6, R71, R4, 0x1, P4 ;  /* 0x0000000447067211 */ /* 0x001fc600020f0eff */
[----:B------:R0:W-:Y:S01]  /*2a560*/  STL [R1+0x174c], R8 ;  /* 0x00174c0801007387 */ /* 0x0001e20000100800 */
[----:B-1----:R-:W-:Y:S01]  /*2a570*/  LEA R7, P4, R120, R5, 0x1 ;  /* 0x0000000578077211 */ /* 0x002fe200078808ff */
[----:B------:R-:W-:Y:S02]  /*2a580*/  IMAD R134, R134, UR8, RZ ;  /* 0x0000000886867c24 */ /* 0x000fe4000f8e02ff */
        /* <DEDUP_REMOVED lines=58> */
[----:B-1----:R-:W-:-:S03]  /*2a930*/  LEA R7, P6, R243, R5, 0x1 ;  /* 0x00000005f3077211 */ /* 0x002fc600078c08ff */
[----:B------:R1:W-:Y:S01]  /*2a940*/  STL [R1+0x1778], R6 ;  /* 0x0017780601007387 */ /* 0x0003e20000100800 */
[----:B------:R-:W-:Y:S01]  /*2a950*/  IMAD R252, R252, UR8, RZ ;  /* 0x00000008fcfc7c24 */ /* 0x000fe2000f8e02ff */
[-C--:B0-----:R-:W-:Y:S02]  /*2a960*/  LEA.HI.X.SX32 R8, R162, R4.reuse, 0x1, P5 ;  /* 0x00000004a2087211 */ /* 0x081fe400028f0eff */
[----:B------:R0:W-:Y:S01]  /*2a970*/  STL [R1+0x17b4], R7 ;  /* 0x0017b40701007387 */ /* 0x0001e20000100800 */
[----:B------:R-:W-:Y:S01]  /*2a980*/  IMAD R246, R246, UR8, RZ ;  /* 0x00000008f6f67c24 */ /* 0x000fe2000f8e02ff */
[----:B-1----:R-:W-:Y:S02]  /*2a990*/  LEA R6, P5, R237, R5, 0x1 ;  /* 0x00000005ed067211 */ /* 0x002fe400078a08ff */
[----:B------:R-:W-:Y:S01]  /*2a9a0*/  STL [R1+0x1780], R8 ;  /* 0x0017800801007387 */ /* 0x000fe20000100800 */
[----:B0-----:R-:W-:-:S03]  /*2a9b0*/  LEA.HI.X.SX32 R7, R170, R4, 0x1, P4 ;  /* 0x00000004aa077211 */ /* 0x001fc600020f0eff */
[----:B------:R-:W3:Y:S01]  /*2a9c0*/  LDL.LU R181, [R1+0x430] ;  /* 0x0004300001b57983 */ /* 0x000ee20000300800 */
[----:B------:R-:W-:-:S03]  /*2a9d0*/  IMAD R247, R247, UR8, RZ ;  /* 0x00000008f7f77c24 */ /* 0x000fc6000f8e02ff */
[----:B------:R0:W-:Y:S04]  /*2a9e0*/  STL [R1+0x17bc], R6 ;  /* 0x0017bc0601007387 */ /* 0x0001e80000100800 */
[----:B------:R1:W-:Y:S01]  /*2a9f0*/  STL [R1+0x1788], R7 ;  /* 0x0017880701007387 */ /* 0x0003e20000100800 */
[-C--:B0-----:R-:W-:Y:S02]  /*2aa00*/  LEA R6, P4, R252, R5.reuse, 0x1 ;  /* 0x00000005fc067211 */ /* 0x081fe400078808ff */
[----:B-1----:R-:W-:Y:S02]  /*2aa10*/  LEA.HI.X.SX32 R7, R177, R4, 0x1, P3 ;  /* 0x00000004b1077211 */ /* 0x002fe400018f0eff */
[----:B------:R-:W-:Y:S01]  /*2aa20*/  LEA R8, P3, R246, R5, 0x1 ;  /* 0x00000005f6087211 */ /* 0x000fe200078608ff */
[----:B------:R0:W-:Y:S01]  /*2aa30*/  STL [R1+0x17c4], R6 ;  /* 0x0017c40601007387 */ /* 0x0001e20000100800 */
[----:B------:R-:W-:-:S03]  /*2aa40*/  IMAD R248, R248, UR8, RZ ;  /* 0x00000008f8f87c24 */ /* 0x000fc6000f8e02ff */
[----:B------:R1:W-:Y:S01]  /*2aa50*/  STL [R1+0x1790], R7 ;  /* 0x0017900701007387 */ /* 0x0003e20000100800 */
[----:B------:R-:W-:-:S03]  /*2aa60*/  IMAD R250, R250, UR8, RZ ;  /* 0x00000008fafa7c24 */ /* 0x000fc6000f8e02ff */
[----:B------:R4:W-:Y:S01]  /*2aa70*/  STL [R1+0x17cc], R8 ;  /* 0x0017cc0801007387 */ /* 0x0009e20000100800 */
[----:B0-----:R-:W-:Y:S02]  /*2aa80*/  LEA.HI.X.SX32 R6, R185, R4, 0x1, P2 ;  /* 0x00000004b9067211 */ /* 0x001fe400010f0eff */
[----:B-1----:R-:W-:-:S03]  /*2aa90*/  LEA R7, P2, R247, R5, 0x1 ;  /* 0x00000005f7077211 */ /* 0x002fc600078408ff */
[----:B------:R0:W-:Y:S01]  /*2aaa0*/  STL [R1+0x1798], R6 ;  /* 0x0017980601007387 */ /* 0x0001e20000100800 */
[----:B----4-:R-:W-:-:S03]  /*2aab0*/  LEA.HI.X.SX32 R8, R241, R4, 0x1, P1 ;  /* 0x00000004f1087211 */ /* 0x010fc600008f0eff */
[----:B------:R1:W-:Y:S01]  /*2aac0*/  STL [R1+0x17d4], R7 ;  /* 0x0017d40701007387 */ /* 0x0003e20000100800 */
[----:B------:R-:W-:-:S03]  /*2aad0*/  IMAD R249, R249, UR8, RZ ;  /* 0x00000008f9f97c24 */ /* 0x000fc6000f8e02ff */
[----:B------:R4:W-:Y:S01]  /*2aae0*/  STL [R1+0x17a0], R8 ;  /* 0x0017a00801007387 */ /* 0x0009e20000100800 */
[----:B0-----:R-:W-:Y:S02]  /*2aaf0*/  LEA R6, P1, R248, R5, 0x1 ;  /* 0x00000005f8067211 */ /* 0x001fe400078208ff */
[----:B-1----:R-:W-:-:S03]  /*2ab00*/  LEA.HI.X.SX32 R7, R242, R4, 0x1, P0 ;  /* 0x00000004f2077211 */ /* 0x002fc600000f0eff */
[----:B------:R0:W-:Y:S01]  /*2ab10*/  STL [R1+0x17dc], R6 ;  /* 0x0017dc0601007387 */ /* 0x0001e20000100800 */
[----:B----4-:R-:W-:-:S03]  /*2ab20*/  LEA R8, P0, R250, R5, 0x1 ;  /* 0x00000005fa087211 */ /* 0x010fc600078008ff */
[----:B------:R1:W-:Y:S01]  /*2ab30*/  STL [R1+0x17a8], R7 ;  /* 0x0017a80701007387 */ /* 0x0003e20000100800 */
[----:B------:R-:W-:-:S03]  /*2ab40*/  IMAD R245, R245, UR8, RZ ;  /* 0x00000008f5f57c24 */ /* 0x000fc6000f8e02ff */
[----:B------:R4:W-:Y:S01]  /*2ab50*/  STL [R1+0x17e4], R8 ;  /* 0x0017e40801007387 */ /* 0x0009e20000100800 */
[----:B0-----:R-:W-:Y:S01]  /*2ab60*/  LEA.HI.X.SX32 R6, R243, R4, 0x1, P6 ;  /* 0x00000004f3067211 */ /* 0x001fe200030f0eff */
[----:B------:R-:W-:Y:S01]  /*2ab70*/  IMAD R240, R240, UR8, RZ ;  /* 0x00000008f0f07c24 */ /* 0x000fe2000f8e02ff */
        /* <DEDUP_REMOVED lines=19> */
[----:B------:R-:W-:Y:S01]  /*2acb0*/  STL [R1+0x17d0], R8 ;  /* 0x0017d00801007387 */ /* 0x000fe20000100800 */
[----:B0-----:R-:W-:-:S03]  /*2acc0*/  LEA R6, P2, R238, R5, 0x1 ;  /* 0x00000005ee067211 */ /* 0x001fc600078408ff */
[----:B------:R-:W4:Y:S01]  /*2acd0*/  LDL.LU R39, [R1+0x9e4] ;  /* 0x0009e40001277983 */ /* 0x000f220000300800 */
[----:B-1----:R-:W-:-:S03]  /*2ace0*/  LEA.HI.X.SX32 R7, R248, R4, 0x1, P1 ;  /* 0x00000004f8077211 */ /* 0x002fc600008f0eff */
[----:B------:R0:W-:Y:S04]  /*2acf0*/  STL [R1+0x17f8], R6 ;  /* 0x0017f80601007387 */ /* 0x0001e80000100800 */
[----:B------:R1:W-:Y:S04]  /*2ad00*/  STL [R1+0x17d8], R7 ;  /* 0x0017d80701007387 */ /* 0x0003e80000100800 */
[----:B------:R-:W2:Y:S01]  /*2ad10*/  LDL.LU R11, [R1+0xa04] ;  /* 0x000a0400010b7983 */ /* 0x000ea20000300800 */
[----:B0-----:R-:W-:-:S05]  /*2ad20*/  LEA R6, P1, R244, R5, 0x1 ;  /* 0x00000005f4067211 */ /* 0x001fca00078208ff */
[----:B------:R0:W-:Y:S04]  /*2ad30*/  STL [R1+0x17fc], R6 ;  /* 0x0017fc0601007387 */ /* 0x0001e80000100800 */
[----:B------:R-:W2:Y:S01]  /*2ad40*/  LDL.LU R12, [R1+0xa0c] ;  /* 0x000a0c00010c7983 */ /* 0x000ea20000300800 */
[----:B------:R-:W-:Y:S01]  /*2ad50*/  IMAD R251, R251, UR8, RZ ;  /* 0x00000008fbfb7c24 */ /* 0x000fe2000f8e02ff */
[----:B-1----:R-:W-:-:S04]  /*2ad60*/  LEA.HI.X.SX32 R7, R250, R4, 0x1, P0 ;  /* 0x00000004fa077211 */ /* 0x002fc800000f0eff */
[----:B0-----:R-:W-:Y:S01]  /*2ad70*/  LEA R6, P0, R251, R5, 0x1 ;  /* 0x00000005fb067211 */ /* 0x001fe200078008ff */
[----:B------:R0:W-:Y:S01]  /*2ad80*/  STL [R1+0x17e0], R7 ;  /* 0x0017e00701007387 */ /* 0x0001e20000100800 */
[----:B------:R-:W-:-:S03]  /*2ad90*/  LEA.HI.X.SX32 R5, R249, R4, 0x1, P6 ;  /* 0x00000004f9057211 */ /* 0x000fc600030f0eff */
[----:B------:R-:W2:Y:S04]  /*2ada0*/  LDL.LU R37, [R1+0xa14] ;  /* 0x000a140001257983 */ /* 0x000ea80000300800 */
[----:B------:R-:W-:Y:S04]  /*2adb0*/  STL [R1+0xc00], R6 ;  /* 0x000c000601007387 */ /* 0x000fe80000100800 */
[----:B------:R-:W2:Y:S01]  /*2adc0*/  LDL.LU R35, [R1+0xa1c] ;  /* 0x000a1c0001237983 */ /* 0x000ea20000300800 */
[----:B0-----:R-:W-:-:S03]  /*2add0*/  LEA.HI.X.SX32 R7, R245, R4, 0x1, P5 ;  /* 0x00000004f5077211 */ /* 0x001fc600028f0eff */
[----:B------:R-:W-:Y:S04]  /*2ade0*/  STL [R1+0xbe8], R5 ;  /* 0x000be80501007387 */ /* 0x000fe80000100800 */
[----:B------:R-:W2:Y:S01]  /*2adf0*/  LDL.LU R14, [R1+0x9ec] ;  /* 0x0009ec00010e7983 */ /* 0x000ea20000300800 */
[----:B------:R-:W-:-:S03]  /*2ae00*/  LEA.HI.X.SX32 R8, R240, R4, 0x1, P4 ;  /* 0x00000004f0087211 */ /* 0x000fc600020f0eff */
[----:B------:R-:W2:Y:S04]  /*2ae10*/  LDL.LU R33, [R1+0x9f0] ;  /* 0x0009f00001217983 */ /* 0x000ea80000300800 */
[----:B------:R0:W-:Y:S04]  /*2ae20*/  STL [R1+0xbec], R7 ;  /* 0x000bec0701007387 */ /* 0x0001e80000100800 */
[----:B------:R-:W2:Y:S01]  /*2ae30*/  LDL.LU R32, [R1+0x9f4] ;  /* 0x0009f40001207983 */ /* 0x000ea20000300800 */
[----:B0-----:R-:W-:-:S03]  /*2ae40*/  LEA.HI.X.SX32 R7, R239, R4, 0x1, P3 ;  /* 0x00000004ef077211 */ /* 0x001fc600018f0eff */
[----:B------:R0:W-:Y:S04]  /*2ae50*/  STL [R1+0xbf0], R8 ;  /* 0x000bf00801007387 */ /* 0x0001e80000100800 */
[----:B------:R1:W-:Y:S04]  /*2ae60*/  STL [R1+0xbf4], R7 ;  /* 0x000bf40701007387 */ /* 0x0003e80000100800 */
[----:B------:R-:W2:Y:S01]  /*2ae70*/  LDL.LU R16, [R1+0xa3c] ;  /* 0x000a3c0001107983 */ /* 0x000ea20000300800 */
[-C--:B0-----:R-:W-:Y:S02]  /*2ae80*/  LEA.HI.X.SX32 R8, R238, R4.reuse, 0x1, P2 ;  /* 0x00000004ee087211 */ /* 0x081fe400010f0eff */
[----:B-1----:R-:W-:-:S03]  /*2ae90*/  LEA.HI.X.SX32 R7, R244, R4, 0x1, P1 ;  /* 0x00000004f4077211 */ /* 0x002fc600008f0eff */
[----:B------:R-:W-:Y:S04]  /*2aea0*/  STL [R1+0xbf8], R8 ;  /* 0x000bf80801007387 */ /* 0x000fe80000100800 */
[----:B------:R-:W2:Y:S04]  /*2aeb0*/  LDL.LU R30, [R1+0xa44] ;  /* 0x000a4400011e7983 */ /* 0x000ea80000300800 */
[----:B------:R0:W-:Y:S04]  /*2aec0*/  STL [R1+0xbfc], R7 ;  /* 0x000bfc0701007387 */ /* 0x0001e80000100800 */
[----:B------:R-:W2:Y:S04]  /*2aed0*/  LDL.LU R28, [R1+0xa4c] ;  /* 0x000a4c00011c7983 */ /* 0x000ea80000300800 */
[----:B------:R-:W2:Y:S01]  /*2aee0*/  LDL.LU R18, [R1+0xa54] ;  /* 0x000a540001127983 */ /* 0x000ea20000300800 */
[----:B0-----:R-:W-:-:S05]  /*2aef0*/  LEA.HI.X.SX32 R7, R251, R4, 0x1, P0 ;  /* 0x00000004fb077211 */ /* 0x001fca00000f0eff */
[----:B------:R-:W-:Y:S04]  /*2af00*/  STL [R1+0x9f8], R7 ;  /* 0x0009f80701007387 */ /* 0x000fe80000100800 */
[----:B------:R-:W2:Y:S04]  /*2af10*/  LDL.LU R26, [R1+0xa5c] ;  /* 0x000a5c00011a7983 */ /* 0x000ea80000300800 */
[----:B------:R-:W2:Y:S01]  /*2af20*/  LDL.LU R19, [R1+0xa64] ;  /* 0x000a640001137983 */ /* 0x000ea20000300800 */
[----:B---3--:R-:W-:-:S04]  /*2af30*/  LEA R5, P6, R181, UR6, 0x1 ;  /* 0x00000006b5057c11 */ /* 0x008fc8000f8c08ff */
[----:B------:R-:W-:Y:S02]  /*2af40*/  LEA.HI.X.SX32 R4, R181, UR7, 0x1, P6 ;  /* 0x00000007b5047c11 */ /* 0x000fe4000b0f0eff */
[----:B----4-:R-:W-:-:S05]  /*2af50*/  LEA R10, P3, R39, R5, 0x1 ;  /* 0x00000005270a7211 */ /* 0x010fca00078608ff */
[----:B------:R0:W-:Y:S04]  /*2af60*/  STL [R1+0xa00], R10 ;  /* 0x000a000a01007387 */ /* 0x0001e80000100800 */
[----:B------:R-:W3:Y:S01]  /*2af70*/  LDL.LU R25, [R1+0xa6c] ;  /* 0x000a6c0001197983 */ /* 0x000ee20000300800 */
[----:B--2---:R-:W-:-:S05]  /*2af80*/  LEA R9, P5, R11, R5, 0x1 ;  /* 0x000000050b097211 */ /* 0x004fca00078a08ff */
[----:B------:R-:W-:Y:S04]  /*2af90*/  STL [R1+0xa08], R9 ;  /* 0x000a080901007387 */ /* 0x000fe80000100800 */
[----:B------:R-:W2:Y:S01]  /*2afa0*/  LDL.LU R21, [R1+0xa74] ;  /* 0x000a740001157983 */ /* 0x000ea20000300800 */
[----:B0-----:R-:W-:-:S05]  /*2afb0*/  LEA R10, P4, R12, R5, 0x1 ;  /* 0x000000050c0a7211 */ /* 0x001fca00078808ff */
[----:B------:R0:W-:Y:S04]  /*2afc0*/  STL [R1+0xa10], R10 ;  /* 0x000a100a01007387 */ /* 0x0001e80000100800 */
[----:B------:R-:W4:Y:S01]  /*2afd0*/  LDL.LU R181, [R1+0xa7c] ;  /* 0x000a7c0001b57983 */ /* 0x000f220000300800 */
[----:B------:R-:W-:-:S05]  /*2afe0*/  LEA R13, P0, R37, R5, 0x1 ;  /* 0x00000005250d7211 */ /* 0x000fca00078008ff */
[----:B------:R1:W-:Y:S01]  /*2aff0*/  STL [R1+0xa18], R13 ;  /* 0x000a180d01007387 */ /* 0x0003e20000100800 */
[-C--:B0-----:R-:W-:Y:S02]  /*2b000*/  LEA R10, P1, R35, R5.reuse, 0x1 ;  /* 0x00000005230a7211 */ /* 0x081fe400078208ff */
[----:B------:R-:W-:Y:S02]  /*2b010*/  LEA.HI.X.SX32 R17, R39, R4, 0x1, P3 ;  /* 0x0000000427117211 */ /* 0x000fe400018f0eff */
[-C--:B-1----:R-:W-:Y:S01]  /*2b020*/  LEA R13, P2, R14, R5.reuse, 0x1 ;  /* 0x000000050e0d7211 */ /* 0x082fe200078408ff */
[----:B------:R-:W-:Y:S01]  /*2b030*/  STL [R1+0xa20], R10 ;  /* 0x000a200a01007387 */ /* 0x000fe20000100800 */
[----:B------:R-:W-:-:S03]  /*2b040*/  LEA R15, P3, R33, R5, 0x1 ;  /* 0x00000005210f7211 */ /* 0x000fc600078608ff */
[----:B------:R0:W-:Y:S04]  /*2b050*/  STL [R1+0xa28], R13 ;  /* 0x000a280d01007387 */ /* 0x0001e80000100800 */
[----:B------:R1:W-:Y:S01]  /*2b060*/  STL [R1+0x9fc], R17 ;  /* 0x0009fc1101007387 */ /* 0x0003e20000100800 */
[----:B0-----:R-:W-:-:S03]  /*2b070*/  LEA.HI.X.SX32 R13, R11, R4, 0x1, P5 ;  /* 0x000000040b0d7211 */ /* 0x001fc600028f0eff */
[----:B------:R-:W-:Y:S01]  /*2b080*/  STL [R1+0xa30], R15 ;  /* 0x000a300f01007387 */ /* 0x000fe20000100800 */
[----:B-1----:R-:W-:-:S03]  /*2b090*/  LEA R17, P5, R32, R5, 0x1 ;  /* 0x0000000520117211 */ /* 0x002fc600078a08ff */
[----:B------:R0:W-:Y:S04]  /*2b0a0*/  STL [R1+0xa04], R13 ;  /* 0x000a040d01007387 */ /* 0x0001e80000100800 */
[----:B------:R-:W-:Y:S01]  /*2b0b0*/  STL [R1+0xa38], R17 ;  /* 0x000a381101007387 */ /* 0x000fe20000100800 */
[----:B0-----:R-:W-:Y:S02]  /*2b0c0*/  LEA.HI.X.SX32 R13, R12, R4, 0x1, P4 ;  /* 0x000000040c0d7211 */ /* 0x001fe400020f0eff */
[----:B------:R-:W-:-:S03]  /*2b0d0*/  LEA R15, P4, R16, R5, 0x1 ;  /* 0x00000005100f7211 */ /* 0x000fc600078808ff */
[----:B------:R0:W-:Y:S04]  /*2b0e0*/  STL [R1+0xa0c], R13 ;  /* 0x000a0c0d01007387 */ /* 0x0001e80000100800 */
[----:B------:R1:W-:Y:S01]  /*2b0f0*/  STL [R1+0xa40], R15 ;  /* 0x000a400f01007387 */ /* 0x0003e20000100800 */
[-C--:B0-----:R-:W-:Y:S02]  /*2b100*/  LEA.HI.X.SX32 R13, R37, R4.reuse, 0x1, P0 ;  /* 0x00000004250d7211 */ /* 0x081fe400000f0eff */
[-C--:B------:R-:W-:Y:S02]  /*2b110*/  LEA R17, P0, R30, R5.reuse, 0x1 ;  /* 0x000000051e117211 */ /* 0x080fe400078008ff */
[----:B-1----:R-:W-:Y:S01]  /*2b120*/  LEA.HI.X.SX32 R15, R35, R4, 0x1, P1 ;  /* 0x00000004230f7211 */ /* 0x002fe200008f0eff */
[----:B------:R-:W-:Y:S01]  /*2b130*/  STL [R1+0xa14], R13 ;  /* 0x000a140d01007387 */ /* 0x000fe20000100800 */
[----:B------:R-:W-:-:S03]  /*2b140*/  LEA R20, P1, R28, R5, 0x1 ;  /* 0x000000051c147211 */ /* 0x000fc600078208ff */
[----:B------:R-:W-:Y:S04]  /*2b150*/  STL [R1+0xa48], R17 ;  /* 0x000a481101007387 */ /* 0x000fe80000100800 */
[----:B------:R0:W-:Y:S01]  /*2b160*/  STL [R1+0xa1c], R15 ;  /* 0x000a1c0f01007387 */ /* 0x0001e20000100800 */
[----:B------:R-:W1:Y:S01]  /*2b170*/  S2R R168, SR_TID.X ;  /* 0x0000000000a87919 */ /* 0x000e620000002100 */
[-C--:B0-----:R-:W-:Y:S02]  /*2b180*/  LEA.HI.X.SX32 R15, R14, R4.reuse, 0x1, P2 ;  /* 0x000000040e0f7211 */ /* 0x081fe400010f0eff */
[----:B------:R-:W-:Y:S01]  /*2b190*/  LEA R17, P2, R18, R5, 0x1 ;  /* 0x0000000512117211 */ /* 0x000fe200078408ff */
[----:B------:R-:W-:Y:S04]  /*2b1a0*/  STL [R1+0xa50], R20 ;  /* 0x000a501401007387 */ /* 0x000fe80000100800 */
[----:B------:R0:W-:Y:S04]  /*2b1b0*/  STL [R1+0xa24], R15 ;  /* 0x000a240f01007387 */ /* 0x0001e80000100800 */
[----:B------:R1:W-:Y:S01]  /*2b1c0*/  STL [R1+0xa58], R17 ;  /* 0x000a581101007387 */ /* 0x0003e20000100800 */
[----:B0-----:R-:W-:-:S02]  /*2b1d0*/  LEA.HI.X.SX32 R15, R33, R4, 0x1, P3 ;  /* 0x00000004210f7211 */ /* 0x001fc400018f0eff */
[-C--:B------:R-:W-:Y:S02]  /*2b1e0*/  LEA R20, P3, R26, R5.reuse, 0x1 ;  /* 0x000000051a147211 */ /* 0x080fe400078608ff */
[----:B-1----:R-:W-:Y:S01]  /*2b1f0*/  LEA.HI.X.SX32 R17, R32, R4, 0x1, P5 ;  /* 0x0000000420117211 */ /* 0x002fe200028f0eff */
[----:B------:R-:W-:Y:S01]  /*2b200*/  STL [R1+0xa2c], R15 ;  /* 0x000a2c0f01007387 */ /* 0x000fe20000100800 */
[----:B------:R-:W-:-:S03]  /*2b210*/  LEA R24, P5, R19, R5, 0x1 ;  /* 0x0000000513187211 */ /* 0x000fc600078a08ff */
[----:B------:R-:W-:Y:S04]  /*2b220*/  STL [R1+0xa60], R20 ;  /* 0x000a601401007387 */ /* 0x000fe80000100800 */
[----:B------:R0:W-:Y:S04]  /*2b230*/  STL [R1+0xa34], R17 ;  /* 0x000a341101007387 */ /* 0x0001e80000100800 */
[----:B------:R-:W-:Y:S01]  /*2b240*/  STL [R1+0xa68], R24 ;  /* 0x000a681801007387 */ /* 0x000fe20000100800 */
[----:B0-----:R-:W-:-:S05]  /*2b250*/  LEA.HI.X.SX32 R17, R16, R4, 0x1, P4 ;  /* 0x0000000410117211 */ /* 0x001fca00020f0eff */
[----:B------:R0:W-:Y:S02]  /*2b260*/  STL [R1+0xa3c], R17 ;  /* 0x000a3c1101007387 */ /* 0x0001e40000100800 */
[-C--:B0-----:R-:W-:Y:S01]  /*2b270*/  LEA.HI.X.SX32 R17, R30, R4.reuse, 0x1, P0 ;  /* 0x000000041e117211 */ /* 0x081fe200000f0eff */
[----:B------:R-:W-:Y:S01]  /*2b280*/  IMAD R22, R2, 0x2, R0 ;  /* 0x0000000202167824 */ /* 0x000fe200078e0200 */
[----:B------:R-:W-:Y:S02]  /*2b290*/  LEA.HI.X.SX32 R26, R26, R4, 0x1, P3 ;  /* 0x000000041a1a7211 */ /* 0x000fe400018f0eff */
[----:B------:R-:W-:Y:S01]  /*2b2a0*/  SHF.R.U32.HI R168, RZ, 0x6, R168 ;  /* 0x00000006ffa87819 */ /* 0x000fe200000116a8 */
[----:B------:R-:W-:-:S03]  /*2b2b0*/  IMAD R6, R2, 0x2, R22 ;  /* 0x0000000202067824 */ /* 0x000fc600078e0216 */
[----:B------:R-:W-:-:S05]  /*2b2c0*/  SGXT.U32 R168, R168, 0x1 ;  /* 0x00000001a8a8781a */ /* 0x000fca0000000000 */
[----:B------:R-:W-:Y:S02]  /*2b2d0*/  IMAD R23, R168, UR9, RZ ;  /* 0x00000009a8177c24 */ /* 0x000fe4000f8e02ff */
[----:B------:R-:W-:-:S04]  /*2b2e0*/  IMAD R8, R2, 0x2, R6 ;  /* 0x0000000202087824 */ /* 0x000fc800078e0206 */
        /* <DEDUP_REMOVED lines=8> */
[----:B------:R-:W-:Y:S01]  /*2b370*/  IMAD R16, R2, 0x2, R15 ;  /* 0x0000000202107824 */ /* 0x000fe200078e020f */
[----:B---3--:R-:W-:-:S05]  /*2b380*/  LEA R20, P4, R25, R5, 0x1 ;  /* 0x0000000519147211 */ /* 0x008fca00078808ff */
[----:B------:R0:W-:Y:S01]  /*2b390*/  STL [R1+0xa70], R20 ;  /* 0x000a701401007387 */ /* 0x0001e20000100800 */
[-C--:B--2---:R-:W-:Y:S02]  /*2b3a0*/  LEA R24, P0, R21, R5.reuse, 0x1 ;  /* 0x0000000515187211 */ /* 0x084fe400078008ff */
[----:B0-----:R-:W-:Y:S01]  /*2b3b0*/  LEA.HI.X.SX32 R20, R28, R4, 0x1, P1 ;  /* 0x000000041c147211 */ /* 0x001fe200008f0eff */
[----:B------:R-:W-:Y:S04]  /*2b3c0*/  STL [R1+0xa44], R17 ;  /* 0x000a441101007387 */ /* 0x000fe80000100800 */
[----:B------:R0:W-:Y:S01]  /*2b3d0*/  STL [R1+0xa78], R24 ;  /* 0x000a781801007387 */ /* 0x0001e20000100800 */
[----:B----4-:R-:W-:-:S03]  /*2b3e0*/  LEA R27, P1, R181, R5, 0x1 ;  /* 0x00000005b51b7211 */ /* 0x010fc600078208ff */
[----:B------:R1:W-:Y:S01]  /*2b3f0*/  STL [R1+0xa4c], R20 ;  /* 0x000a4c1401007387 */ /* 0x0003e20000100800 */
[----:B0-----:R-:W-:-:S03]  /*2b400*/  LEA.HI.X.SX32 R24, R18, R4, 0x1, P2 ;  /* 0x0000000412187211 */ /* 0x001fc600010f0eff */
[----:B------:R-:W-:Y:S01]  /*2b410*/  STL [R1+0xa80], R27 ;  /* 0x000a801b01007387 */ /* 0x000fe20000100800 */
[----:B-1----:R-:W-:-:S03]  /*2b420*/  LEA R20, P2, R3, R5, 0x1 ;  /* 0x0000000503147211 */ /* 0x002fc600078408ff */
[----:B------:R0:W-:Y:S04]  /*2b430*/  STL [R1+0xa54], R24 ;  /* 0x000a541801007387 */ /* 0x0001e80000100800 */
[----:B------:R1:W-:Y:S01]  /*2b440*/  STL [R1+0xa88], R20 ;  /* 0x000a881401007387 */ /* 0x0003e20000100800 */
[----:B------:R-:W-:-:S03]  /*2b450*/  LEA.HI.X.SX32 R25, R25, R4, 0x1, P4 ;  /* 0x0000000419197211 */ /* 0x000fc600020f0eff */
[----:B------:R-:W-:Y:S01]  /*2b460*/  STL [R1+0xa5c], R26 ;  /* 0x000a5c1a01007387 */ /* 0x000fe20000100800 */
[----:B0-----:R-:W-:Y:S02]  /*2b470*/  LEA.HI.X.SX32 R24, R19, R4, 0x1, P5 ;  /* 0x0000000413187211 */ /* 0x001fe400028f0eff */
[----:B-1----:R-:W-:-:S05]  /*2b480*/  LEA R20, P3, R0, R5, 0x1 ;  /* 0x0000000500147211 */ /* 0x002fca00078608ff */
[----:B------:R0:W-:Y:S04]  /*2b490*/  STL [R1+0xa90], R20 ;  /* 0x000a901401007387 */ /* 0x0001e80000100800 */
[----:B------:R1:W-:Y:S01]  /*2b4a0*/  STL [R1+0xa64], R24 ;  /* 0x000a641801007387 */ /* 0x0003e20000100800 */
[-C--:B0-----:R-:W-:Y:S02]  /*2b4b0*/  LEA R20, P5, R22, R5.reuse, 0x1 ;  /* 0x0000000516147211 */ /* 0x081fe400078a08ff */
[----:B-1----:R-:W-:-:S03]  /*2b4c0*/  LEA R24, P4, R6, R5, 0x1 ;  /* 0x0000000506187211 */ /* 0x002fc600078808ff */
[----:B------:R-:W-:Y:S01]  /*2b4d0*/  STL [R1+0xa98], R20 ;  /* 0x000a981401007387 */ /* 0x000fe20000100800 */
[----:B------:R-:W-:-:S03]  /*2b4e0*/  LEA.HI.X.SX32 R21, R21, R4, 0x1, P0 ;  /* 0x0000000415157211 */ /* 0x000fc600000f0eff */
[----:B------:R0:W-:Y:S04]  /*2b4f0*/  STL [R1+0xa6c], R25 ;  /* 0x000a6c1901007387 */ /* 0x0001e80000100800 */
[----:B------:R1:W-:Y:S04]  /*2b500*/  STL [R1+0xaa0], R24 ;  /* 0x000aa01801007387 */ /* 0x0003e80000100800 */
[----:B------:R-:W-:Y:S01]  /*2b510*/  STL [R1+0xa74], R21 ;  /* 0x000a741501007387 */ /* 0x000fe20000100800 */
[----:B0-----:R-:W-:Y:S02]  /*2b520*/  LEA.HI.X.SX32 R25, R181, R4, 0x1, P1 ;  /* 0x00000004b5197211 */ /* 0x001fe400008f0eff */
[----:B-1----:R-:W-:-:S05]  /*2b530*/  LEA R24, P0, R23, R5, 0x1 ;  /* 0x0000000517187211 */ /* 0x002fca00078008ff */
[----:B------:R0:W-:Y:S04]  /*2b540*/  STL [R1+0xbe4], R24 ;  /* 0x000be41801007387 */ /* 0x0001e80000100800 */
[----:B------:R1:W-:Y:S01]  /*2b550*/  STL [R1+0xa7c], R25 ;  /* 0x000a7c1901007387 */ /* 0x0003e20000100800 */
[----:B0-----:R-:W-:-:S03]  /*2b560*/  LEA.HI.X.SX32 R24, R3, R4, 0x1, P2 ;  /* 0x0000000403187211 */ /* 0x001fc600010f0eff */
[----:B------:R-:W2:Y:S01]  /*2b570*/  LDL.LU R3, [R1+0x1958] ;  /* 0x0019580001037983 */ /* 0x000ea20000300800 */
[----:B-1----:R-:W-:-:S03]  /*2b580*/  LEA.HI.X.SX32 R25, R0, R4, 0x1, P3 ;  /* 0x0000000400197211 */ /* 0x002fc600018f0eff */
[----:B------:R-:W3:Y:S04]  /*2b590*/  LDL.LU R0, [R1+0x1954] ;  /* 0x0019540001007983 */ /* 0x000ee80000300800 */
[----:B------:R0:W-:Y:S01]  /*2b5a0*/  STL [R1+0xa84], R24 ;  /* 0x000a841801007387 */ /* 0x0001e20000100800 */
[----:B------:R-:W-:-:S03]  /*2b5b0*/  LEA.HI.X.SX32 R6, R6, R4, 0x1, P4 ;  /* 0x0000000406067211 */ /* 0x000fc600020f0eff */
[----:B------:R1:W-:Y:S01]  /*2b5c0*/  STL [R1+0xa8c], R25 ;  /* 0x000a8c1901007387 */ /* 0x0003e20000100800 */
[----:B0-----:R-:W-:-:S05]  /*2b5d0*/  LEA.HI.X.SX32 R24, R22, R4, 0x1, P5 ;  /* 0x0000000416187211 */ /* 0x001fca00028f0eff */
[----:B------:R0:W-:Y:S01]  /*2b5e0*/  STL [R1+0xa94], R24 ;  /* 0x000a941801007387 */ /* 0x0001e20000100800 */
[----:B-1----:R-:W-:-:S03]  /*2b5f0*/  LEA R25, P2, R7, R5, 0x1 ;  /* 0x0000000507197211 */ /* 0x002fc600078408ff */
[----:B------:R-:W-:Y:S01]  /*2b600*/  STL [R1+0xa9c], R6 ;  /* 0x000a9c0601007387 */ /* 0x000fe20000100800 */
[----:B0-----:R-:W-:Y:S02]  /*2b610*/  LEA R24, P1, R8, R5, 0x1 ;  /* 0x0000000508187211 */ /* 0x001fe400078208ff */
[----:B------:R-:W-:-:S03]  /*2b620*/  LEA.HI.X.SX32 R7, R7, R4, 0x1, P2 ;  /* 0x0000000407077211 */ /* 0x000fc600010f0eff */
[----:B------:R0:W-:Y:S04]  /*2b630*/  STL [R1+0xaa8], R24 ;  /* 0x000aa81801007387 */ /* 0x0001e80000100800 */
[----:B------:R-:W-:Y:S01]  /*2b640*/  STL [R1+0xab0], R25 ;  /* 0x000ab01901007387 */ /* 0x000fe20000100800 */
[-C--:B0-----:R-:W-:Y:S02]  /*2b650*/  LEA.HI.X.SX32 R24, R23, R4.reuse, 0x1, P0 ;  /* 0x0000000417187211 */ /* 0x081fe400000f0eff */
[----:B------:R-:W-:-:S03]  /*2b660*/  LEA.HI.X.SX32 R23, R8, R4, 0x1, P1 ;  /* 0x0000000408177211 */ /* 0x000fc600008f0eff */
[----:B------:R-:W-:Y:S04]  /*2b670*/  STL [R1+0xbe0], R24 ;  /* 0x000be01801007387 */ /* 0x000fe80000100800 */
[----:B------:R0:W-:Y:S04]  /*2b680*/  STL [R1+0xaa4], R23 ;  /* 0x000aa41701007387 */ /* 0x0001e80000100800 */
[----:B------:R1:W-:Y:S01]  /*2b690*/  STL [R1+0xaac], R7 ;  /* 0x000aac0701007387 */ /* 0x0003e20000100800 */
[-C--:B0-----:R-:W-:Y:S02]  /*2b6a0*/  LEA R23, P0, R9, R5.reuse, 0x1 ;  /* 0x0000000509177211 */ /* 0x081fe400078008ff */
[----:B-1----:R-:W-:-:S03]  /*2b6b0*/  LEA R7, P1, R10, R5, 0x1 ;  /* 0x000000050a077211 */ /* 0x002fc600078208ff */
[----:B------:R-:W-:Y:S01]  /*2b6c0*/  STL [R1+0xab8], R23 ;  /* 0x000ab81701007387 */ /* 0x000fe20000100800 */
[----:B------:R-:W-:-:S03]  /*2b6d0*/  LEA R24, P2, R11, R5, 0x1 ;  /* 0x000000050b187211 */ /* 0x000fc600078408ff */
[----:B------:R0:W-:Y:S01]  /*2b6e0*/  STL [R1+0xac0], R7 ;  /* 0x000ac00701007387 */ /* 0x0001e20000100800 */
[----:B------:R-:W-:-:S03]  /*2b6f0*/  LEA.HI.X.SX32 R10, R10, R4, 0x1, P1 ;  /* 0x000000040a0a7211 */ /* 0x000fc600008f0eff */
[----:B------:R-:W-:Y:S01]  /*2b700*/  STL [R1+0xac8], R24 ;  /* 0x000ac81801007387 */ /* 0x000fe20000100800 */
[-C--:B0-----:R-:W-:Y:S02]  /*2b710*/  LEA.HI.X.SX32 R7, R9, R4.reuse, 0x1, P0 ;  /* 0x0000000409077211 */ /* 0x081fe400000f0eff */
[----:B------:R-:W-:-:S03]  /*2b720*/  LEA.HI.X.SX32 R9, R11, R4, 0x1, P2 ;  /* 0x000000040b097211 */ /* 0x000fc600010f0eff */
[----:B------:R-:W-:Y:S01]  /*2b730*/  STL [R1+0xab4], R7 ;  /* 0x000ab40701007387 */ /* 0x000fe20000100800 */
[----:B------:R-:W-:-:S03]  /*2b740*/  LEA R11, P0, R12, R5, 0x1 ;  /* 0x000000050c0b7211 */ /* 0x000fc600078008ff */
[----:B------:R0:W-:Y:S04]  /*2b750*/  STL [R1+0xabc], R10 ;  /* 0x000abc0a01007387 */ /* 0x0001e80000100800 */
[----:B------:R1:W-:Y:S04]  /*2b760*/  STL [R1+0xac4], R9 ;  /* 0x000ac40901007387 */ /* 0x0003e80000100800 */
[----:B------:R4:W-:Y:S01]  /*2b770*/  STL [R1+0xad0], R11 ;  /* 0x000ad00b01007387 */ /* 0x0009e20000100800 */
[-C--:B0-----:R-:W-:Y:S02]  /*2b780*/  LEA R10, P2, R14, R5.reuse, 0x1 ;  /* 0x000000050e0a7211 */ /* 0x081fe400078408ff */
[----:B-1----:R-:W-:-:S05]  /*2b790*/  LEA R9, P1, R13, R5, 0x1 ;  /* 0x000000050d097211 */ /* 0x002fca00078208ff */
[----:B------:R0:W-:Y:S01]  /*2b7a0*/  STL [R1+0xad8], R9 ;  /* 0x000ad80901007387 */ /* 0x0001e20000100800 */
[-C--:B----4-:R-:W-:Y:S01]  /*2b7b0*/  LEA.HI.X.SX32 R11, R13, R4.reuse, 0x1, P1 ;  /* 0x000000040d0b7211 */ /* 0x090fe200008f0eff */
[----:B------:R-:W-:Y:S02]  /*2b7c0*/  IMAD R17, R2, 0x2, R16 ;  /* 0x0000000202117824 */ /* 0x000fe400078e0210 */
[----:B------:R1:W-:Y:S01]  /*2b7d0*/  STL [R1+0xae0], R10 ;  /* 0x000ae00a01007387 */ /* 0x0003e20000100800 */
[-C--:B0-----:R-:W-:Y:S02]  /*2b7e0*/  LEA.HI.X.SX32 R9, R12, R4.reuse, 0x1, P0 ;  /* 0x000000040c097211 */ /* 0x081fe400000f0eff */
[----:B-1----:R-:W-:-:S03]  /*2b7f0*/  LEA.HI.X.SX32 R10, R14, R4, 0x1, P2 ;  /* 0x000000040e0a7211 */ /* 0x002fc600010f0eff */
[----:B------:R-:W-:Y:S01]  /*2b800*/  STL [R1+0xacc], R9 ;  /* 0x000acc0901007387 */ /* 0x000fe20000100800 */
[----:B------:R-:W-:-:S03]  /*2b810*/  LEA R12, P1, R16, R5, 0x1 ;  /* 0x00000005100c7211 */ /* 0x000fc600078208ff */
[----:B------:R0:W-:Y:S01]  /*2b820*/  STL [R1+0xad4], R11 ;  /* 0x000ad40b01007387 */ /* 0x0001e20000100800 */
[----:B------:R-:W-:-:S03]  /*2b830*/  IMAD R18, R2, 0x2, R17 ;  /* 0x0000000202127824 */ /* 0x000fc600078e0211 */
[----:B------:R1:W-:Y:S01]  /*2b840*/  STL [R1+0xadc], R10 ;  /* 0x000adc0a01007387 */ /* 0x0003e20000100800 */
[-C--:B0-----:R-:W-:Y:S02]  /*2b850*/  LEA R11, P0, R15, R5.reuse, 0x1 ;  /* 0x000000050f0b7211 */ /* 0x081fe400078008ff */
[----:B-1----:R-:W-:-:S03]  /*2b860*/  LEA R10, P2, R17, R5, 0x1 ;  /* 0x00000005110a7211 */ /* 0x002fc600078408ff */
[----:B------:R-:W-:Y:S01]  /*2b870*/  STL [R1+0xae8], R11 ;  /* 0x000ae80b01007387 */ /* 0x000fe20000100800 */
[----:B------:R-:W-:-:S03]  /*2b880*/  LEA.HI.X.SX32 R13, R16, R4, 0x1, P1 ;  /* 0x00000004100d7211 */ /* 0x000fc600008f0eff */
[----:B------:R0:W-:Y:S01]  /*2b890*/  STL [R1+0xaf0], R12 ;  /* 0x000af00c01007387 */ /* 0x0001e20000100800 */
[----:B------:R-:W-:-:S03]  /*2b8a0*/  IMAD R19, R2, 0x2, R18 ;  /* 0x0000000202137824 */ /* 0x000fc600078e0212 */
[----:B------:R1:W-:Y:S01]  /*2b8b0*/  STL [R1+0xaf8], R10 ;  /* 0x000af80a01007387 */ /* 0x0003e20000100800 */
[-C--:B0-----:R-:W-:Y:S02]  /*2b8c0*/  LEA.HI.X.SX32 R12, R15, R4.reuse, 0x1, P0 ;  /* 0x000000040f0c7211 */ /* 0x081fe400000f0eff */
[----:B-1----:R-:W-:-:S03]  /*2b8d0*/  LEA.HI.X.SX32 R10, R17, R4, 0x1, P2 ;  /* 0x00000004110a7211 */ /* 0x002fc600010f0eff */
[----:B------:R-:W-:Y:S01]  /*2b8e0*/  STL [R1+0xae4], R12 ;  /* 0x000ae40c01007387 */ /* 0x000fe20000100800 */
[----:B------:R-:W-:-:S03]  /*2b8f0*/  IMAD R20, R2, 0x2, R19 ;  /* 0x0000000202147824 */ /* 0x000fc600078e0213 */
[----:B------:R0:W-:Y:S01]  /*2b900*/  STL [R1+0xaec], R13 ;  /* 0x000aec0d01007387 */ /* 0x0001e20000100800 */
[----:B------:R-:W-:-:S03]  /*2b910*/  IMAD R21, R2, 0x2, R20 ;  /* 0x0000000202157824 */ /* 0x000fc600078e0214 */
[----:B------:R1:W-:Y:S01]  /*2b920*/  STL [R1+0xaf4], R10 ;  /* 0x000af40a01007387 */ /* 0x0003e20000100800 */
[-C--:B------:R-:W-:Y:S02]  /*2b930*/  LEA R14, P2, R20, R5.reuse, 0x1 ;  /* 0x00000005140e7211 */ /* 0x080fe400078408ff */
[-C--:B0-----:R-:W-:Y:S02]  /*2b940*/  LEA R13, P0, R18, R5.reuse, 0x1 ;  /* 0x00000005120d7211 */ /* 0x081fe400078008ff */
[----:B-1----:R-:W-:-:S03]  /*2b950*/  LEA R10, P1, R19, R5, 0x1 ;  /* 0x00000005130a7211 */ /* 0x002fc600078208ff */
[----:B------:R-:W-:Y:S01]  /*2b960*/  STL [R1+0xb00], R13 ;  /* 0x000b000d01007387 */ /* 0x000fe20000100800 */
[----:B------:R-:W-:-:S03]  /*2b970*/  IMAD R22, R2, 0x2, R21 ;  /* 0x0000000202167824 */ /* 0x000fc600078e0215 */
[----:B------:R0:W-:Y:S01]  /*2b980*/  STL [R1+0xb08], R10 ;  /* 0x000b080a01007387 */ /* 0x0001e20000100800 */
[-C--:B------:R-:W-:Y:S01]  /*2b990*/  LEA.HI.X.SX32 R15, R19, R4.reuse, 0x1, P1 ;  /* 0x00000004130f7211 */ /* 0x080fe200008f0eff */
        /* <DEDUP_REMOVED lines=12> */
[C---:B------:R-:W-:Y:S01]  /*2ba60*/  IMAD R23, R2.reuse, 0x2, R8 ;  /* 0x0000000202177824 */ /* 0x040fe200078e0208 */
[----:B------:R-:W-:Y:S02]  /*2ba70*/  LEA.HI.X.SX32 R17, R21, R4, 0x1, P0 ;  /* 0x0000000415117211 */ /* 0x000fe400000f0eff */
[----:B------:R0:W-:Y:S04]  /*2ba80*/  STL [R1+0xb20], R16 ;  /* 0x000b201001007387 */ /* 0x0001e80000100800 */
[----:B------:R1:W-:Y:S01]  /*2ba90*/  STL [R1+0xb28], R14 ;  /* 0x000b280e01007387 */ /* 0x0003e20000100800 */
[----:B------:R-:W-:-:S03]  /*2baa0*/  IMAD R7, R2, 0x2, R23 ;  /* 0x0000000202077824 */ /* 0x000fc600078e0217 */
[----:B------:R4:W-:Y:S01]  /*2bab0*/  STL [R1+0xb14], R17 ;  /* 0x000b141101007387 */ /* 0x0009e20000100800 */
[-C--:B0-----:R-:W-:Y:S02]  /*2bac0*/  LEA.HI.X.SX32 R16, R6, R4.reuse, 0x1, P2 ;  /* 0x0000000406107211 */ /* 0x081fe400010f0eff */
[----:B-1----:R-:W-:Y:S01]  /*2bad0*/  LEA.HI.X.SX32 R14, R22, R4, 0x1, P1 ;  /* 0x00000004160e7211 */ /* 0x002fe200008f0eff */
[----:B------:R-:W-:-:S04]  /*2bae0*/  IMAD R24, R2, 0x2, R7 ;  /* 0x0000000202187824 */ /* 0x000fc800078e0207 */
[----:B------:R0:W-:Y:S01]  /*2baf0*/  STL [R1+0xb1c], R14 ;  /* 0x000b1c0e01007387 */ /* 0x0001e20000100800 */
[----:B----4-:R-:W-:-:S03]  /*2bb00*/  LEA R17, P1, R23, R5, 0x1 ;  /* 0x0000000517117211 */ /* 0x010fc600078208ff */
[----:B------:R1:W-:Y:S01]  /*2bb10*/  STL [R1+0xb24], R16 ;  /* 0x000b241001007387 */ /* 0x0003e20000100800 */
[-C--:B0-----:R-:W-:Y:S02]  /*2bb20*/  LEA R14, P0, R8, R5.reuse, 0x1 ;  /* 0x00000005080e7211 */ /* 0x081fe400078008ff */
[----:B-1----:R-:W-:-:S03]  /*2bb30*/  LEA R16, P2, R7, R5, 0x1 ;  /* 0x0000000507107211 */ /* 0x002fc600078408ff */
[----:B------:R-:W-:Y:S01]  /*2bb40*/  STL [R1+0xb30], R14 ;  /* 0x000b300e01007387 */ /* 0x000fe20000100800 */
[----:B------:R-:W-:Y:S01]  /*2bb50*/  IMAD R9, R2, 0x2, R24 ;  /* 0x0000000202097824 */ /* 0x000fe200078e0218 */
[-C--:B------:R-:W-:Y:S02]  /*2bb60*/  LEA.HI.X.SX32 R8, R8, R4.reuse, 0x1, P0 ;  /* 0x0000000408087211 */ /* 0x080fe400000f0eff */
[----:B------:R-:W-:Y:S01]  /*2bb70*/  STL [R1+0xb38], R17 ;  /* 0x000b381101007387 */ /* 0x000fe20000100800 */
[----:B------:R-:W-:-:S03]  /*2bb80*/  LEA.HI.X.SX32 R7, R7, R4, 0x1, P2 ;  /* 0x0000000407077211 */ /* 0x000fc600010f0eff */
[----:B------:R0:W-:Y:S01]  /*2bb90*/  STL [R1+0xb40], R16 ;  /* 0x000b401001007387 */ /* 0x0001e20000100800 */
[----:B------:R-:W-:-:S03]  /*2bba0*/  IMAD R11, R2, 0x2, R9 ;  /* 0x00000002020b7824 */ /* 0x000fc600078e0209 */
[----:B------:R-:W-:Y:S01]  /*2bbb0*/  STL [R1+0xb2c], R8 ;  /* 0x000b2c0801007387 */ /* 0x000fe20000100800 */
[----:B0-----:R-:W-:Y:S02]  /*2bbc0*/  LEA.HI.X.SX32 R16, R23, R4, 0x1, P1 ;  /* 0x0000000417107211 */ /* 0x001fe400008f0eff */
[----:B------:R-:W-:-:S03]  /*2bbd0*/  LEA R17, P2, R11, R5, 0x1 ;  /* 0x000000050b117211 */ /* 0x000fc600078408ff */
[----:B------:R0:W-:Y:S04]  /*2bbe0*/  STL [R1+0xb34], R16 ;  /* 0x000b341001007387 */ /* 0x0001e80000100800 */
[----:B------:R1:W-:Y:S01]  /*2bbf0*/  STL [R1+0xb3c], R7 ;  /* 0x000b3c0701007387 */ /* 0x0003e20000100800 */
[----:B------:R-:W-:Y:S01]  /*2bc00*/  IMAD R12, R2, 0x2, R11 ;  /* 0x00000002020c7824 */ /* 0x000fe200078e020b */
[-C--:B0-----:R-:W-:Y:S02]  /*2bc10*/  LEA R16, P0, R24, R5.reuse, 0x1 ;  /* 0x0000000518107211 */ /* 0x081fe400078008ff */
[----:B-1----:R-:W-:-:S03]  /*2bc20*/  LEA R7, P1, R9, R5, 0x1 ;  /* 0x0000000509077211 */ /* 0x002fc600078208ff */
[----:B------:R-:W-:Y:S01]  /*2bc30*/  STL [R1+0xb48], R16 ;  /* 0x000b481001007387 */ /* 0x000fe20000100800 */
[----:B------:R-:W-:-:S03]  /*2bc40*/  IMAD R13, R2, 0x2, R12 ;  /* 0x00000002020d7824 */ /* 0x000fc600078e020c */
[----:B------:R0:W-:Y:S04]  /*2bc50*/  STL [R1+0xb50], R7 ;  /* 0x000b500701007387 */ /* 0x0001e80000100800 */
[----:B------:R1:W-:Y:S01]  /*2bc60*/  STL [R1+0xb58], R17 ;  /* 0x000b581101007387 */ /* 0x0003e20000100800 */
[----:B------:R-:W-:Y:S01]  /*2bc70*/  IMAD R10, R2, 0x2, R13 ;  /* 0x00000002020a7824 */ /* 0x000fe200078e020d */
[-C--:B0-----:R-:W-:Y:S02]  /*2bc80*/  LEA.HI.X.SX32 R7, R24, R4.reuse, 0x1, P0 ;  /* 0x0000000418077211 */ /* 0x081fe400000f0eff */
[-C--:B-1----:R-:W-:Y:S02]  /*2bc90*/  LEA.HI.X.SX32 R17, R9, R4.reuse, 0x1, P1 ;  /* 0x0000000409117211 */ /* 0x082fe400008f0eff */
[----:B------:R-:W-:Y:S01]  /*2bca0*/  LEA.HI.X.SX32 R9, R11, R4, 0x1, P2 ;  /* 0x000000040b097211 */ /* 0x000fe200010f0eff */
[----:B------:R-:W-:Y:S04]  /*2bcb0*/  STL [R1+0xb44], R7 ;  /* 0x000b440701007387 */ /* 0x000fe80000100800 */
        /* <DEDUP_REMOVED lines=9> */
[----:B------:R-:W-:-:S03]  /*2bd50*/  IMAD R14, R2, 0x2, R6 ;  /* 0x00000002020e7824 */ /* 0x000fc600078e0206 */
[----:B------:R1:W-:Y:S01]  /*2bd60*/  STL [R1+0xb70], R11 ;  /* 0x000b700b01007387 */ /* 0x0003e20000100800 */
[-C--:B0-----:R-:W-:Y:S02]  /*2bd70*/  LEA.HI.X.SX32 R9, R12, R4.reuse, 0x1, P0 ;  /* 0x000000040c097211 */ /* 0x081fe400000f0eff */
[-C--:B------:R-:W-:Y:S02]  /*2bd80*/  LEA.HI.X.SX32 R12, R13, R4.reuse, 0x1, P1 ;  /* 0x000000040d0c7211 */ /* 0x080fe400008f0eff */
[----:B-1----:R-:W-:Y:S01]  /*2bd90*/  LEA.HI.X.SX32 R11, R10, R4, 0x1, P2 ;  /* 0x000000040a0b7211 */ /* 0x002fe200010f0eff */
[----:B------:R-:W-:Y:S01]  /*2bda0*/  STL [R1+0xb5c], R9 ;  /* 0x000b5c0901007387 */ /* 0x000fe20000100800 */
[----:B------:R-:W-:-:S03]  /*2bdb0*/  LEA R10, P0, R15, R5, 0x1 ;  /* 0x000000050f0a7211 */ /* 0x000fc600078008ff */
[----:B------:R0:W-:Y:S04]  /*2bdc0*/  STL [R1+0xb64], R12 ;  /* 0x000b640c01007387 */ /* 0x0001e80000100800 */
[----:B------:R1:W-:Y:S01]  /*2bdd0*/  STL [R1+0xb6c], R11 ;  /* 0x000b6c0b01007387 */ /* 0x0003e20000100800 */
[----:B------:R-:W-:Y:S01]  /*2bde0*/  IMAD R8, R2, 0x2, R14 ;  /* 0x0000000202087824 */ /* 0x000fe200078e020e */
[-C--:B0-----:R-:W-:Y:S02]  /*2bdf0*/  LEA R12, P2, R14, R5.reuse, 0x1 ;  /* 0x000000050e0c7211 */ /* 0x081fe400078408ff */
[----:B-1----:R-:W-:Y:S01]  /*2be00*/  LEA R11, P1, R6, R5, 0x1 ;  /* 0x00000005060b7211 */ /* 0x002fe200078208ff */
[----:B------:R-:W-:Y:S01]  /*2be10*/  STL [R1+0xb78], R10 ;  /* 0x000b780a01007387 */ /* 0x000fe20000100800 */
[----:B------:R-:W-:-:S03]  /*2be20*/  IMAD R16, R2, 0x2, R8 ;  /* 0x0000000202107824 */ /* 0x000fc600078e0208 */
[----:B------:R0:W-:Y:S04]  /*2be30*/  STL [R1+0xb80], R11 ;  /* 0x000b800b01007387 */ /* 0x0001e80000100800 */
[----:B------:R1:W-:Y:S01]  /*2be40*/  STL [R1+0xb88], R12 ;  /* 0x000b880c01007387 */ /* 0x0003e20000100800 */
[-C--:B0-----:R-:W-:Y:S02]  /*2be50*/  LEA.HI.X.SX32 R11, R15, R4.reuse, 0x1, P0 ;  /* 0x000000040f0b7211 */ /* 0x081fe400000f0eff */
[-C--:B-1----:R-:W-:Y:S02]  /*2be60*/  LEA.HI.X.SX32 R12, R6, R4.reuse, 0x1, P1 ;  /* 0x00000004060c7211 */ /* 0x082fe400008f0eff */
[----:B------:R-:W-:Y:S01]  /*2be70*/  LEA.HI.X.SX32 R6, R14, R4, 0x1, P2 ;  /* 0x000000040e067211 */ /* 0x000fe200010f0eff */
        /* <DEDUP_REMOVED lines=15> */
[----:B------:R-:W-:-:S03]  /*2bf70*/  LEA.HI.X.SX32 R8, R16, R4, 0x1, P1 ;  /* 0x0000000410087211 */ /* 0x000fc600008f0eff */
[----:B------:R-:W-:Y:S01]  /*2bf80*/  STL [R1+0xb8c], R6 ;  /* 0x000b8c0601007387 */ /* 0x000fe20000100800 */
[----:B-1----:R-:W-:-:S03]  /*2bf90*/  LEA R13, P0, R17, R5, 0x1 ;  /* 0x00000005110d7211 */ /* 0x002fc600078008ff */
[----:B------:R0:W-:Y:S01]  /*2bfa0*/  STL [R1+0xb94], R8 ;  /* 0x000b940801007387 */ /* 0x0001e20000100800 */
[----:B------:R-:W-:-:S03]  /*2bfb0*/  IMAD R11, R2, 0x2, R10 ;  /* 0x00000002020b7824 */ /* 0x000fc600078e020a */
[----:B------:R1:W-:Y:S01]  /*2bfc0*/  STL [R1+0xb9c], R7 ;  /* 0x000b9c0701007387 */ /* 0x0003e20000100800 */
[----:B------:R-:W-:Y:S01]  /*2bfd0*/  IMAD R12, R2, 0x2, R11 ;  /* 0x00000002020c7824 */ /* 0x000fe200078e020b */
[-C--:B0-----:R-:W-:Y:S02]  /*2bfe0*/  LEA R8, P2, R10, R5.reuse, 0x1 ;  /* 0x000000050a087211 */ /* 0x081fe400078408ff */
[----:B-1----:R-:W-:Y:S01]  /*2bff0*/  LEA R7, P1, R9, R5, 0x1 ;  /* 0x0000000509077211 */ /* 0x002fe200078208ff */
[----:B------:R-:W-:Y:S04]  /*2c000*/  STL [R1+0xba8], R13 ;  /* 0x000ba80d01007387 */ /* 0x000fe80000100800 */
[----:B------:R0:W-:Y:S01]  /*2c010*/  STL [R1+0xbb0], R7 ;  /* 0x000bb00701007387 */ /* 0x0001e20000100800 */
[----:B------:R-:W-:-:S03]  /*2c020*/  IMAD R6, R2, 0x2, R12 ;  /* 0x0000000202067824 */ /* 0x000fc600078e020c */
[----:B------:R1:W-:Y:S01]  /*2c030*/  STL [R1+0xbb8], R8 ;  /* 0x000bb80801007387 */ /* 0x0003e20000100800 */
[-C--:B0-----:R-:W-:Y:S02]  /*2c040*/  LEA.HI.X.SX32 R7, R17, R4.reuse, 0x1, P0 ;  /* 0x0000000411077211 */ /* 0x081fe400000f0eff */
[----:B-1----:R-:W-:-:S03]  /*2c050*/  LEA.HI.X.SX32 R8, R9, R4, 0x1, P1 ;  /* 0x0000000409087211 */ /* 0x002fc600008f0eff */
[----:B------:R0:W-:Y:S01]  /*2c060*/  STL [R1+0xba4], R7 ;  /* 0x000ba40701007387 */ /* 0x0001e20000100800 */
[----:B------:R-:W-:Y:S01]  /*2c070*/  LEA.HI.X.SX32 R9, R10, R4, 0x1, P2 ;  /* 0x000000040a097211 */ /* 0x000fe200010f0eff */
[----:B------:R-:W-:Y:S02]  /*2c080*/  IMAD R13, R2, 0x2, R6 ;  /* 0x00000002020d7824 */ /* 0x000fe400078e0206 */
[----:B------:R1:W-:Y:S01]  /*2c090*/  STL [R1+0xbac], R8 ;  /* 0x000bac0801007387 */ /* 0x0003e20000100800 */
[----:B------:R-:W-:-:S03]  /*2c0a0*/  LEA R10, P1, R12, R5, 0x1 ;  /* 0x000000050c0a7211 */ /* 0x000fc600078208ff */
[----:B------:R4:W-:Y:S01]  /*2c0b0*/  STL [R1+0xbb4], R9 ;  /* 0x000bb40901007387 */ /* 0x0009e20000100800 */
[----:B0-----:R-:W-:Y:S01]  /*2c0c0*/  IMAD R7, R2, 0x2, R13 ;  /* 0x0000000202077824 */ /* 0x001fe200078e020d */
[-C--:B-1----:R-:W-:Y:S02]  /*2c0d0*/  LEA R8, P0, R11, R5.reuse, 0x1 ;  /* 0x000000050b087211 */ /* 0x082fe400078008ff */
[----:B----4-:R-:W-:-:S03]  /*2c0e0*/  LEA R9, P2, R6, R5, 0x1 ;  /* 0x0000000506097211 */ /* 0x010fc600078408ff */
[----:B------:R0:W-:Y:S01]  /*2c0f0*/  STL [R1+0xbc0], R8 ;  /* 0x000bc00801007387 */ /* 0x0001e20000100800 */
[----:B------:R-:W-:-:S03]  /*2c100*/  LEA.HI.X.SX32 R11, R11, R4, 0x1, P0 ;  /* 0x000000040b0b7211 */ /* 0x000fc600000f0eff */
[----:B------:R1:W-:Y:S04]  /*2c110*/  STL [R1+0xbc8], R10 ;  /* 0x000bc80a01007387 */ /* 0x0003e80000100800 */
[----:B------:R4:W-:Y:S01]  /*2c120*/  STL [R1+0xbd0], R9 ;  /* 0x000bd00901007387 */ /* 0x0009e20000100800 */
[----:B0-----:R-:W-:Y:S01]  /*2c130*/  IMAD R8, R2, 0x2, R7 ;  /* 0x0000000202087824 */ /* 0x001fe200078e0207 */
[-C--:B-1----:R-:W-:Y:S02]  /*2c140*/  LEA.HI.X.SX32 R10, R12, R4.reuse, 0x1, P1 ;  /* 0x000000040c0a7211 */ /* 0x082fe400008f0eff */
[----:B------:R0:W-:Y:S01]  /*2c150*/  STL [R1+0xbbc], R11 ;  /* 0x000bbc0b01007387 */ /* 0x0001e20000100800 */
[----:B----4-:R-:W-:Y:S01]  /*2c160*/  LEA.HI.X.SX32 R9, R6, R4, 0x1, P2 ;  /* 0x0000000406097211 */ /* 0x010fe200010f0eff */
[----:B------:R-:W-:-:S02]  /*2c170*/  IMAD R6, R2, 0x2, R8 ;  /* 0x0000000202067824 */ /* 0x000fc400078e0208 */
[----:B------:R1:W-:Y:S04]  /*2c180*/  STL [R1+0xbc4], R10 ;  /* 0x000bc40a01007387 */ /* 0x0003e80000100800 */
[----:B------:R4:W5:Y:S01]  /*2c190*/  LDL.LU R2, [R1+0x1950] ;  /* 0x0019500001027983 */ /* 0x0009620000300800 */
[----:B0-----:R-:W-:-:S03]  /*2c1a0*/  LEA R11, P0, R13, R5, 0x1 ;  /* 0x000000050d0b7211 */ /* 0x001fc600078008ff */
[----:B------:R0:W-:Y:S01]  /*2c1b0*/  STL [R1+0xbcc], R9 ;  /* 0x000bcc0901007387 */ /* 0x0001e20000100800 */
[----:B-1----:R-:W-:-:S03]  /*2c1c0*/  LEA R10, P2, R8, R5, 0x1 ;  /* 0x00000005080a7211 */ /* 0x002fc600078408ff */
[----:B------:R-:W-:Y:S01]  /*2c1d0*/  STL [R1+0xbd4], R11 ;  /* 0x000bd40b01007387 */ /* 0x000fe20000100800 */
[-C--:B0-----:R-:W-:Y:S02]  /*2c1e0*/  LEA R9, P1, R7, R5.reuse, 0x1 ;  /* 0x0000000507097211 */ /* 0x081fe400078208ff */
[----:B------:R-:W-:-:S03]  /*2c1f0*/  LEA R5, P3, R6, R5, 0x1 ;  /* 0x0000000506057211 */ /* 0x000fc600078608ff */
[----:B------:R0:W-:Y:S01]  /*2c200*/  STL [R1+0xbd8], R9 ;  /* 0x000bd80901007387 */ /* 0x0001e20000100800 */
[----:B------:R-:W-:-:S03]  /*2c210*/  LEA.HI.X.SX32 R7, R7, R4, 0x1, P1 ;  /* 0x0000000407077211 */ /* 0x000fc600008f0eff */
[----:B------:R-:W-:Y:S04]  /*2c220*/  STL [R1+0xbdc], R10 ;  /* 0x000bdc0a01007387 */ /* 0x000fe80000100800 */
[----:B------:R1:W-:Y:S01]  /*2c230*/  STL [R1+0x9f4], R5 ;  /* 0x0009f40501007387 */ /* 0x0003e20000100800 */
[----:B0-----:R-:W-:-:S05]  /*2c240*/  LEA.HI.X.SX32 R9, R13, R4, 0x1, P0 ;  /* 0x000000040d097211 */ /* 0x001fca00000f0eff */
[----:B------:R-:W-:Y:S01]  /*2c250*/  STL [R1+0x9e4], R9 ;  /* 0x0009e40901007387 */ /* 0x000fe20000100800 */
[-C--:B-1----:R-:W-:Y:S02]  /*2c260*/  LEA.HI.X.SX32 R5, R8, R4.reuse, 0x1, P2 ;  /* 0x0000000408057211 */ /* 0x082fe400010f0eff */
[----:B------:R-:W-:Y:S01]  /*2c270*/  LEA.HI.X.SX32 R4, R6, R4, 0x1, P3 ;  /* 0x0000000406047211 */ /* 0x000fe200018f0eff */
[----:B------:R-:W-:Y:S04]  /*2c280*/  STL [R1+0x9ec], R7 ;  /* 0x0009ec0701007387 */ /* 0x000fe80000100800 */
[----:B------:R0:W-:Y:S04]  /*2c290*/  STL [R1+0x9f0], R5 ;  /* 0x0009f00501007387 */ /* 0x0001e80000100800 */
[----:B------:R1:W-:Y:S04]  /*2c2a0*/  STL [R1+0x9e8], R4 ;  /* 0x0009e80401007387 */ /* 0x0003e80000100800 */
[----:B------:R-:W-:Y:S04]  /*2c2b0*/  STL [R1], RZ ;  /* 0x000000ff01007387 */ /* 0x000fe80000100800 */
[----:B------:R-:W-:Y:S04]  /*2c2c0*/  STL [R1+0x4], RZ ;  /* 0x000004ff01007387 */ /* 0x000fe80000100800 */
        /* <DEDUP_REMOVED lines=121> */
[----:B------:R-:W-:Y:S01]  /*2ca60*/  STL [R1+0x1ec], RZ ;  /* 0x0001ecff01007387 */ /* 0x000fe20000100800 */
[----:B0-----:R-:W-:-:S03]  /*2ca70*/  LOP3.LUT R5, R168, 0x2, RZ, 0xfc, !PT ;  /* 0x00000002a8057812 */ /* 0x001fc600078efcff */
[----:B------:R-:W-:Y:S01]  /*2ca80*/  STL [R1+0x1f0], RZ ;  /* 0x0001f0ff01007387 */ /* 0x000fe20000100800 */
[C---:B-1----:R-:W-:Y:S01]  /*2ca90*/  LOP3.LUT R4, R168.reuse, 0x4, RZ, 0xfc, !PT ;  /* 0x00000004a8047812 */ /* 0x042fe200078efcff */
[----:B------:R-:W-:Y:S02]  /*2caa0*/  USHF.R.U32.HI UR38, URZ, 0x4, UR4 ;  /* 0x000000043f267899 */ /* 0x000fe40008011604 */
[----:B------:R-:W-:Y:S01]  /*2cab0*/  STL [R1+0x1f4], RZ ;  /* 0x0001f4ff01007387 */ /* 0x000fe20000100800 */
[----:B------:R-:W-:-:S03]  /*2cac0*/  LOP3.LUT R6, R168, 0x6, RZ, 0xfc, !PT ;  /* 0x00000006a8067812 */ /* 0x000fc600078efcff */
[----:B------:R-:W-:Y:S01]  /*2cad0*/  STL [R1+0x1f8], RZ ;  /* 0x0001f8ff01007387 */ /* 0x000fe20000100800 */
[C---:B------:R-:W-:Y:S01]  /*2cae0*/  LOP3.LUT R5, R168.reuse, 0x8, RZ, 0xfc, !PT ;  /* 0x00000008a8057812 */ /* 0x040fe200078efcff */
[----:B------:R-:W-:Y:S01]  /*2caf0*/  UIADD3 UR5, UR4, 0x20000, URZ ;  /* 0x0002000004057890 */ /* 0x000fe2000fffe03f */
[C---:B------:R-:W-:Y:S01]  /*2cb00*/  LOP3.LUT R4, R168.reuse, 0xa, RZ, 0xfc, !PT ;  /* 0x0000000aa8047812 */ /* 0x040fe200078efcff */
[----:B------:R-:W-:Y:S01]  /*2cb10*/  STL [R1+0x1fc], RZ ;  /* 0x0001fcff01007387 */ /* 0x000fe20000100800 */
[C---:B------:R-:W-:Y:S02]  /*2cb20*/  LOP3.LUT R6, R168.reuse, 0xc, RZ, 0xfc, !PT ;  /* 0x0000000ca8067812 */ /* 0x040fe400078efcff */
[C---:B------:R-:W-:Y:S02]  /*2cb30*/  LOP3.LUT R5, R168.reuse, 0xe, RZ, 0xfc, !PT ;  /* 0x0000000ea8057812 */ /* 0x040fe400078efcff */
[C---:B------:R-:W-:Y:S01]  /*2cb40*/  LOP3.LUT R4, R168.reuse, 0x10, RZ, 0xfc, !PT ;  /* 0x00000010a8047812 */ /* 0x040fe200078efcff */
[----:B------:R-:W-:Y:S01]  /*2cb50*/  USGXT.U32 UR38, UR38, 0xe ;  /* 0x0000000e2626789a */ /* 0x000fe20008000000 */
[----:B------:R-:W-:-:S02]  /*2cb60*/  LOP3.LUT R6, R168, 0x12, RZ, 0xfc, !PT ;  /* 0x00000012a8067812 */ /* 0x000fc400078efcff */
[C---:B------:R-:W-:Y:S02]  /*2cb70*/  LOP3.LUT R5, R168.reuse, 0x14, RZ, 0xfc, !PT ;  /* 0x00000014a8057812 */ /* 0x040fe400078efcff */
[C---:B------:R-:W-:Y:S02]  /*2cb80*/  LOP3.LUT R4, R168.reuse, 0x16, RZ, 0xfc, !PT ;  /* 0x00000016a8047812 */ /* 0x040fe400078efcff */
[C---:B------:R-:W-:Y:S02]  /*2cb90*/  LOP3.LUT R6, R168.reuse, 0x18, RZ, 0xfc, !PT ;  /* 0x00000018a8067812 */ /* 0x040fe400078efcff */
[C---:B------:R-:W-:Y:S02]  /*2cba0*/  LOP3.LUT R5, R168.reuse, 0x1a, RZ, 0xfc, !PT ;  /* 0x0000001aa8057812 */ /* 0x040fe400078efcff */
[C---:B------:R-:W-:Y:S01]  /*2cbb0*/  LOP3.LUT R4, R168.reuse, 0x1c, RZ, 0xfc, !PT ;  /* 0x0000001ca8047812 */ /* 0x040fe200078efcff */
[----:B------:R-:W-:Y:S01]  /*2cbc0*/  USHF.R.U32.HI UR5, URZ, 0x4, UR5 ;  /* 0x000000043f057899 */ /* 0x000fe20008011605 */
[----:B------:R-:W-:-:S02]  /*2cbd0*/  LOP3.LUT R6, R168, 0x1e, RZ, 0xfc, !PT ;  /* 0x0000001ea8067812 */ /* 0x000fc400078efcff */
[C---:B------:R-:W-:Y:S02]  /*2cbe0*/  LOP3.LUT R5, R168.reuse, 0x20, RZ, 0xfc, !PT ;  /* 0x00000020a8057812 */ /* 0x040fe400078efcff */
[C---:B------:R-:W-:Y:S02]  /*2cbf0*/  LOP3.LUT R4, R168.reuse, 0x22, RZ, 0xfc, !PT ;  /* 0x00000022a8047812 */ /* 0x040fe400078efcff */
[C---:B------:R-:W-:Y:S02]  /*2cc00*/  LOP3.LUT R6, R168.reuse, 0x24, RZ, 0xfc, !PT ;  /* 0x00000024a8067812 */ /* 0x040fe400078efcff */
[C---:B------:R-:W-:Y:S02]  /*2cc10*/  LOP3.LUT R5, R168.reuse, 0x26, RZ, 0xfc, !PT ;  /* 0x00000026a8057812 */ /* 0x040fe400078efcff */
[C---:B------:R-:W-:Y:S01]  /*2cc20*/  LOP3.LUT R4, R168.reuse, 0x28, RZ, 0xfc, !PT ;  /* 0x00000028a8047812 */ /* 0x040fe200078efcff */
[----:B------:R-:W-:Y:S01]  /*2cc30*/  USHF.L.U32 UR9, UR9, 0x7, URZ ;  /* 0x0000000709097899 */ /* 0x000fe2000800063f */
[C---:B------:R-:W-:Y:S01]  /*2cc40*/  LOP3.LUT R6, R168.reuse, 0x2a, RZ, 0xfc, !PT ;  /* 0x0000002aa8067812 */ /* 0x040fe200078efcff */
[----:B------:R-:W-:Y:S01]  /*2cc50*/  USHF.L.U32 UR58, UR58, 0x7, URZ ;  /* 0x000000073a3a7899 */ /* 0x000fe2000800063f */
[C---:B------:R-:W-:Y:S01]  /*2cc60*/  LOP3.LUT R5, R168.reuse, 0x2c, RZ, 0xfc, !PT ;  /* 0x0000002ca8057812 */ /* 0x040fe200078efcff */
[----:B------:R-:W-:Y:S01]  /*2cc70*/  UIADD3 UR13, UP1, UR38, 0x2, URZ ;  /* 0x00000002260d7890 */ /* 0x000fe2000ff3e03f */
[----:B------:R-:W-:-:S02]  /*2cc80*/  LOP3.LUT R4, R168, 0x2e, RZ, 0xfc, !PT ;  /* 0x0000002ea8047812 */ /* 0x000fc400078efcff */
[C---:B------:R-:W-:Y:S02]  /*2cc90*/  LOP3.LUT R6, R168.reuse, 0x30, RZ, 0xfc, !PT ;  /* 0x00000030a8067812 */ /* 0x040fe400078efcff */
[C---:B------:R-:W-:Y:S02]  /*2cca0*/  LOP3.LUT R5, R168.reuse, 0x32, RZ, 0xfc, !PT ;  /* 0x00000032a8057812 */ /* 0x040fe400078efcff */
[C---:B------:R-:W-:Y:S01]  /*2ccb0*/  LOP3.LUT R4, R168.reuse, 0x34, RZ, 0xfc, !PT ;  /* 0x00000034a8047812 */ /* 0x040fe200078efcff */
[----:B------:R-:W-:Y:S01]  /*2ccc0*/  UMOV UR7, URZ ;  /* 0x0000003f00077c82 */ /* 0x000fe20008000000 */
[C---:B------:R-:W-:Y:S01]  /*2ccd0*/  LOP3.LUT R6, R168.reuse, 0x36, RZ, 0xfc, !PT ;  /* 0x00000036a8067812 */ /* 0x040fe200078efcff */
[----:B------:R-:W-:Y:S01]  /*2cce0*/  USGXT.U32 UR36, UR5, 0xe ;  /* 0x0000000e0524789a */ /* 0x000fe20008000000 */
[C---:B------:R-:W-:Y:S02]  /*2ccf0*/  LOP3.LUT R5, R168.reuse, 0x38, RZ, 0xfc, !PT ;  /* 0x00000038a8057812 */ /* 0x040fe400078efcff */
[----:B------:R-:W-:-:S02]  /*2cd00*/  LOP3.LUT R4, R168, 0x3a, RZ, 0xfc, !PT ;  /* 0x0000003aa8047812 */ /* 0x000fc400078efcff */
[C---:B------:R-:W-:Y:S02]  /*2cd10*/  LOP3.LUT R6, R168.reuse, 0x3c, RZ, 0xfc, !PT ;  /* 0x0000003ca8067812 */ /* 0x040fe400078efcff */
[C---:B------:R-:W-:Y:S02]  /*2cd20*/  LOP3.LUT R5, R168.reuse, 0x3e, RZ, 0xfc, !PT ;  /* 0x0000003ea8057812 */ /* 0x040fe400078efcff */
[C---:B------:R-:W-:Y:S01]  /*2cd30*/  LOP3.LUT R4, R168.reuse, 0x40, RZ, 0xfc, !PT ;  /* 0x00000040a8047812 */ /* 0x040fe200078efcff */
[----:B------:R-:W-:Y:S01]  /*2cd40*/  USHF.R.S32.HI UR10, URZ, 0x1f, UR9 ;  /* 0x0000001f3f0a7899 */ /* 0x000fe20008011409 */
[C---:B------:R-:W-:Y:S01]  /*2cd50*/  LOP3.LUT R6, R168.reuse, 0x42, RZ, 0xfc, !PT ;  /* 0x00000042a8067812 */ /* 0x040fe200078efcff */
[----:B------:R-:W-:Y:S01]  /*2cd60*/  USHF.R.S32.HI UR11, URZ, 0x1f, UR58 ;  /* 0x0000001f3f0b7899 */ /* 0x000fe2000801143a */
[C---:B------:R-:W-:Y:S01]  /*2cd70*/  LOP3.LUT R5, R168.reuse, 0x44, RZ, 0xfc, !PT ;  /* 0x00000044a8057812 */ /* 0x040fe200078efcff */
[----:B------:R-:W-:Y:S01]  /*2cd80*/  UIADD3.X UR14, UR7, 0x40000040, URZ, UP1, !UPT ;  /* 0x40000040070e7890 */ /* 0x000fe20008ffe43f */
[----:B------:R-:W-:-:S02]  /*2cd90*/  LOP3.LUT R4, R168, 0x46, RZ, 0xfc, !PT ;  /* 0x00000046a8047812 */ /* 0x000fc400078efcff */
[C---:B------:R-:W-:Y:S02]  /*2cda0*/  LOP3.LUT R6, R168.reuse, 0x48, RZ, 0xfc, !PT ;  /* 0x00000048a8067812 */ /* 0x040fe400078efcff */
[C---:B------:R-:W-:Y:S02]  /*2cdb0*/  LOP3.LUT R5, R168.reuse, 0x4a, RZ, 0xfc, !PT ;  /* 0x0000004aa8057812 */ /* 0x040fe400078efcff */
[C---:B------:R-:W-:Y:S01]  /*2cdc0*/  LOP3.LUT R4, R168.reuse, 0x4c, RZ, 0xfc, !PT ;  /* 0x0000004ca8047812 */ /* 0x040fe200078efcff */
[----:B------:R-:W-:Y:S01]  /*2cdd0*/  UIADD3 UR12, UP0, UR36, 0x80, URZ ;  /* 0x00000080240c7890 */ /* 0x000fe2000ff1e03f */
[C---:B------:R-:W-:Y:S02]  /*2cde0*/  LOP3.LUT R6, R168.reuse, 0x4e, RZ, 0xfc, !PT ;  /* 0x0000004ea8067812 */ /* 0x040fe400078efcff */
[C---:B------:R-:W-:Y:S02]  /*2cdf0*/  LOP3.LUT R5, R168.reuse, 0x50, RZ, 0xfc, !PT ;  /* 0x00000050a8057812 */ /* 0x040fe400078efcff */
[----:B------:R-:W-:-:S02]  /*2ce00*/  LOP3.LUT R4, R168, 0x52, RZ, 0xfc, !PT ;  /* 0x00000052a8047812 */ /* 0x000fc400078efcff */
[C---:B------:R-:W-:Y:S02]  /*2ce10*/  LOP3.LUT R6, R168.reuse, 0x54, RZ, 0xfc, !PT ;  /* 0x00000054a8067812 */ /* 0x040fe400078efcff */
[C---:B------:R-:W-:Y:S02]  /*2ce20*/  LOP3.LUT R5, R168.reuse, 0x56, RZ, 0xfc, !PT ;  /* 0x00000056a8057812 */ /* 0x040fe400078efcff */
[C---:B------:R-:W-:Y:S02]  /*2ce30*/  LOP3.LUT R4, R168.reuse, 0x58, RZ, 0xfc, !PT ;  /* 0x00000058a8047812 */ /* 0x040fe400078efcff */
[C---:B------:R-:W-:Y:S02]  /*2ce40*/  LOP3.LUT R6, R168.reuse, 0x5a, RZ, 0xfc, !PT ;  /* 0x0000005aa8067812 */ /* 0x040fe400078efcff */
[C---:B------:R-:W-:Y:S02]  /*2ce50*/  LOP3.LUT R5, R168.reuse, 0x5c, RZ, 0xfc, !PT ;  /* 0x0000005ca8057812 */ /* 0x040fe400078efcff */
[C---:B------:R-:W-:Y:S01]  /*2ce60*/  LOP3.LUT R4, R168.reuse, 0x5e, RZ, 0xfc, !PT ;  /* 0x0000005ea8047812 */ /* 0x040fe200078efcff */
[----:B------:R-:W-:Y:S01]  /*2ce70*/  UMOV UR8, URZ ;  /* 0x0000003f00087c82 */ /* 0x000fe20008000000 */
[C---:B------:R-:W-:Y:S01]  /*2ce80*/  LOP3.LUT R6, R168.reuse, 0x60, RZ, 0xfc, !PT ;  /* 0x00000060a8067812 */ /* 0x040fe200078efcff */
[----:B------:R-:W-:Y:S01]  /*2ce90*/  USHF.L.U32 UR6, UR58, 0x1, URZ ;  /* 0x000000013a067899 */ /* 0x000fe2000800063f */
[----:B------:R-:W-:-:S02]  /*2cea0*/  LOP3.LUT R5, R168, 0x62, RZ, 0xfc, !PT ;  /* 0x00000062a8057812 */ /* 0x000fc400078efcff */
[C---:B------:R-:W-:Y:S01]  /*2ceb0*/  LOP3.LUT R4, R168.reuse, 0x64, RZ, 0xfc, !PT ;  /* 0x00000064a8047812 */ /* 0x040fe200078efcff */
[----:B------:R-:W-:Y:S01]  /*2cec0*/  USHF.L.U32 UR5, UR9, 0x1, URZ ;  /* 0x0000000109057899 */ /* 0x000fe2000800063f */
[C---:B------:R-:W-:Y:S01]  /*2ced0*/  LOP3.LUT R6, R168.reuse, 0x66, RZ, 0xfc, !PT ;  /* 0x00000066a8067812 */ /* 0x040fe200078efcff */
[----:B------:R-:W-:Y:S01]  /*2cee0*/  USHF.L.U64.HI UR7, UR9, 0x1, UR10 ;  /* 0x0000000109077899 */ /* 0x000fe2000801020a */
[C---:B------:R-:W-:Y:S01]  /*2cef0*/  LOP3.LUT R5, R168.reuse, 0x68, RZ, 0xfc, !PT ;  /* 0x00000068a8057812 */ /* 0x040fe200078efcff */
[----:B------:R-:W-:Y:S01]  /*2cf00*/  USHF.L.U64.HI UR58, UR58, 0x1, UR11 ;  /* 0x000000013a3a7899 */ /* 0x000fe2000801020b */
[C---:B------:R-:W-:Y:S01]  /*2cf10*/  LOP3.LUT R4, R168.reuse, 0x6a, RZ, 0xfc, !PT ;  /* 0x0000006aa8047812 */ /* 0x040fe200078efcff */
[----:B------:R-:W-:Y:S01]  /*2cf20*/  UIADD3.X UR9, UR8, 0x40000040, URZ, UP0, !UPT ;  /* 0x4000004008097890 */ /* 0x000fe200087fe43f */
[C---:B------:R-:W-:Y:S01]  /*2cf30*/  LOP3.LUT R6, R168.reuse, 0x6c, RZ, 0xfc, !PT ;  /* 0x0000006ca8067812 */ /* 0x040fe200078efcff */
[----:B------:R-:W-:Y:S01]  /*2cf40*/  UMOV UR10, UR13 ;  /* 0x0000000d000a7c82 */ /* 0x000fe20008000000 */
[C---:B------:R-:W-:Y:S01]  /*2cf50*/  LOP3.LUT R5, R168.reuse, 0x6e, RZ, 0xfc, !PT ;  /* 0x0000006ea8057812 */ /* 0x040fe200078efcff */
[----:B------:R-:W-:Y:S01]  /*2cf60*/  UMOV UR11, UR14 ;  /* 0x0000000e000b7c82 */ /* 0x000fe20008000000 */
[----:B------:R-:W-:-:S02]  /*2cf70*/  LOP3.LUT R4, R168, 0x70, RZ, 0xfc, !PT ;  /* 0x00000070a8047812 */ /* 0x000fc400078efcff */
[----:B------:R-:W-:Y:S02]  /*2cf80*/  CS2R R24, SRZ ;  /* 0x0000000000187805 */ /* 0x000fe4000001ff00 */
[C---:B------:R-:W-:Y:S02]  /*2cf90*/  LOP3.LUT R6, R168.reuse, 0x72, RZ, 0xfc, !PT ;  /* 0x00000072a8067812 */ /* 0x040fe400078efcff */
[----:B------:R-:W-:Y:S02]  /*2cfa0*/  CS2R R26, SRZ ;  /* 0x00000000001a7805 */ /* 0x000fe4000001ff00 */
[C---:B------:R-:W-:Y:S02]  /*2cfb0*/  LOP3.LUT R5, R168.reuse, 0x74, RZ, 0xfc, !PT ;  /* 0x00000074a8057812 */ /* 0x040fe400078efcff */
[----:B------:R-:W-:Y:S02]  /*2cfc0*/  CS2R R28, SRZ ;  /* 0x00000000001c7805 */ /* 0x000fe4000001ff00 */
        /* <DEDUP_REMOVED lines=25> */
[----:B------:R-:W-:Y:S01]  /*2d160*/  CS2R R72, SRZ ;  /* 0x0000000000487805 */ /* 0x000fe2000001ff00 */
[----:B------:R-:W-:Y:S01]  /*2d170*/  IMAD.MOV.U32 R74, RZ, RZ, RZ ;  /* 0x000000ffff4a7224 */ /* 0x000fe200078e00ff */
[----:B------:R-:W-:Y:S02]  /*2d180*/  UIADD3.64 UR20, UR10, 0xffe, URZ ;  /* 0x00000ffe0a147897 */ /* 0x000fe4000fffe03f */
[----:B------:R-:W-:Y:S01]  /*2d190*/  UIADD3.64 UR16, UR10, 0x1000, URZ ;  /* 0x000010000a107897 */ /* 0x000fe2000fffe03f */
[----:B------:R-:W-:Y:S01]  /*2d1a0*/  UMOV UR8, UR12 ;  /* 0x0000000c00087c82 */ /* 0x000fe20008000000 */
[----:B------:R-:W-:Y:S02]  /*2d1b0*/  UIADD3.64 UR20, UR10, 0x1002, URZ ;  /* 0x000010020a147897 */ /* 0x000fe4000fffe03f */
[----:B------:R-:W-:Y:S01]  /*2d1c0*/  UIADD3.64 UR16, UR10, 0x1004, URZ ;  /* 0x000010040a107897 */ /* 0x000fe2000fffe03f */
[----:B------:R-:W-:Y:S01]  /*2d1d0*/  UMOV UR59, URZ ;  /* 0x0000003f003b7c82 */ /* 0x000fe20008000000 */
[----:B------:R-:W-:-:S02]  /*2d1e0*/  UIADD3.64 UR14, UR10, 0x2, URZ ;  /* 0x000000020a0e7897 */ /* 0x000fc4000fffe03f */
[----:B------:R-:W-:Y:S02]  /*2d1f0*/  UIADD3.64 UR18, UR10, 0x4, URZ ;  /* 0x000000040a127897 */ /* 0x000fe4000fffe03f */
[----:B------:R-:W-:Y:S02]  /*2d200*/  UIADD3.64 UR22, UR10, 0x7fe, URZ ;  /* 0x000007fe0a167897 */ /* 0x000fe4000fffe03f */
[----:B------:R-:W-:Y:S02]  /*2d210*/  UIADD3.64 UR26, UR10, 0x800, URZ ;  /* 0x000008000a1a7897 */ /* 0x000fe4000fffe03f */
[----:B------:R-:W-:Y:S02]  /*2d220*/  UIADD3.64 UR30, UR10, 0x802, URZ ;  /* 0x000008020a1e7897 */ /* 0x000fe4000fffe03f */
[----:B------:R-:W-:Y:S02]  /*2d230*/  UIADD3.64 UR34, UR10, 0x804, URZ ;  /* 0x000008040a227897 */ /* 0x000fe4000fffe03f */
[----:B------:R-:W-:-:S02]  /*2d240*/  UIADD3.64 UR42, UR10, 0x17fe, URZ ;  /* 0x000017fe0a2a7897 */ /* 0x000fc4000fffe03f */
[----:B------:R-:W-:Y:S02]  /*2d250*/  UIADD3.64 UR46, UR10, 0x1800, URZ ;  /* 0x000018000a2e7897 */ /* 0x000fe4000fffe03f */
[----:B------:R-:W-:Y:S02]  /*2d260*/  UIADD3.64 UR50, UR10, 0x1802, URZ ;  /* 0x000018020a327897 */ /* 0x000fe4000fffe03f */
[----:B------:R-:W-:Y:S02]  /*2d270*/  UIADD3.64 UR54, UR10, 0x1804, URZ ;  /* 0x000018040a367897 */ /* 0x000fe4000fffe03f */
[----:B------:R-:W-:Y:S02]  /*2d280*/  UIADD3.64 UR12, UR8, 0x80, URZ ;  /* 0x00000080080c7897 */ /* 0x000fe4000fffe03f */
[----:B------:R-:W-:Y:S02]  /*2d290*/  UIADD3.64 UR16, UR8, 0x100, URZ ;  /* 0x0000010008107897 */ /* 0x000fe4000fffe03f */
[----:B------:R-:W-:Y:S01]  /*2d2a0*/  UIADD3.64 UR20, UR8, 0x180, URZ ;  /* 0x0000018008147897 */ /* 0x000fe2000fffe03f */
[----:B------:R-:W0:Y:S01]  /*2d2b0*/  LDC R181, c[0x0][0x230] ;  /* 0x00008c00ffb57b82 */ /* 0x000e220000000800 */
[----:B------:R-:W-:-:S02]  /*2d2c0*/  UIADD3.64 UR24, UR8, 0x200, URZ ;  /* 0x0000020008187897 */ /* 0x000fc4000fffe03f */
[----:B------:R-:W-:Y:S01]  /*2d2d0*/  UIADD3.64 UR28, UR8, 0x280, URZ ;  /* 0x00000280081c7897 */ /* 0x000fe2000fffe03f */
[----:B0-----:R-:W-:-:S05]  /*2d2e0*/  VIADD R181, R181, 0x7f ;  /* 0x0000007fb5b57836 */ /* 0x001fca0000000000 */
[----:B------:R-:W-:-:S04]  /*2d2f0*/  SHF.R.S32.HI R168, RZ, 0x1f, R181 ;  /* 0x0000001fffa87819 */ /* 0x000fc800000114b5 */
[----:B------:R-:W-:-:S04]  /*2d300*/  LEA.HI R168, R168, R181, RZ, 0x7 ;  /* 0x000000b5a8a87211 */ /* 0x000fc800078f38ff */
[----:B------:R-:W-:Y:S02]  /*2d310*/  SHF.R.S32.HI R4, RZ, 0x7, R168 ;  /* 0x00000007ff047819 */ /* 0x000fe400000114a8 */
[C---:B---3--:R-:W-:Y:S01]  /*2d320*/  LOP3.LUT R4, R0.reuse, 0x10, RZ, 0x3c, !PT ;  /* 0x0000001000047812 */ /* 0x048fe200078e3cff */
[----:B------:R-:W-:Y:S01]  /*2d330*/  IMAD.MOV.U32 R75, RZ, RZ, RZ ;  /* 0x000000ffff4b7224 */ /* 0x000fe200078e00ff */
[C---:B------:R-:W-:Y:S02]  /*2d340*/  LOP3.LUT R5, R0.reuse, 0x30, RZ, 0x3c, !PT ;  /* 0x0000003000057812 */ /* 0x040fe400078e3cff */
[----:B------:R-:W-:Y:S02]  /*2d350*/  CS2R R76, SRZ ;  /* 0x00000000004c7805 */ /* 0x000fe4000001ff00 */
[----:B------:R-:W-:Y:S02]  /*2d360*/  LOP3.LUT R6, R0, 0x20, RZ, 0x3c, !PT ;  /* 0x0000002000067812 */ /* 0x000fe400078e3cff */
[----:B------:R-:W-:-:S02]  /*2d370*/  CS2R R78, SRZ ;  /* 0x00000000004e7805 */ /* 0x000fc4000001ff00 */
[C---:B------:R-:W-:Y:S02]  /*2d380*/  LOP3.LUT R4, R0.reuse, 0x40, RZ, 0x3c, !PT ;  /* 0x0000004000047812 */ /* 0x040fe400078e3cff */
[----:B------:R-:W-:Y:S02]  /*2d390*/  CS2R R80, SRZ ;  /* 0x0000000000507805 */ /* 0x000fe4000001ff00 */
[C---:B------:R-:W-:Y:S01]  /*2d3a0*/  LOP3.LUT R5, R0.reuse, 0x60, RZ, 0x3c, !PT ;  /* 0x0000006000057812 */ /* 0x040fe200078e3cff */
[----:B------:R0:W-:Y:S01]  /*2d3b0*/  STL [R1+0x181c], R6 ;  /* 0x00181c0601007387 */ /* 0x0001e20000100800 */
[----:B------:R-:W-:Y:S02]  /*2d3c0*/  LOP3.LUT R4, R0, 0x70, RZ, 0x3c, !PT ;  /* 0x0000007000047812 */ /* 0x000fe400078e3cff */
[----:B------:R-:W-:Y:S02]  /*2d3d0*/  CS2R R82, SRZ ;  /* 0x0000000000527805 */ /* 0x000fe4000001ff00 */
[----:B--2---:R-:W-:-:S02]  /*2d3e0*/  LOP3.LUT R5, R3, 0x40, RZ, 0x3c, !PT ;  /* 0x0000004003057812 */ /* 0x004fc400078e3cff */
[----:B------:R-:W-:Y:S02]  /*2d3f0*/  CS2R R84, SRZ ;  /* 0x0000000000547805 */ /* 0x000fe4000001ff00 */
[----:B------:R-:W-:Y:S02]  /*2d400*/  LOP3.LUT R4, R3, 0x60, RZ, 0x3c, !PT ;  /* 0x0000006003047812 */ /* 0x000fe400078e3cff */
[----:B------:R-:W-:Y:S02]  /*2d410*/  CS2R R86, SRZ ;  /* 0x0000000000567805 */ /* 0x000fe4000001ff00 */
[----:B------:R-:W-:Y:S01]  /*2d420*/  CS2R R88, SRZ ;  /* 0x0000000000587805 */ /* 0x000fe2000001ff00 */
[----:B------:R4:W-:Y:S01]  /*2d430*/  STL [R1+0x1940], R5 ;  /* 0x0019400501007387 */ /* 0x0009e20000100800 */
[----:B------:R-:W-:Y:S02]  /*2d440*/  CS2R R90, SRZ ;  /* 0x00000000005a7805 */ /* 0x000fe4000001ff00 */
[----:B0-----:R-:W-:-:S02]  /*2d450*/  LOP3.LUT R6, R0, 0x50, RZ, 0x3c, !PT ;  /* 0x0000005000067812 */ /* 0x001fc400078e3cff */
[----:B------:R-:W-:Y:S01]  /*2d460*/  CS2R R92, SRZ ;  /* 0x00000000005c7805 */ /* 0x000fe2000001ff00 */
[----:B------:R4:W-:Y:S01]  /*2d470*/  STL [R1+0x193c], R4 ;  /* 0x00193c0401007387 */ /* 0x0009e20000100800 */
        /* <DEDUP_REMOVED lines=29> */
[----:B------:R-:W-:Y:S01]  /*2d650*/  LOP3.LUT R6, R3, 0x20, RZ, 0x3c, !PT ;  /* 0x0000002003067812 */ /* 0x000fe200078e3cff */
[----:B------:R-:W-:Y:S01]  /*2d660*/  UIADD3.64 UR32, UR8, 0x300, URZ ;  /* 0x0000030008207897 */ /* 0x000fe2000fffe03f */
[----:B------:R-:W-:Y:S01]  /*2d670*/  ULDC UR60, c[0x0][0x230] ;  /* 0x00008c00003c7ab9 */ /* 0x000fe20000000800 */
[----:B----4-:R-:W-:-:S10]  /*2d680*/  UMOV UR37, 0x40000040 ;  /* 0x4000004000257882 */ /* 0x010fd40000000000 */
.L_x_1:
[----:B------:R-:W-:Y:S01]  /*2d690*/  STL [R1+0x214c], R8 ;  /* 0x00214c0801007387 */ /* 0x000fe20000100800 */
[----:B------:R-:W-:-:S03]  /*2d6a0*/  MOV R4, UR46 ;  /* 0x0000002e00047c02 */ /* 0x000fc60008000f00 */
[----:B------:R-:W-:Y:S04]  /*2d6b0*/  STL [R1+0x2148], R7 ;  /* 0x0021480701007387 */ /* 0x000fe80000100800 */
[----:B------:R-:W-:Y:S04]  /*2d6c0*/  STL [R1+0x2144], R6 ;  /* 0x0021440601007387 */ /* 0x000fe80000100800 */
[----:B-----5:R0:W-:Y:S04]  /*2d6d0*/  STL [R1+0x2140], R3 ;  /* 0x0021400301007387 */ /* 0x0201e80000100800 */
[----:B------:R-:W-:Y:S04]  /*2d6e0*/  STL [R1+0x2050], R0 ;  /* 0x0020500001007387 */ /* 0x000fe80000100800 */
[----:B------:R-:W-:Y:S01]  /*2d6f0*/  STL [R1+0x1de4], R130 ;  /* 0x001de48201007387 */ /* 0x000fe20000100800 */
[----:B0-----:R-:W-:-:S03]  /*2d700*/  MOV R3, UR51 ;  /* 0x0000003300037c02 */ /* 0x001fc60008000f00 */
[----:B------:R-:W-:Y:S04]  /*2d710*/  STL [R1+0x1dec], R130 ;  /* 0x001dec8201007387 */ /* 0x000fe80000100800 */
        /* <DEDUP_REMOVED lines=318> */
[----:B------:R0:W-:Y:S04]  /*2eb00*/  STL [R1+0x1c38], R25 ;  /* 0x001c381901007387 */ /* 0x0001e80000100800 */
        /* <DEDUP_REMOVED lines=20> */
[----:B-----5:R1:W-:Y:S01]  /*2ec50*/  STL [R1+0x1950], R2 ;  /* 0x0019500201007387 */ /* 0x0203e20000100800 */
[----:B------:R-:W2:Y:S01]  /*2ec60*/  S2R R8, SR_TID.X ;  /* 0x0000000000087919 */ /* 0x000ea20000002100 */
[----:B------:R-:W-:Y:S01]  /*2ec70*/  UIMAD UR39, UR59, -0x80, UR60 ;  /* 0xffffff803b2778a4 */ /* 0x000fe2000f8e023c */
[----:B0-----:R-:W0:Y:S01]  /*2ec80*/  S2R R25, SR_TID.X ;  /* 0x0000000000197919 */ /* 0x001e220000002100 */
[----:B-1----:R-:W-:-:S05]  /*2ec90*/  MOV R2, UR47 ;  /* 0x0000002f00027c02 */ /* 0x002fca0008000f00 */
[----:B------:R1:W-:Y:S04]  /*2eca0*/  STL [R1+0x1838], R2 ;  /* 0x0018380201007387 */ /* 0x0003e80000100800 */
[----:B------:R-:W-:Y:S04]  /*2ecb0*/  STL [R1+0x1834], R4 ;  /* 0x0018340401007387 */ /* 0x000fe80000100800 */
[----:B------:R3:W-:Y:S01]  /*2ecc0*/  STL [R1+0x1830], R3 ;  /* 0x0018300301007387 */ /* 0x0007e20000100800 */
[----:B-1----:R-:W-:-:S05]  /*2ecd0*/  MOV R2, UR50 ;  /* 0x0000003200027c02 */ /* 0x002fca0008000f00 */
[----:B------:R1:W-:Y:S01]  /*2ece0*/  STL [R1+0x182c], R2 ;  /* 0x00182c0201007387 */ /* 0x0003e20000100800 */
[----:B---3--:R-:W-:Y:S02]  /*2ecf0*/  MOV R3, UR55 ;  /* 0x0000003700037c02 */ /* 0x008fe40008000f00 */
[----:B--2---:R-:W-:-:S03]  /*2ed00*/  SHF.R.U32.HI R4, RZ, 0x6, R8 ;  /* 0x00000006ff047819 */ /* 0x004fc60000011608 */
[----:B------:R2:W-:Y:S01]  /*2ed10*/  STL [R1+0x1828], R3 ;  /* 0x0018280301007387 */ /* 0x0005e20000100800 */
[----:B-1----:R-:W-:Y:S02]  /*2ed20*/  MOV R2, UR54 ;  /* 0x0000003600027c02 */ /* 0x002fe40008000f00 */
[----:B------:R-:W-:-:S03]  /*2ed30*/  SGXT.U32 R4, R4, 0x1 ;  /* 0x000000010404781a */ /* 0x000fc60000000000 */
[----:B------:R1:W-:Y:S04]  /*2ed40*/  STL [R1+0x1824], R2 ;  /* 0x0018240201007387 */ /* 0x0003e80000100800 */
[----:B------:R-:W3:Y:S04]  /*2ed50*/  LDL R5, [R1+0x9f4] ;  /* 0x0009f40001057983 */ /* 0x000ee80000100800 */
[----:B------:R-:W4:Y:S04]  /*2ed60*/  LDL R6, [R1+0x9e8] ;  /* 0x0009e80001067983 */ /* 0x000f280000100800 */
[----:B--2---:R-:W2:Y:S04]  /*2ed70*/  LDL R3, [R1+0x9f0] ;  /* 0x0009f00001037983 */ /* 0x004ea80000100800 */
[----:B-1----:R-:W2:Y:S01]  /*2ed80*/  LDL R2, [R1+0xbdc] ;  /* 0x000bdc0001027983 */ /* 0x002ea20000100800 */
[----:B------:R-:W-:-:S02]  /*2ed90*/  LOP3.LUT R7, R4, 0x2, RZ, 0xfc, !PT ;  /* 0x0000000204077812 */ /* 0x000fc400078efcff */
[----:B------:R-:W1:Y:S01]  /*2eda0*/  S2R R4, SR_TID.X ;  /* 0x0000000000047919 */ /* 0x000e620000002100 */
[----:B------:R-:W-:Y:S01]  /*2edb0*/  SHF.R.U32.HI R8, RZ, 0x6, R8 ;  /* 0x00000006ff087819 */ /* 0x000fe20000011608 */
[----:B------:R-:W2:Y:S03]  /*2edc0*/  LDL R137, [R1+0x9ec] ;  /* 0x0009ec0001897983 */ /* 0x000ea60000100800 */
[----:B------:R-:W-:Y:S02]  /*2edd0*/  SGXT.U32 R8, R8, 0x1 ;  /* 0x000000010808781a */ /* 0x000fe40000000000 */
[----:B------:R-:W-:Y:S01]  /*2ede0*/  ISETP.GE.AND P1, PT, R7, UR39, PT ;  /* 0x0000002707007c0c */ /* 0x000fe2000bf26270 */
[----:B------:R-:W2:Y:S01]  /*2edf0*/  LDL R135, [R1+0xbd8] ;  /* 0x000bd80001877983 */ /* 0x000ea20000100800 */
[----:B------:R-:W-:-:S04]  /*2ee00*/  LOP3.LUT R7, R8, 0x4, RZ, 0xfc, !PT ;  /* 0x0000000408077812 */ /* 0x000fc800078efcff */
[----:B------:R-:W-:Y:S02]  /*2ee10*/  ISETP.GE.AND P4, PT, R7, UR39, PT ;  /* 0x0000002707007c0c */ /* 0x000fe4000bf86270 */
[----:B-1----:R-:W-:-:S04]  /*2ee20*/  SHF.R.U32.HI R8, RZ, 0x6, R4 ;  /* 0x00000006ff087819 */ /* 0x002fc80000011604 */
[----:B------:R-:W-:-:S04]  /*2ee30*/  SGXT.U32 R8, R8, 0x1 ;  /* 0x000000010808781a */ /* 0x000fc80000000000 */
[----:B------:R-:W-:Y:S02]  /*2ee40*/  LOP3.LUT R7, R8, 0x6, RZ, 0xfc, !PT ;  /* 0x0000000608077812 */ /* 0x000fe400078efcff */
[----:B------:R-:W1:Y:S01]  /*2ee50*/  S2R R8, SR_TID.X ;  /* 0x0000000000087919 */ /* 0x000e620000002100 */
[----:B0-----:R-:W-:Y:S02]  /*2ee60*/  SHF.R.U32.HI R4, RZ, 0x6, R25 ;  /* 0x00000006ff047819 */ /* 0x001fe40000011619 */
[----:B------:R-:W-:Y:S02]  /*2ee70*/  ISETP.GE.AND P5, PT, R7, UR39, PT ;  /* 0x0000002707007c0c */ /* 0x000fe4000bfa6270 */
[----:B------:R-:W-:Y:S02]  /*2ee80*/  SGXT.U32 R4, R4, 0x1 ;  /* 0x000000010404781a */ /* 0x000fe40000000000 */
[----:B------:R-:W-:Y:S02]  /*2ee90*/  PRMT R68, RZ, 0x7610, R68 ;  /* 0x00007610ff447816 */ /* 0x000fe40000000044 */
[----:B------:R-:W-:-:S02]  /*2eea0*/  ISETP.GE.AND P0, PT, R4, UR39, PT ;  /* 0x0000002704007c0c */ /* 0x000fc4000bf06270 */
[----:B-1----:R-:W-:-:S04]  /*2eeb0*/  SHF.R.U32.HI R8, RZ, 0x6, R8 ;  /* 0x00000006ff087819 */ /* 0x002fc80000011608 */
[----:B------:R-:W-:-:S04]  /*2eec0*/  SGXT.U32 R8, R8, 0x1 ;  /* 0x000000010808781a */ /* 0x000fc80000000000 */
[----:B------:R-:W-:-:S04]  /*2eed0*/  LOP3.LUT R7, R8, 0x8, RZ, 0xfc, !PT ;  /* 0x0000000808077812 */ /* 0x000fc800078efcff */
[----:B------:R-:W-:Y:S02]  /*2eee0*/  ISETP.GE.AND P2, PT, R7, UR39, PT ;  /* 0x0000002707007c0c */ /* 0x000fe4000bf46270 */
[----:B------:R-:W2:Y:S01]  /*2eef0*/  LDL R7, [R1+0x9e4] ;  /* 0x0009e40001077983 */ /* 0x000ea20000100800 */
[----:B---3--:R-:W-:Y:S02]  /*2ef00*/  @!P1 IMAD.MOV.U32 R4, RZ, RZ, R5 ;  /* 0x000000ffff049224 */ /* 0x008fe400078e0005 */
[----:B----4-:R-:W-:Y:S02]  /*2ef10*/  @!P1 IMAD.MOV.U32 R5, RZ, RZ, R6 ;  /* 0x000000ffff059224 */ /* 0x010fe400078e0006 */
[----:B------:R-:W3:Y:S04]  /*2ef20*/  LDL R6, [R1+0xbd4] ;  /* 0x000bd40001067983 */ /* 0x000ee80000100800 */
[----:B------:R2:W4:Y:S02]  /*2ef30*/  @!P1 LDG.E.U16 R68, desc[UR56][R4.64] ;  /* 0x0000003804449981 */ /* 0x000524000c1e1500 */
[----:B--2---:R-:W-:-:S02]  /*2ef40*/  @!P4 IMAD.MOV.U32 R4, RZ, RZ, R2 ;  /* 0x000000ffff04c224 */ /* 0x004fc400078e0002 */
[----:B------:R-:W-:Y:S01]  /*2ef50*/  @!P4 IMAD.MOV.U32 R5, RZ, RZ, R3 ;  /* 0x000000ffff05c224 */ /* 0x000fe200078e0003 */
[----:B------:R-:W2:Y:S04]  /*2ef60*/  LDL R2, [R1+0xbd0] ;  /* 0x000bd00001027983 */ /* 0x000ea80000100800 */
[----:B------:R-:W4:Y:S01]  /*2ef70*/  LDL R3, [R1+0xbcc] ;  /* 0x000bcc0001037983 */ /* 0x000f220000100800 */
[----:B------:R-:W0:Y:S01]  /*2ef80*/  S2R R8, SR_TID.X ;  /* 0x0000000000087919 */ /* 0x000e220000002100 */
[----:B------:R-:W-:Y:S02]  /*2ef90*/  PRMT R84, RZ, 0x7610, R84 ;  /* 0x00007610ff547816 */ /* 0x000fe40000000054 */
[----:B------:R-:W-:-:S04]  /*2efa0*/  PRMT R100, RZ, 0x7610, R100 ;  /* 0x00007610ff647816 */ /* 0x000fc80000000064 */
[----:B------:R1:W4:Y:S01]  /*2efb0*/  @!P4 LDG.E.U16 R84, desc[UR56][R4.64] ;  /* 0x000000380454c981 */ /* 0x000322000c1e1500 */
[----:B------:R-:W-:Y:S01]  /*2efc0*/  PRMT R55, RZ, 0x7610, R55 ;  /* 0x00007610ff377816 */ /* 0x000fe20000000037 */
[----:B-1----:R-:W-:Y:S02]  /*2efd0*/  @!P5 IMAD.MOV.U32 R4, RZ, RZ, R135 ;  /* 0x000000ffff04d224 */ /* 0x002fe400078e0087 */
[----:B------:R-:W-:Y:S01]  /*2efe0*/  @!P5 IMAD.MOV.U32 R5, RZ, RZ, R137 ;  /* 0x000000ffff05d224 */ /* 0x000fe200078e0089 */
[----:B------:R-:W4:Y:S04]  /*2eff0*/  LDL R135, [R1+0xbc8] ;  /* 0x000bc80001877983 */ /* 0x000f280000100800 */
[----:B------:R-:W4:Y:S04]  /*2f000*/  LDL R137, [R1+0xbc4] ;  /* 0x000bc40001897983 */ /* 0x000f280000100800 */
[----:B------:R1:W4:Y:S01]  /*2f010*/  @!P5 LDG.E.U16 R100, desc[UR56][R4.64] ;  /* 0x000000380464d981 */ /* 0x000322000c1e1500 */
[----:B0-----:R-:W-:-:S04]  /*2f020*/  SHF.R.U32.HI R8, RZ, 0x6, R8 ;  /* 0x00000006ff087819 */ /* 0x001fc80000011608 */
[----:B------:R-:W-:-:S04]  /*2f030*/  SGXT.U32 R8, R8, 0x1 ;  /* 0x000000010808781a */ /* 0x000fc80000000000 */
[----:B------:R-:W-:-:S04]  /*2f040*/  LOP3.LUT R140, R8, 0xa, RZ, 0xfc, !PT ;  /* 0x0000000a088c7812 */ /* 0x000fc800078efcff */
[----:B------:R-:W-:Y:S01]  /*2f050*/  ISETP.GE.AND P3, PT, R140, UR39, PT ;  /* 0x000000278c007c0c */ /* 0x000fe2000bf66270 */
[----:B-1----:R-:W-:Y:S02]  /*2f060*/  @!P2 IMAD.MOV.U32 R5, RZ, RZ, R7 ;  /* 0x000000ffff05a224 */ /* 0x002fe400078e0007 */
[----:B------:R-:W4:Y:S01]  /*2f070*/  LDL R7, [R1+0xbbc] ;  /* 0x000bbc0001077983 */ /* 0x000f220000100800 */
[----:B------:R-:W0:Y:S01]  /*2f080*/  S2R R8, SR_TID.X ;  /* 0x0000000000087919 */ /* 0x000e220000002100 */
[----:B---3--:R-:W-:Y:S02]  /*2f090*/  @!P2 IMAD.MOV.U32 R4, RZ, RZ, R6 ;  /* 0x000000ffff04a224 */ /* 0x008fe400078e0006 */
[----:B------:R-:W3:Y:S04]  /*2f0a0*/  LDL R6, [R1+0xbc0] ;  /* 0x000bc00001067983 */ /* 0x000ee80000100800 */
[----:B------:R2:W3:Y:S02]  /*2f0b0*/  @!P2 LDG.E.U16 R55, desc[UR56][R4.64] ;  /* 0x000000380437a981 */ /* 0x0004e4000c1e1500 */
[----:B--2---:R-:W-:-:S02]  /*2f0c0*/  @!P3 IMAD.MOV.U32 R4, RZ, RZ, R2 ;  /* 0x000000ffff04b224 */ /* 0x004fc400078e0002 */
[----:B------:R-:W2:Y:S01]  /*2f0d0*/  LDL R2, [R1+0xbb8] ;  /* 0x000bb80001027983 */ /* 0x000ea20000100800 */
[----:B----4-:R-:W-:-:S03]  /*2f0e0*/  @!P3 IMAD.MOV.U32 R5, RZ, RZ, R3 ;  /* 0x000000ffff05b224 */ /* 0x010fc600078e0003 */
[----:B------:R-:W4:Y:S01]  /*2f0f0*/  LDL R3, [R1+0xbb4] ;  /* 0x000bb40001037983 */ /* 0x000f220000100800 */
[----:B0-----:R-:W-:-:S04]  /*2f100*/  SHF.R.U32.HI R8, RZ, 0x6, R8 ;  /* 0x00000006ff087819 */ /* 0x001fc80000011608 */
[----:B------:R-:W-:-:S04]  /*2f110*/  SGXT.U32 R8, R8, 0x1 ;  /* 0x000000010808781a */ /* 0x000fc80000000000 */
[----:B------:R-:W-:Y:S02]  /*2f120*/  LOP3.LUT R140, R8, 0xc, RZ, 0xfc, !PT ;  /* 0x0000000c088c7812 */ /* 0x000fe400078efcff */
[----:B------:R-:W0:Y:S02]  /*2f130*/  S2R R8, SR_TID.X ;  /* 0x0000000000087919 */ /* 0x000e240000002100 */
[----:B------:R-:W-:Y:S02]  /*2f140*/  ISETP.GE.AND P6, PT, R140, UR39, PT ;  /* 0x000000278c007c0c */ /* 0x000fe4000bfc6270 */
[----:B0-----:R-:W-:-:S04]  /*2f150*/  SHF.R.U32.HI R8, RZ, 0x6, R8 ;  /* 0x00000006ff087819 */ /* 0x001fc80000011608 */
[----:B------:R-:W-:-:S04]  /*2f160*/  SGXT.U32 R8, R8, 0x1 ;  /* 0x000000010808781a */ /* 0x000fc80000000000 */
[----:B------:R-:W-:Y:S02]  /*2f170*/  LOP3.LUT R140, R8, 0xe, RZ, 0xfc, !PT ;  /* 0x0000000e088c7812 */ /* 0x000fe400078efcff */
[----:B------:R-:W0:Y:S01]  /*2f180*/  S2R R8, SR_TID.X ;  /* 0x0000000000087919 */ /* 0x000e220000002100 */
[----:B------:R-:W-:Y:S02]  /*2f190*/  PRMT R71, RZ, 0x7610, R71 ;  /* 0x00007610ff477816 */ /* 0x000fe40000000047 */
[----:B------:R-:W-:Y:S02]  /*2f1a0*/  ISETP.GE.AND P1, PT, R140, UR39, PT ;  /* 0x000000278c007c0c */ /* 0x000fe4000bf26270 */
[----:B------:R-:W-:Y:S02]  /*2f1b0*/  PRMT R87, RZ, 0x7610, R87 ;  /* 0x00007610ff577816 */ /* 0x000fe40000000057 */
[----:B------:R1:W4:Y:S01]  /*2f1c0*/  @!P3 LDG.E.U16 R71, desc[UR56][R4.64] ;  /* 0x000000380447b981 */ /* 0x000322000c1e1500 */
[----:B------:R-:W-:Y:S01]  /*2f1d0*/  PRMT R103, RZ, 0x7610, R103 ;  /* 0x00007610ff677816 */ /* 0x000fe20000000067 */
[----:B-1----:R-:W-:-:S02]  /*2f1e0*/  @!P6 IMAD.MOV.U32 R4, RZ, RZ, R135 ;  /* 0x000000ffff04e224 */ /* 0x002fc400078e0087 */
        /* <DEDUP_REMOVED lines=33> */
[----:B------:R-:W4:Y:S01]  /*2f400*/  LDL R135, [R1+0xb98] ;  /* 0x000b980001877983 */ /* 0x000f220000100800 */
[----:B0-----:R-:W-:-:S04]  /*2f410*/  SHF.R.U32.HI R8, RZ, 0x6, R8 ;  /* 0x00000006ff087819 */ /* 0x001fc80000011608 */
[----:B------:R-:W-:-:S04]  /*2f420*/  SGXT.U32 R8, R8, 0x1 ;  /* 0x000000010808781a */ /* 0x000fc80000000000 */
[----:B------:R-:W-:Y:S01]  /*2f430*/  LOP3.LUT R140, R8, 0x16, RZ, 0xfc, !PT ;  /* 0x00000016088c7812 */ /* 0x000fe200078efcff */
[----:B------:R-:W-:Y:S02]  /*2f440*/  @!P5 IMAD.MOV.U32 R5, RZ, RZ, R137 ;  /* 0x000000ffff05d224 */ /* 0x000fe400078e0089 */
[----:B------:R-:W4:Y:S01]  /*2f450*/  LDL R137, [R1+0xb94] ;  /* 0x000b940001897983 */ /* 0x000f220000100800 */
[----:B------:R-:W-:-:S03]  /*2f460*/  ISETP.GE.AND P3, PT, R140, UR39, PT ;  /* 0x000000278c007c0c */ /* 0x000fc6000bf66270 */
[----:B------:R0:W4:Y:S02]  /*2f470*/  @!P5 LDG.E.U16 R70, desc[UR56][R4.64] ;  /* 0x000000380446d981 */ /* 0x000124000c1e1500 */
[----:B0-----:R-:W-:Y:S02]  /*2f480*/  @!P2 IMAD.MOV.U32 R5, RZ, RZ, R7 ;  /* 0x000000ffff05a224 */ /* 0x001fe400078e0007 */
[----:B------:R-:W4:Y:S01]  /*2f490*/  LDL R7, [R1+0xb8c] ;  /* 0x000b8c0001077983 */ /* 0x000f220000100800 */
[----:B---3--:R-:W-:-:S03]  /*2f4a0*/  @!P2 IMAD.MOV.U32 R4, RZ, RZ, R6 ;  /* 0x000000ffff04a224 */ /* 0x008fc600078e0006 */
[----:B------:R-:W3:Y:S04]  /*2f4b0*/  LDL R6, [R1+0xb90] ;  /* 0x000b900001067983 */ /* 0x000ee80000100800 */
[----:B------:R2:W3:Y:S02]  /*2f4c0*/  @!P2 LDG.E.U16 R86, desc[UR56][R4.64] ;  /* 0x000000380456a981 */ /* 0x0004e4000c1e1500 */
[----:B--2---:R-:W-:Y:S02]  /*2f4d0*/  @!P3 IMAD.MOV.U32 R4, RZ, RZ, R2 ;  /* 0x000000ffff04b224 */ /* 0x004fe400078e0002 */
[----:B------:R-:W2:Y:S01]  /*2f4e0*/  LDL R2, [R1+0xb88] ;  /* 0x000b880001027983 */ /* 0x000ea20000100800 */
[----:B----4-:R-:W-:-:S03]  /*2f4f0*/  @!P3 IMAD.MOV.U32 R5, RZ, RZ, R3 ;  /* 0x000000ffff05b224 */ /* 0x010fc600078e0003 */
[----:B------:R-:W4:Y:S01]  /*2f500*/  LDL R3, [R1+0xb84] ;  /* 0x000b840001037983 */ /* 0x000f220000100800 */
[----:B------:R-:W0:Y:S02]  /*2f510*/  S2R R8, SR_TID.X ;  /* 0x0000000000087919 */ /* 0x000e240000002100 */
        /* <DEDUP_REMOVED lines=87> */
[----:B------:R-:W-:Y:S01]  /*2fa90*/  PRMT R59, RZ, 0x7610, R59 ;  /* 0x00007610ff3b7816 */ /* 0x000fe2000000003b */
[----:B------:R-:W4:Y:S04]  /*2faa0*/  LDL R137, [R1+0xb44] ;  /* 0x000b440001897983 */ /* 0x000f280000100800 */
[----:B------:R1:W4:Y:S01]  /*2fab0*/  @!P6 LDG.E.U16 R88, desc[UR56][R4.64] ;  /* 0x000000380458e981 */ /* 0x000322000c1e1500 */
[--C-:B0-----:R-:W-:Y:S02]  /*2fac0*/  SHF.R.U32.HI R140, RZ, 0x6, R8.reuse ;  /* 0x00000006ff8c7819 */ /* 0x101fe40000011608 */
[----:B------:R-:W-:Y:S01]  /*2fad0*/  SHF.R.U32.HI R8, RZ, 0x6, R8 ;  /* 0x00000006ff087819 */ /* 0x000fe20000011608 */
[----:B-1----:R-:W-:Y:S01]  /*2fae0*/  @!P1 IMAD.MOV.U32 R5, RZ, RZ, R7 ;  /* 0x000000ffff059224 */ /* 0x002fe200078e0007 */
[----:B------:R-:W-:Y:S01]  /*2faf0*/  SGXT.U32 R140, R140, 0x1 ;  /* 0x000000018c8c781a */ /* 0x000fe20000000000 */
[----:B------:R-:W4:Y:S01]  /*2fb00*/  LDL R7, [R1+0xb3c] ;  /* 0x000b3c0001077983 */ /* 0x000f220000100800 */
[----:B------:R-:W-:-:S04]  /*2fb10*/  SGXT.U32 R8, R8, 0x1 ;  /* 0x000000010808781a */ /* 0x000fc80000000000 */
[----:B------:R-:W-:Y:S02]  /*2fb20*/  LOP3.LUT R135, R8, 0x2c, RZ, 0xfc, !PT ;  /* 0x0000002c08877812 */ /* 0x000fe400078efcff */
[----:B------:R-:W0:Y:S01]  /*2fb30*/  S2R R8, SR_TID.X ;  /* 0x0000000000087919 */ /* 0x000e220000002100 */
[----:B------:R-:W-:-:S04]  /*2fb40*/  LOP3.LUT R140, R140, 0x2a, RZ, 0xfc, !PT ;  /* 0x0000002a8c8c7812 */ /* 0x000fc800078efcff */
[----:B------:R-:W-:Y:S02]  /*2fb50*/  ISETP.GE.AND P5, PT, R140, UR39, PT ;  /* 0x000000278c007c0c */ /* 0x000fe4000bfa6270 */
[----:B------:R-:W4:Y:S01]  /*2fb60*/  LDL R140, [R1+0xb50] ;  /* 0x000b5000018c7983 */ /* 0x000f220000100800 */
[----:B0-----:R-:W-:-:S04]  /*2fb70*/  SHF.R.U32.HI R8, RZ, 0x6, R8 ;  /* 0x00000006ff087819 */ /* 0x001fc80000011608 */
[----:B------:R-:W-:Y:S01]  /*2fb80*/  SGXT.U32 R8, R8, 0x1 ;  /* 0x000000010808781a */ /* 0x000fe20000000000 */
[----:B---3--:R-:W-:-:S05]  /*2fb90*/  @!P1 IMAD.MOV.U32 R4, RZ, RZ, R6 ;  /* 0x000000ffff049224 */ /* 0x008fca00078e0006 */
[----:B------:R2:W3:Y:S02]  /*2fba0*/  @!P1 LDG.E.U16 R104, desc[UR56][R4.64] ;  /* 0x0000003804689981 */ /* 0x0004e4000c1e1500 */
[----:B--2---:R-:W-:Y:S01]  /*2fbb0*/  @!P4 IMAD.MOV.U32 R4, RZ, RZ, R2 ;  /* 0x000000ffff04c224 */ /* 0x004fe200078e0002 */
[----:B------:R-:W-:Y:S01]  /*2fbc0*/  LOP3.LUT R6, R8, 0x2e, RZ, 0xfc, !PT ;  /* 0x0000002e08067812 */ /* 0x000fe200078efcff */
[----:B------:R-:W2:Y:S01]  /*2fbd0*/  LDL R2, [R1+0xb38] ;  /* 0x000b380001027983 */ /* 0x000ea20000100800 */
[----:B----4-:R-:W-:-:S03]  /*2fbe0*/  @!P4 IMAD.MOV.U32 R5, RZ, RZ, R3 ;  /* 0x000000ffff05c224 */ /* 0x010fc600078e0003 */
[----:B------:R-:W4:Y:S04]  /*2fbf0*/  LDL R8, [R1+0xb48] ;  /* 0x000b480001087983 */ /* 0x000f280000100800 */
[----:B------:R0:W3:Y:S01]  /*2fc00*/  @!P4 LDG.E.U16 R59, desc[UR56][R4.64] ;  /* 0x00000038043bc981 */ /* 0x0000e2000c1e1500 */
[----:B------:R-:W-:-:S03]  /*2fc10*/  ISETP.GE.AND P3, PT, R6, UR39, PT ;  /* 0x0000002706007c0c */ /* 0x000fc6000bf66270 */
[----:B------:R-:W2:Y:S04]  /*2fc20*/  LDL R6, [R1+0xb40] ;  /* 0x000b400001067983 */ /* 0x000ea80000100800 */
[----:B------:R-:W3:Y:S01]  /*2fc30*/  LDL R3, [R1+0xb34] ;  /* 0x000b340001037983 */ /* 0x000ee20000100800 */
[----:B0-----:R-:W0:Y:S02]  /*2fc40*/  S2R R5, SR_TID.X ;  /* 0x0000000000057919 */ /* 0x001e240000002100 */
[----:B0-----:R-:W-:Y:S02]  /*2fc50*/  SHF.R.U32.HI R4, RZ, 0x6, R5 ;  /* 0x00000006ff047819 */ /* 0x001fe40000011605 */
[----:B------:R-:W4:Y:S01]  /*2fc60*/  LDL R5, [R1+0xb4c] ;  /* 0x000b4c0001057983 */ /* 0x000f220000100800 */
[----:B------:R-:W-:-:S02]  /*2fc70*/  ISETP.GE.AND P2, PT, R135, UR39, PT ;  /* 0x0000002787007c0c */ /* 0x000fc4000bf46270 */
[----:B------:R-:W0:Y:S01]  /*2fc80*/  S2R R135, SR_TID.X ;  /* 0x0000000000877919 */ /* 0x000e220000002100 */
[----:B------:R-:W-:-:S04]  /*2fc90*/  SGXT.U32 R4, R4, 0x1 ;  /* 0x000000010404781a */ /* 0x000fc80000000000 */
[----:B------:R-:W-:Y:S02]  /*2fca0*/  LOP3.LUT R4, R4, 0x30, RZ, 0xfc, !PT ;  /* 0x0000003004047812 */ /* 0x000fe400078efcff */
[----:B------:R-:W-:Y:S02]  /*2fcb0*/  PRMT R75, RZ, 0x7610, R75 ;  /* 0x00007610ff4b7816 */ /* 0x000fe4000000004b */
[----:B------:R-:W-:Y:S02]  /*2fcc0*/  ISETP.GE.AND P6, PT, R4, UR39, PT ;  /* 0x0000002704007c0c */ /* 0x000fe4000bfc6270 */
[----:B------:R-:W-:Y:S02]  /*2fcd0*/  PRMT R91, RZ, 0x7610, R91 ;  /* 0x00007610ff5b7816 */ /* 0x000fe4000000005b */
[----:B------:R-:W-:Y:S02]  /*2fce0*/  PRMT R107, RZ, 0x7610, R107 ;  /* 0x00007610ff6b7816 */ /* 0x000fe4000000006b */
[----:B0-----:R-:W-:-:S04]  /*2fcf0*/  SHF.R.U32.HI R135, RZ, 0x6, R135 ;  /* 0x00000006ff877819 */ /* 0x001fc80000011687 */
[----:B------:R-:W-:Y:S02]  /*2fd00*/  SGXT.U32 R135, R135, 0x1 ;  /* 0x000000018787781a */ /* 0x000fe40000000000 */
[----:B------:R-:W-:Y:S01]  /*2fd10*/  PRMT R58, RZ, 0x7610, R58 ;  /* 0x00007610ff3a7816 */ /* 0x000fe2000000003a */
[----:B------:R-:W-:Y:S01]  /*2fd20*/  @!P5 IMAD.MOV.U32 R4, RZ, RZ, R140 ;  /* 0x000000ffff04d224 */ /* 0x000fe200078e008c */
[----:B------:R-:W-:Y:S02]  /*2fd30*/  LOP3.LUT R140, R135, 0x32, RZ, 0xfc, !PT ;  /* 0x00000032878c7812 */ /* 0x000fe400078efcff */
[----:B------:R-:W0:Y:S02]  /*2fd40*/  S2R R135, SR_TID.X ;  /* 0x0000000000877919 */ /* 0x000e240000002100 */
[----:B------:R-:W-:Y:S02]  /*2fd50*/  ISETP.GE.AND P1, PT, R140, UR39, PT ;  /* 0x000000278c007c0c */ /* 0x000fe4000bf26270 */
[----:B------:R-:W3:Y:S01]  /*2fd60*/  LDL R140, [R1+0xb24] ;  /* 0x000b2400018c7983 */ /* 0x000ee20000100800 */
[----:B0-----:R-:W-:-:S04]  /*2fd70*/  SHF.R.U32.HI R135, RZ, 0x6, R135 ;  /* 0x00000006ff877819 */ /* 0x001fc80000011687 */
[----:B------:R-:W-:-:S04]  /*2fd80*/  SGXT.U32 R135, R135, 0x1 ;  /* 0x000000018787781a */ /* 0x000fc80000000000 */
[----:B------:R-:W-:-:S04]  /*2fd90*/  LOP3.LUT R135, R135, 0x34, RZ, 0xfc, !PT ;  /* 0x0000003487877812 */ /* 0x000fc800078efcff */
[----:B------:R-:W-:Y:S02]  /*2fda0*/  ISETP.GE.AND P4, PT, R135, UR39, PT ;  /* 0x0000002787007c0c */ /* 0x000fe4000bf86270 */
[----:B------:R-:W3:Y:S04]  /*2fdb0*/  LDL R135, [R1+0xb20] ;  /* 0x000b200001877983 */ /* 0x000ee80000100800 */
[----:B----4-:R0:W4:Y:S02]  /*2fdc0*/  @!P5 LDG.E.U16 R75, desc[UR56][R4.64] ;  /* 0x00000038044bd981 */ /* 0x010124000c1e1500 */
[----:B0-----:R-:W-:Y:S02]  /*2fdd0*/  @!P2 IMAD.MOV.U32 R4, RZ, RZ, R8 ;  /* 0x000000ffff04a224 */ /* 0x001fe400078e0008 */
[----:B------:R-:W-:-:S02]  /*2fde0*/  @!P2 IMAD.MOV.U32 R5, RZ, RZ, R137 ;  /* 0x000000ffff05a224 */ /* 0x000fc400078e0089 */
[----:B------:R-:W4:Y:S04]  /*2fdf0*/  LDL R137, [R1+0xb1c] ;  /* 0x000b1c0001897983 */ /* 0x000f280000100800 */
[----:B------:R2:W4:Y:S02]  /*2fe00*/  @!P2 LDG.E.U16 R91, desc[UR56][R4.64] ;  /* 0x00000038045ba981 */ /* 0x000524000c1e1500 */
[----:B--2---:R-:W-:Y:S02]  /*2fe10*/  @!P3 IMAD.MOV.U32 R4, RZ, RZ, R6 ;  /* 0x000000ffff04b224 */ /* 0x004fe400078e0006 */
[----:B------:R-:W-:Y:S01]  /*2fe20*/  @!P3 IMAD.MOV.U32 R5, RZ, RZ, R7 ;  /* 0x000000ffff05b224 */ /* 0x000fe200078e0007 */
[----:B------:R-:W2:Y:S04]  /*2fe30*/  LDL R6, [R1+0xb28] ;  /* 0x000b280001067983 */ /* 0x000ea80000100800 */
[----:B------:R0:W4:Y:S02]  /*2fe40*/  @!P3 LDG.E.U16 R107, desc[UR56][R4.64] ;  /* 0x00000038046bb981 */ /* 0x000124000c1e1500 */
[----:B0-----:R-:W-:-:S02]  /*2fe50*/  @!P6 IMAD.MOV.U32 R4, RZ, RZ, R2 ;  /* 0x000000ffff04e224 */ /* 0x001fc400078e0002 */
[----:B---3--:R-:W-:Y:S01]  /*2fe60*/  @!P6 IMAD.MOV.U32 R5, RZ, RZ, R3 ;  /* 0x000000ffff05e224 */ /* 0x008fe200078e0003 */
[----:B------:R-:W3:Y:S04]  /*2fe70*/  LDL R2, [R1+0xb18] ;  /* 0x000b180001027983 */ /* 0x000ee80000100800 */
[----:B------:R0:W3:Y:S04]  /*2fe80*/  @!P6 LDG.E.U16 R58, desc[UR56][R4.64] ;  /* 0x00000038043ae981 */ /* 0x0000e8000c1e1500 */
[----:B------:R-:W3:Y:S04]  /*2fe90*/  LDL R3, [R1+0xb14] ;  /* 0x000b140001037983 */ /* 0x000ee80000100800 */
[----:B------:R-:W0:Y:S04]  /*2fea0*/  LDL R4, [R1+0xb2c] ;  /* 0x000b2c0001047983 */ /* 0x000e280000100800 */
[----:B------:R-:W0:Y:S01]  /*2feb0*/  LDL R5, [R1+0xb30] ;  /* 0x000b300001057983 */ /* 0x000e220000100800 */
[----:B------:R-:W1:Y:S02]  /*2fec0*/  S2R R8, SR_TID.X ;  /* 0x0000000000087919 */ /* 0x000e640000002100 */
[----:B-1----:R-:W-:-:S04]  /*2fed0*/  SHF.R.U32.HI R8, RZ, 0x6, R8 ;  /* 0x00000006ff087819 */ /* 0x002fc80000011608 */
[----:B------:R-:W-:-:S04]  /*2fee0*/  SGXT.U32 R8, R8, 0x1 ;  /* 0x000000010808781a */ /* 0x000fc80000000000 */
[----:B------:R-:W-:Y:S02]  /*2fef0*/  LOP3.LUT R7, R8, 0x36, RZ, 0xfc, !PT ;  /* 0x0000003608077812 */ /* 0x000fe400078efcff */
[----:B------:R-:W1:Y:S02]  /*2ff00*/  S2R R8, SR_TID.X ;  /* 0x0000000000087919 */ /* 0x000e640000002100 */
[----:B------:R-:W-:Y:S02]  /*2ff10*/  ISETP.GE.AND P5, PT, R7, UR39, PT ;  /* 0x0000002707007c0c */ /* 0x000fe4000bfa6270 */
[----:B------:R-:W1:Y:S01]  /*2ff20*/  S2R R7, SR_TID.X ;  /* 0x0000000000077919 */ /* 0x000e620000002100 */
[----:B------:R-:W-:Y:S02]  /*2ff30*/  PRMT R74, RZ, 0x7610, R74 ;  /* 0x00007610ff4a7816 */ /* 0x000fe4000000004a */
[----:B------:R-:W-:Y:S02]  /*2ff40*/  PRMT R90, RZ, 0x7610, R90 ;  /* 0x00007610ff5a7816 */ /* 0x000fe4000000005a */
[----:B------:R-:W-:-:S02]  /*2ff50*/  PRMT R106, RZ, 0x7610, R106 ;  /* 0x00007610ff6a7816 */ /* 0x000fc4000000006a */
[----:B-1----:R-:W-:Y:S02]  /*2ff60*/  SHF.R.U32.HI R8, RZ, 0x6, R8 ;  /* 0x00000006ff087819 */ /* 0x002fe40000011608 */
[----:B------:R-:W-:Y:S02]  /*2ff70*/  SHF.R.U32.HI R7, RZ, 0x6, R7 ;  /* 0x00000006ff077819 */ /* 0x000fe40000011607 */
[----:B------:R-:W-:Y:S02]  /*2ff80*/  SGXT.U32 R8, R8, 0x1 ;  /* 0x000000010808781a */ /* 0x000fe40000000000 */
[----:B------:R-:W-:Y:S02]  /*2ff90*/  SGXT.U32 R7, R7, 0x1 ;  /* 0x000000010707781a */ /* 0x000fe40000000000 */
[----:B------:R-:W-:-:S04]  /*2ffa0*/  LOP3.LUT R8, R8, 0x38, RZ, 0xfc, !PT ;  /* 0x0000003808087812 */ /* 0x000fc800078efcff */
[----:B------:R-:W-:Y:S02]  /*2ffb0*/  ISETP.GE.AND P2, PT, R8, UR39, PT ;  /* 0x0000002708007c0c */ /* 0x000fe4000bf46270 */
[----:B------:R-:W-:Y:S01]  /*2ffc0*/  PRMT R61, RZ, 0x7610, R61 ;  /* 0x00007610ff3d7816 */ /* 0x000fe2000000003d */
[----:B------:R-:W3:Y:S01]  /*2ffd0*/  LDL.LU R8, [R1+0x214c] ;  /* 0x00214c0001087983 */ /* 0x000ee20000300800 */
[----:B0-----:R-:W-:-:S04]  /*2ffe0*/  @!P1 LOP3.LUT R5, R5, R4, RZ, 0x3c, !PT ;  /* 0x0000000405059212 */ /* 0x001fc800078e3cff */
[----:B------:R-:W-:-:S04]  /*2fff0*/  @!P1 LOP3.LUT R4, R5, R4, RZ, 0x3c, !PT ;  /* 0x0000000405049212 */ /* 0x000fc800078e3cff */
[----:B------:R-:W-:-:S05]  /*30000*/  @!P1 LOP3.LUT R5, R5, R4, RZ, 0x3c, !PT ;  /* 0x0000000405059212 */ /* 0x000fca00078e3cff */
[----:B------:R0:W3:Y:S02]  /*30010*/  @!P1 LDG.E.U16 R74, desc[UR56][R4.64] ;  /* 0x00000038044a9981 */ /* 0x0000e4000c1e1500 */
[----:B0-----:R-:W-:Y:S01]  /*30020*/  LOP3.LUT R5, R7, 0x3a, RZ, 0xfc, !PT ;  /* 0x0000003a07057812 */ /* 0x001fe200078efcff */
[----:B--2---:R-:W-:Y:S02]  /*30030*/  @!P4 IMAD.MOV.U32 R4, RZ, RZ, R6 ;  /* 0x000000ffff04c224 */ /* 0x004fe400078e0006 */
[----:B------:R-:W2:Y:S01]  /*30040*/  LDL R6, [R1+0xb10] ;  /* 0x000b100001067983 */ /* 0x000ea20000100800 */
[----:B------:R-:W-:Y:S01]  /*30050*/  ISETP.GE.AND P3, PT, R5, UR39, PT ;  /* 0x0000002705007c0c */ /* 0x000fe2000bf66270 */
[----:B------:R-:W-:-:S05]  /*30060*/  @!P4 IMAD.MOV.U32 R5, RZ, RZ, R140 ;  /* 0x000000ffff05c224 */ /* 0x000fca00078e008c */
[----:B------:R0:W2:Y:S02]  /*30070*/  @!P4 LDG.E.U16 R90, desc[UR56][R4.64] ;  /* 0x00000038045ac981 */ /* 0x0000a4000c1e1500 */
[----:B0-----:R-:W-:Y:S02]  /*30080*/  @!P5 IMAD.MOV.U32 R4, RZ, RZ, R135 ;  /* 0x000000ffff04d224 */ /* 0x001fe400078e0087 */
[----:B----4-:R-:W-:Y:S01]  /*30090*/  @!P5 IMAD.MOV.U32 R5, RZ, RZ, R137 ;  /* 0x000000ffff05d224 */ /* 0x010fe200078e0089 */
[----:B------:R-:W0:Y:S04]  /*300a0*/  S2R R7, SR_TID.X ;  /* 0x0000000000077919 */ /* 0x000e280000002100 */
[----:B------:R3:W4:Y:S04]  /*300b0*/  @!P5 LDG.E.U16 R106, desc[UR56][R4.64] ;  /* 0x00000038046ad981 */ /* 0x000728000c1e1500 */
[----:B------:R-:W4:Y:S01]  /*300c0*/  LDL R137, [R1+0xb04] ;  /* 0x000b040001897983 */ /* 0x000f220000100800 */
[----:B---3--:R-:W-:-:S02]  /*300d0*/  @!P2 IMAD.MOV.U32 R4, RZ, RZ, R2 ;  /* 0x000000ffff04a224 */ /* 0x008fc400078e0002 */
[----:B------:R-:W-:Y:S01]  /*300e0*/  @!P2 IMAD.MOV.U32 R5, RZ, RZ, R3 ;  /* 0x000000ffff05a224 */ /* 0x000fe200078e0003 */
[----:B------:R-:W3:Y:S04]  /*300f0*/  LDL R2, [R1+0xaf8] ;  /* 0x000af80001027983 */ /* 0x000ee80000100800 */
[----:B------:R1:W3:Y:S04]  /*30100*/  @!P2 LDG.E.U16 R61, desc[UR56][R4.64] ;  /* 0x00000038043da981 */ /* 0x0002e8000c1e1500 */
[----:B------:R-:W3:Y:S01]  /*30110*/  LDL R3, [R1+0xaf4] ;  /* 0x000af40001037983 */ /* 0x000ee20000100800 */
[----:B-1----:R-:W1:Y:S02]  /*30120*/  S2R R5, SR_TID.X ;  /* 0x0000000000057919 */ /* 0x002e640000002100 */
[----:B-1----:R-:W-:-:S04]  /*30130*/  SHF.R.U32.HI R5, RZ, 0x6, R5 ;  /* 0x00000006ff057819 */ /* 0x002fc80000011605 */
[----:B------:R-:W-:-:S04]  /*30140*/  SGXT.U32 R5, R5, 0x1 ;  /* 0x000000010505781a */ /* 0x000fc80000000000 */
[----:B------:R-:W-:Y:S02]  /*30150*/  LOP3.LUT R4, R5, 0x40, RZ, 0xfc, !PT ;  /* 0x0000004005047812 */ /* 0x000fe400078efcff */
[----:B------:R-:W4:Y:S01]  /*30160*/  LDL R5, [R1+0xb0c] ;  /* 0x000b0c0001057983 */ /* 0x000f220000100800 */
[--C-:B0-----:R-:W-:Y:S02]  /*30170*/  SHF.R.U32.HI R140, RZ, 0x6, R7.reuse ;  /* 0x00000006ff8c7819 */ /* 0x101fe40000011607 */
[----:B------:R-:W-:Y:S02]  /*30180*/  SHF.R.U32.HI R7, RZ, 0x6, R7 ;  /* 0x00000006ff077819 */ /* 0x000fe40000011607 */
[----:B------:R-:W-:Y:S02]  /*30190*/  SGXT.U32 R140, R140, 0x1 ;  /* 0x000000018c8c781a */ /* 0x000fe40000000000 */
[----:B------:R-:W-:Y:S02]  /*301a0*/  SGXT.U32 R7, R7, 0x1 ;  /* 0x000000010707781a */ /* 0x000fe40000000000 */
[----:B------:R-:W-:-:S02]  /*301b0*/  LOP3.LUT R140, R140, 0x3c, RZ, 0xfc, !PT ;  /* 0x0000003c8c8c7812 */ /* 0x000fc400078efcff */
[----:B------:R-:W-:Y:S02]  /*301c0*/  LOP3.LUT R135, R7, 0x3e, RZ, 0xfc, !PT ;  /* 0x0000003e07877812 */ /* 0x000fe400078efcff */
[----:B------:R-:W3:Y:S01]  /*301d0*/  LDL R7, [R1+0xb08] ;  /* 0x000b080001077983 */ /* 0x000ee20000100800 */
[----:B------:R-:W-:Y:S02]  /*301e0*/  ISETP.GE.AND P4, PT, R140, UR39, PT ;  /* 0x000000278c007c0c */ /* 0x000fe4000bf86270 */
[----:B------:R-:W-:Y:S01]  /*301f0*/  ISETP.GE.AND P1, PT, R135, UR39, PT ;  /* 0x0000002787007c0c */ /* 0x000fe2000bf26270 */
[----:B------:R-:W3:Y:S04]  /*30200*/  LDL R140, [R1+0xafc] ;  /* 0x000afc00018c7983 */ /* 0x000ee80000100800 */
[----:B------:R-:W3:Y:S01]  /*30210*/  LDL R135, [R1+0xb00] ;  /* 0x000b000001877983 */ /* 0x000ee20000100800 */
[----:B------:R-:W-:-:S02]  /*30220*/  PRMT R77, RZ, 0x7610, R77 ;  /* 0x00007610ff4d7816 */ /* 0x000fc4000000004d */
[----:B------:R-:W-:Y:S02]  /*30230*/  ISETP.GE.AND P2, PT, R4, UR39, PT ;  /* 0x0000002704007c0c */ /* 0x000fe4000bf46270 */
[----:B------:R-:W-:Y:S02]  /*30240*/  PRMT R93, RZ, 0x7610, R93 ;  /* 0x00007610ff5d7816 */ /* 0x000fe4000000005d */
[----:B------:R-:W-:Y:S02]  /*30250*/  PRMT R109, RZ, 0x7610, R109 ;  /* 0x00007610ff6d7816 */ /* 0x000fe4000000006d */
[----:B------:R-:W-:Y:S01]  /*30260*/  PRMT R60, RZ, 0x7610, R60 ;  /* 0x00007610ff3c7816 */ /* 0x000fe2000000003c */
[----:B--2---:R-:W-:Y:S02]  /*30270*/  @!P3 IMAD.MOV.U32 R4, RZ, RZ, R6 ;  /* 0x000000ffff04b224 */ /* 0x004fe400078e0006 */
[----:B------:R-:W0:Y:S03]  /*30280*/  S2R R6, SR_TID.X ;  /* 0x0000000000067919 */ /* 0x000e260000002100 */
[----:B----4-:R1:W2:Y:S02]  /*30290*/  @!P3 LDG.E.U16 R77, desc[UR56][R4.64] ;  /* 0x00000038044db981 */ /* 0x0102a4000c1e1500 */
[----:B-1----:R-:W1:Y:S01]  /*302a0*/  S2R R5, SR_TID.X ;  /* 0x0000000000057919 */ /* 0x002e620000002100 */
[----:B---3--:R-:W-:Y:S01]  /*302b0*/  @!P4 IMAD.MOV.U32 R4, RZ, RZ, R7 ;  /* 0x000000ffff04c224 */ /* 0x008fe200078e0007 */
[----:B-1----:R-:W-:-:S04]  /*302c0*/  SHF.R.U32.HI R5, RZ, 0x6, R5 ;  /* 0x00000006ff057819 */ /* 0x002fc80000011605 */
[----:B------:R-:W-:-:S04]  /*302d0*/  SGXT.U32 R5, R5, 0x1 ;  /* 0x000000010505781a */ /* 0x000fc80000000000 */
[----:B------:R-:W-:-:S04]  /*302e0*/  LOP3.LUT R5, R5, 0x42, RZ, 0xfc, !PT ;  /* 0x0000004205057812 */ /* 0x000fc800078efcff */
[----:B------:R-:W-:Y:S01]  /*302f0*/  ISETP.GE.AND P3, PT, R5, UR39, PT ;  /* 0x0000002705007c0c */ /* 0x000fe2000bf66270 */
[----:B------:R-:W-:Y:S01]  /*30300*/  @!P4 IMAD.MOV.U32 R5, RZ, RZ, R137 ;  /* 0x000000ffff05c224 */ /* 0x000fe200078e0089 */
[----:B0-----:R-:W-:Y:S01]  /*30310*/  SHF.R.U32.HI R6, RZ, 0x6, R6 ;  /* 0x00000006ff067819 */ /* 0x001fe20000011606 */
[----:B------:R-:W3:Y:S04]  /*30320*/  LDL R137, [R1+0xae4] ;  /* 0x000ae40001897983 */ /* 0x000ee80000100800 */
[----:B------:R0:W4:Y:S02]  /*30330*/  @!P4 LDG.E.U16 R93, desc[UR56][R4.64] ;  /* 0x00000038045dc981 */ /* 0x000124000c1e1500 */
[----:B0-----:R-:W-:Y:S02]  /*30340*/  @!P1 IMAD.MOV.U32 R4, RZ, RZ, R135 ;  /* 0x000000ffff049224 */ /* 0x001fe400078e0087 */
[----:B------:R-:W-:Y:S01]  /*30350*/  @!P1 IMAD.MOV.U32 R5, RZ, RZ, R140 ;  /* 0x000000ffff059224 */ /* 0x000fe200078e008c */
[----:B------:R-:W-:Y:S01]  /*30360*/  SGXT.U32 R6, R6, 0x1 ;  /* 0x000000010606781a */ /* 0x000fe20000000000 */
[----:B------:R-:W2:Y:S04]  /*30370*/  LDL R140, [R1+0xadc] ;  /* 0x000adc00018c7983 */ /* 0x000ea80000100800 */
[----:B------:R0:W4:Y:S04]  /*30380*/  @!P1 LDG.E.U16 R109, desc[UR56][R4.64] ;  /* 0x00000038046d9981 */ /* 0x000128000c1e1500 */
[----:B------:R-:W4:Y:S01]  /*30390*/  LDL R135, [R1+0xad4] ;  /* 0x000ad40001877983 */ /* 0x000f220000100800 */
[----:B0-----:R-:W-:-:S02]  /*303a0*/  @!P2 IMAD.MOV.U32 R4, RZ, RZ, R2 ;  /* 0x000000ffff04a224 */ /* 0x001fc400078e0002 */
[----:B------:R-:W-:Y:S01]  /*303b0*/  @!P2 IMAD.MOV.U32 R5, RZ, RZ, R3 ;  /* 0x000000ffff05a224 */ /* 0x000fe200078e0003 */
[----:B------:R-:W-:Y:S01]  /*303c0*/  LOP3.LUT R6, R6, 0x44, RZ, 0xfc, !PT ;  /* 0x0000004406067812 */ /* 0x000fe200078efcff */
[----:B------:R-:W2:Y:S04]  /*303d0*/  LDL R2, [R1+0xae0] ;  /* 0x000ae00001027983 */ /* 0x000ea80000100800 */
[----:B------:R0:W4:Y:S04]  /*303e0*/  @!P2 LDG.E.U16 R60, desc[UR56][R4.64] ;  /* 0x00000038043ca981 */ /* 0x000128000c1e1500 */
[----:B------:R-:W4:Y:S04]  /*303f0*/  LDL R3, [R1+0xad8] ;  /* 0x000ad80001037983 */ /* 0x000f280000100800 */
[----:B------:R-:W0:Y:S04]  /*30400*/  LDL R4, [R1+0xaec] ;  /* 0x000aec0001047983 */ /* 0x000e280000100800 */
[----:B------:R-:W0:Y:S01]  /*30410*/  LDL R5, [R1+0xaf0] ;  /* 0x000af00001057983 */ /* 0x000e220000100800 */
[----:B------:R-:W-:-:S03]  /*30420*/  ISETP.GE.AND P4, PT, R6, UR39, PT ;  /* 0x0000002706007c0c */ /* 0x000fc6000bf86270 */
[----:B------:R-:W3:Y:S01]  /*30430*/  LDL R6, [R1+0xae8] ;  /* 0x000ae80001067983 */ /* 0x000ee20000100800 */
[----:B------:R-:W-:Y:S01]  /*30440*/  PRMT R76, RZ, 0x7610, R76 ;  /* 0x00007610ff4c7816 */ /* 0x000fe2000000004c */
[----:B------:R-:W1:Y:S01]  /*30450*/  S2R R7, SR_TID.X ;  /* 0x0000000000077919 */ /* 0x000e620000002100 */
[----:B------:R-:W-:Y:S02]  /*30460*/  PRMT R92, RZ, 0x7610, R92 ;  /* 0x00007610ff5c7816 */ /* 0x000fe4000000005c */
[----:B-1----:R-:W-:-:S04]  /*30470*/  SHF.R.U32.HI R7, RZ, 0x6, R7 ;  /* 0x00000006ff077819 */ /* 0x002fc80000011607 */
[----:B------:R-:W-:-:S04]  /*30480*/  SGXT.U32 R7, R7, 0x1 ;  /* 0x000000010707781a */ /* 0x000fc80000000000 */
[----:B------:R-:W-:-:S04]  /*30490*/  LOP3.LUT R7, R7, 0x46, RZ, 0xfc, !PT ;  /* 0x0000004607077812 */ /* 0x000fc800078efcff */
[----:B------:R-:W-:Y:S02]  /*304a0*/  ISETP.GE.AND P1, PT, R7, UR39, PT ;  /* 0x0000002707007c0c */ /* 0x000fe4000bf26270 */
[----:B------:R-:W1:Y:S01]  /*304b0*/  S2R R7, SR_TID.X ;  /* 0x0000000000077919 */ /* 0x000e620000002100 */
[----:B------:R-:W-:Y:S02]  /*304c0*/  PRMT R108, RZ, 0x7610, R108 ;  /* 0x00007610ff6c7816 */ /* 0x000fe4000000006c */
[----:B------:R-:W-:Y:S02]  /*304d0*/  PRMT R63, RZ, 0x7610, R63 ;  /* 0x00007610ff3f7816 */ /* 0x000fe4000000003f */
[----:B-1----:R-:W-:-:S04]  /*304e0*/  SHF.R.U32.HI R7, RZ, 0x6, R7 ;  /* 0x00000006ff077819 */ /* 0x002fc80000011607 */
[----:B------:R-:W-:-:S04]  /*304f0*/  SGXT.U32 R7, R7, 0x1 ;  /* 0x000000010707781a */ /* 0x000fc80000000000 */
[----:B------:R-:W-:-:S04]  /*30500*/  LOP3.LUT R7, R7, 0x48, RZ, 0xfc, !PT ;  /* 0x0000004807077812 */ /* 0x000fc800078efcff */
[----:B------:R-:W-:Y:S02]  /*30510*/  ISETP.GE.AND P2, PT, R7, UR39, PT ;  /* 0x0000002707007c0c */ /* 0x000fe4000bf46270 */
[----:B------:R-:W4:Y:S01]  /*30520*/  LDL.LU R7, [R1+0x2148] ;  /* 0x0021480001077983 */ /* 0x000f220000300800 */
[----:B0-----:R-:W-:-:S04]  /*30530*/  @!P3 LOP3.LUT R5, R5, R4, RZ, 0x3c, !PT ;  /* 0x000000040505b212 */ /* 0x001fc800078e3cff */
[----:B------:R-:W-:-:S04]  /*30540*/  @!P3 LOP3.LUT R4, R5, R4, RZ, 0x3c, !PT ;  /* 0x000000040504b212 */ /* 0x000fc800078e3cff */
[----:B------:R-:W-:-:S05]  /*30550*/  @!P3 LOP3.LUT R5, R5, R4, RZ, 0x3c, !PT ;  /* 0x000000040505b212 */ /* 0x000fca00078e3cff */
[----:B------:R0:W4:Y:S02]  /*30560*/  @!P3 LDG.E.U16 R76, desc[UR56][R4.64] ;  /* 0x00000038044cb981 */ /* 0x000124000c1e1500 */
[----:B0-----:R-:W0:Y:S01]  /*30570*/  S2R R5, SR_TID.X ;  /* 0x0000000000057919 */ /* 0x001e220000002100 */
[----:B---3--:R-:W-:Y:S02]  /*30580*/  @!P4 IMAD.MOV.U32 R4, RZ, RZ, R6 ;  /* 0x000000ffff04c224 */ /* 0x008fe400078e0006 */
[----:B------:R-:W3:Y:S01]  /*30590*/  LDL R6, [R1+0xad0] ;  /* 0x000ad00001067983 */ /* 0x000ee20000100800 */
[----:B0-----:R-:W-:-:S04]  /*305a0*/  SHF.R.U32.HI R5, RZ, 0x6, R5 ;  /* 0x00000006ff057819 */ /* 0x001fc80000011605 */
[----:B------:R-:W-:-:S04]  /*305b0*/  SGXT.U32 R5, R5, 0x1 ;  /* 0x000000010505781a */ /* 0x000fc80000000000 */
[----:B------:R-:W-:-:S04]  /*305c0*/  LOP3.LUT R5, R5, 0x4a, RZ, 0xfc, !PT ;  /* 0x0000004a05057812 */ /* 0x000fc800078efcff */
[----:B------:R-:W-:Y:S01]  /*305d0*/  ISETP.GE.AND P3, PT, R5, UR39, PT ;  /* 0x0000002705007c0c */ /* 0x000fe2000bf66270 */
[----:B------:R-:W-:-:S05]  /*305e0*/  @!P4 IMAD.MOV.U32 R5, RZ, RZ, R137 ;  /* 0x000000ffff05c224 */ /* 0x000fca00078e0089 */
[----:B------:R0:W3:Y:S02]  /*305f0*/  @!P4 LDG.E.U16 R92, desc[UR56][R4.64] ;  /* 0x00000038045cc981 */ /* 0x0000e4000c1e1500 */
[----:B0-----:R-:W0:Y:S01]  /*30600*/  S2R R5, SR_TID.X ;  /* 0x0000000000057919 */ /* 0x001e220000002100 */
[----:B--2---:R-:W-:Y:S02]  /*30610*/  @!P1 IMAD.MOV.U32 R4, RZ, RZ, R2 ;  /* 0x000000ffff049224 */ /* 0x004fe400078e0002 */
[----:B------:R-:W2:Y:S01]  /*30620*/  LDL R2, [R1+0xac8] ;  /* 0x000ac80001027983 */ /* 0x000ea20000100800 */
[----:B0-----:R-:W-:-:S04]  /*30630*/  SHF.R.U32.HI R5, RZ, 0x6, R5 ;  /* 0x00000006ff057819 */ /* 0x001fc80000011605 */
[----:B------:R-:W-:-:S04]  /*30640*/  SGXT.U32 R5, R5, 0x1 ;  /* 0x000000010505781a */ /* 0x000fc80000000000 */
[----:B------:R-:W-:-:S04]  /*30650*/  LOP3.LUT R5, R5, 0x4c, RZ, 0xfc, !PT ;  /* 0x0000004c05057812 */ /* 0x000fc800078efcff */
[----:B------:R-:W-:Y:S01]  /*30660*/  ISETP.GE.AND P4, PT, R5, UR39, PT ;  /* 0x0000002705007c0c */ /* 0x000fe2000bf86270 */
[----:B------:R-:W-:Y:S02]  /*30670*/  @!P1 IMAD.MOV.U32 R5, RZ, RZ, R140 ;  /* 0x000000ffff059224 */ /* 0x000fe400078e008c */
[----:B------:R-:W2:Y:S04]  /*30680*/  LDL R140, [R1+0xac4] ;  /* 0x000ac400018c7983 */ /* 0x000ea80000100800 */
[----:B------:R4:W2:Y:S02]  /*30690*/  @!P1 LDG.E.U16 R108, desc[UR56][R4.64] ;  /* 0x00000038046c9981 */ /* 0x0008a4000c1e1500 */
[----:B----4-:R-:W-:Y:S02]  /*306a0*/  @!P2 IMAD.MOV.U32 R4, RZ, RZ, R3 ;  /* 0x000000ffff04a224 */ /* 0x010fe400078e0003 */
[----:B------:R-:W-:Y:S01]  /*306b0*/  @!P2 IMAD.MOV.U32 R5, RZ, RZ, R135 ;  /* 0x000000ffff05a224 */ /* 0x000fe200078e0087 */
[----:B------:R-:W-:Y:S01]  /*306c0*/  PRMT R79, RZ, 0x7610, R79 ;  /* 0x00007610ff4f7816 */ /* 0x000fe2000000004f */
[----:B------:R-:W0:Y:S03]  /*306d0*/  S2R R137, SR_TID.X ;  /* 0x0000000000897919 */ /* 0x000e260000002100 */
[----:B------:R1:W4:Y:S01]  /*306e0*/  @!P2 LDG.E.U16 R63, desc[UR56][R4.64] ;  /* 0x00000038043fa981 */ /* 0x000322000c1e1500 */
[----:B------:R-:W-:-:S03]  /*306f0*/  PRMT R95, RZ, 0x7610, R95 ;  /* 0x00007610ff5f7816 */ /* 0x000fc6000000005f */
[----:B------:R-:W4:Y:S04]  /*30700*/  LDL R135, [R1+0xab4] ;  /* 0x000ab40001877983 */ /* 0x000f280000100800 */
[----:B------:R-:W4:Y:S01]  /*30710*/  LDL R3, [R1+0xab8] ;  /* 0x000ab80001037983 */ /* 0x000f220000100800 */
[----:B-1----:R-:W1:Y:S02]  /*30720*/  S2R R5, SR_TID.X ;  /* 0x0000000000057919 */ /* 0x002e640000002100 */
[----:B-1----:R-:W-:-:S04]  /*30730*/  SHF.R.U32.HI R5, RZ, 0x6, R5 ;  /* 0x00000006ff057819 */ /* 0x002fc80000011605 */
[----:B------:R-:W-:-:S04]  /*30740*/  SGXT.U32 R5, R5, 0x1 ;  /* 0x000000010505781a */ /* 0x000fc80000000000 */
[----:B------:R-:W-:Y:S02]  /*30750*/  LOP3.LUT R4, R5, 0x50, RZ, 0xfc, !PT ;  /* 0x0000005005047812 */ /* 0x000fe400078efcff */
[----:B------:R-:W2:Y:S02]  /*30760*/  LDL R5, [R1+0xacc] ;  /* 0x000acc0001057983 */ /* 0x000ea40000100800 */
[----:B------:R-:W-:Y:S02]  /*30770*/  ISETP.GE.AND P2, PT, R4, UR39, PT ;  /* 0x0000002704007c0c */ /* 0x000fe4000bf46270 */
[----:B0-----:R-:W-:-:S04]  /*30780*/  SHF.R.U32.HI R137, RZ, 0x6, R137 ;  /* 0x00000006ff897819 */ /* 0x001fc80000011689 */
[----:B------:R-:W-:-:S04]  /*30790*/  SGXT.U32 R137, R137, 0x1 ;  /* 0x000000018989781a */ /* 0x000fc80000000000 */
[----:B------:R-:W-:-:S04]  /*307a0*/  LOP3.LUT R137, R137, 0x4e, RZ, 0xfc, !PT ;  /* 0x0000004e89897812 */ /* 0x000fc800078efcff */
[----:B------:R-:W-:Y:S02]  /*307b0*/  ISETP.GE.AND P1, PT, R137, UR39, PT ;  /* 0x0000002789007c0c */ /* 0x000fe4000bf26270 */
[----:B------:R-:W4:Y:S01]  /*307c0*/  LDL R137, [R1+0xac0] ;  /* 0x000ac00001897983 */ /* 0x000f220000100800 */
[----:B---3--:R-:W-:-:S05]  /*307d0*/  @!P3 IMAD.MOV.U32 R4, RZ, RZ, R6 ;  /* 0x000000ffff04b224 */ /* 0x008fca00078e0006 */
[----:B--2---:R0:W2:Y:S02]  /*307e0*/  @!P3 LDG.E.U16 R79, desc[UR56][R4.64] ;  /* 0x00000038044fb981 */ /* 0x0040a4000c1e1500 */
[----:B0-----:R-:W0:Y:S01]  /*307f0*/  S2R R5, SR_TID.X ;  /* 0x0000000000057919 */ /* 0x001e220000002100 */
[----:B------:R-:W-:Y:S01]  /*30800*/  @!P4 IMAD.MOV.U32 R4, RZ, RZ, R2 ;  /* 0x000000ffff04c224 */ /* 0x000fe200078e0002 */
[----:B0-----:R-:W-:-:S04]  /*30810*/  SHF.R.U32.HI R5, RZ, 0x6, R5 ;  /* 0x00000006ff057819 */ /* 0x001fc80000011605 */
[----:B------:R-:W-:-:S04]  /*30820*/  SGXT.U32 R5, R5, 0x1 ;  /* 0x000000010505781a */ /* 0x000fc80000000000 */
[----:B------:R-:W-:-:S04]  /*30830*/  LOP3.LUT R5, R5, 0x52, RZ, 0xfc, !PT ;  /* 0x0000005205057812 */ /* 0x000fc800078efcff */
[----:B------:R-:W-:Y:S01]  /*30840*/  ISETP.GE.AND P3, PT, R5, UR39, PT ;  /* 0x0000002705007c0c */ /* 0x000fe2000bf66270 */
[----:B------:R-:W-:Y:S01]  /*30850*/  @!P4 IMAD.MOV.U32 R5, RZ, RZ, R140 ;  /* 0x000000ffff05c224 */ /* 0x000fe200078e008c */
[----:B------:R-:W-:Y:S01]  /*30860*/  PRMT R111, RZ, 0x7610, R111 ;  /* 0x00007610ff6f7816 */ /* 0x000fe2000000006f */
[----:B------:R-:W0:Y:S03]  /*30870*/  S2R R6, SR_TID.X ;  /* 0x0000000000067919 */ /* 0x000e260000002100 */
[----:B------:R4:W3:Y:S01]  /*30880*/  @!P4 LDG.E.U16 R95, desc[UR56][R4.64] ;  /* 0x00000038045fc981 */ /* 0x0008e2000c1e1500 */
[----:B------:R-:W-:-:S03]  /*30890*/  PRMT R62, RZ, 0x7610, R62 ;  /* 0x00007610ff3e7816 */ /* 0x000fc6000000003e */
[----:B------:R-:W2:Y:S04]  /*308a0*/  LDL R140, [R1+0xaa4] ;  /* 0x000aa400018c7983 */ /* 0x000ea80000100800 */
[----:B------:R-:W3:Y:S01]  /*308b0*/  LDL R5, [R1+0xabc] ;  /* 0x000abc0001057983 */ /* 0x000ee20000100800 */
[----:B----4-:R-:W-:Y:S01]  /*308c0*/  @!P1 IMAD.MOV.U32 R4, RZ, RZ, R137 ;  /* 0x000000ffff049224 */ /* 0x010fe200078e0089 */
[----:B0-----:R-:W-:-:S04]  /*308d0*/  SHF.R.U32.HI R6, RZ, 0x6, R6 ;  /* 0x00000006ff067819 */ /* 0x001fc80000011606 */
[----:B------:R-:W-:-:S04]  /*308e0*/  SGXT.U32 R6, R6, 0x1 ;  /* 0x000000010606781a */ /* 0x000fc80000000000 */
[----:B------:R-:W-:-:S04]  /*308f0*/  LOP3.LUT R2, R6, 0x54, RZ, 0xfc, !PT ;  /* 0x0000005406027812 */ /* 0x000fc800078efcff */
[----:B------:R-:W-:Y:S02]  /*30900*/  ISETP.GE.AND P4, PT, R2, UR39, PT ;  /* 0x0000002702007c0c */ /* 0x000fe4000bf86270 */
[----:B------:R-:W4:Y:S01]  /*30910*/  LDL R2, [R1+0xaa8] ;  /* 0x000aa80001027983 */ /* 0x000f220000100800 */
[----:B------:R-:W0:Y:S02]  /*30920*/  S2R R6, SR_TID.X ;  /* 0x0000000000067919 */ /* 0x000e240000002100 */
[----:B0-----:R-:W-:Y:S01]  /*30930*/  SHF.R.U32.HI R6, RZ, 0x6, R6 ;  /* 0x00000006ff067819 */ /* 0x001fe20000011606 */
[----:B---3--:R0:W3:Y:S02]  /*30940*/  @!P1 LDG.E.U16 R111, desc[UR56][R4.64] ;  /* 0x00000038046f9981 */ /* 0x0080e4000c1e1500 */
[----:B0-----:R-:W-:Y:S02]  /*30950*/  @!P2 IMAD.MOV.U32 R4, RZ, RZ, R3 ;  /* 0x000000ffff04a224 */ /* 0x001fe400078e0003 */
[----:B------:R-:W-:-:S05]  /*30960*/  @!P2 IMAD.MOV.U32 R5, RZ, RZ, R135 ;  /* 0x000000ffff05a224 */ /* 0x000fca00078e0087 */
[----:B------:R0:W3:Y:S04]  /*30970*/  @!P2 LDG.E.U16 R62, desc[UR56][R4.64] ;  /* 0x00000038043ea981 */ /* 0x0000e8000c1e1500 */
[----:B------:R-:W0:Y:S04]  /*30980*/  LDL R4, [R1+0xaac] ;  /* 0x000aac0001047983 */ /* 0x000e280000100800 */
[----:B------:R-:W0:Y:S01]  /*30990*/  LDL R5, [R1+0xab0] ;  /* 0x000ab00001057983 */ /* 0x000e220000100800 */
[----:B------:R-:W-:-:S04]  /*309a0*/  SGXT.U32 R6, R6, 0x1 ;  /* 0x000000010606781a */ /* 0x000fc80000000000 */
[----:B------:R-:W-:Y:S02]  /*309b0*/  LOP3.LUT R137, R6, 0x56, RZ, 0xfc, !PT ;  /* 0x0000005606897812 */ /* 0x000fe400078efcff */
[----:B------:R-:W1:Y:S02]  /*309c0*/  S2R R6, SR_TID.X ;  /* 0x0000000000067919 */ /* 0x000e640000002100 */
[----:B-1----:R-:W-:Y:S02]  /*309d0*/  SHF.R.U32.HI R3, RZ, 0x6, R6 ;  /* 0x00000006ff037819 */ /* 0x002fe40000011606 */
[----:B------:R-:W-:Y:S01]  /*309e0*/  PRMT R78, RZ, 0x7610, R78 ;  /* 0x00007610ff4e7816 */ /* 0x000fe2000000004e */
[----:B------:R-:W3:Y:S01]  /*309f0*/  LDL R6, [R1+0xaa0] ;  /* 0x000aa00001067983 */ /* 0x000ee20000100800 */
[----:B------:R-:W-:-:S04]  /*30a00*/  SGXT.U32 R3, R3, 0x1 ;  /* 0x000000010303781a */ /* 0x000fc80000000000 */
[----:B------:R-:W-:Y:S02]  /*30a10*/  LOP3.LUT R135, R3, 0x58, RZ, 0xfc, !PT ;  /* 0x0000005803877812 */ /* 0x000fe400078efcff */
[----:B------:R-:W1:Y:S01]  /*30a20*/  S2R R3, SR_TID.X ;  /* 0x0000000000037919 */ /* 0x000e620000002100 */
[----:B------:R-:W-:Y:S02]  /*30a30*/  PRMT R94, RZ, 0x7610, R94 ;  /* 0x00007610ff5e7816 */ /* 0x000fe4000000005e */
[----:B-1----:R-:W-:-:S04]  /*30a40*/  SHF.R.U32.HI R3, RZ, 0x6, R3 ;  /* 0x00000006ff037819 */ /* 0x002fc80000011603 */
[----:B------:R-:W-:Y:S02]  /*30a50*/  SGXT.U32 R3, R3, 0x1 ;  /* 0x000000010303781a */ /* 0x000fe40000000000 */
[----:B------:R-:W-:Y:S02]  /*30a60*/  ISETP.GE.AND P1, PT, R137, UR39, PT ;  /* 0x0000002789007c0c */ /* 0x000fe4000bf26270 */
[----:B------:R-:W-:Y:S01]  /*30a70*/  ISETP.GE.AND P2, PT, R135, UR39, PT ;  /* 0x0000002787007c0c */ /* 0x000fe2000bf46270 */
[----:B------:R-:W3:Y:S04]  /*30a80*/  LDL R137, [R1+0xa94] ;  /* 0x000a940001897983 */ /* 0x000ee80000100800 */
[----:B------:R-:W3:Y:S01]  /*30a90*/  LDL R135, [R1+0xa98] ;  /* 0x000a980001877983 */ /* 0x000ee20000100800 */
[----:B0-----:R-:W-:-:S04]  /*30aa0*/  @!P3 LOP3.LUT R5, R5, R4, RZ, 0x3c, !PT ;  /* 0x000000040505b212 */ /* 0x001fc800078e3cff */
[----:B------:R-:W-:-:S04]  /*30ab0*/  @!P3 LOP3.LUT R4, R5, R4, RZ, 0x3c, !PT ;  /* 0x000000040504b212 */ /* 0x000fc800078e3cff */
[----:B------:R-:W-:-:S05]  /*30ac0*/  @!P3 LOP3.LUT R5, R5, R4, RZ, 0x3c, !PT ;  /* 0x000000040505b212 */ /* 0x000fca00078e3cff */
[----:B------:R0:W3:Y:S02]  /*30ad0*/  @!P3 LDG.E.U16 R78, desc[UR56][R4.64] ;  /* 0x00000038044eb981 */ /* 0x0000e4000c1e1500 */
[----:B0-----:R-:W-:Y:S02]  /*30ae0*/  LOP3.LUT R5, R3, 0x5a, RZ, 0xfc, !PT ;  /* 0x0000005a03057812 */ /* 0x001fe400078efcff */
[----:B------:R-:W0:Y:S01]  /*30af0*/  S2R R3, SR_TID.X ;  /* 0x0000000000037919 */ /* 0x000e220000002100 */
[----:B----4-:R-:W-:Y:S01]  /*30b00*/  @!P4 IMAD.MOV.U32 R4, RZ, RZ, R2 ;  /* 0x000000ffff04c224 */ /* 0x010fe200078e0002 */
[----:B------:R-:W-:Y:S01]  /*30b10*/  ISETP.GE.AND P3, PT, R5, UR39, PT ;  /* 0x0000002705007c0c */ /* 0x000fe2000bf66270 */
[----:B--2---:R-:W-:Y:S01]  /*30b20*/  @!P4 IMAD.MOV.U32 R5, RZ, RZ, R140 ;  /* 0x000000ffff05c224 */ /* 0x004fe200078e008c */
[----:B------:R-:W2:Y:S04]  /*30b30*/  LDL R2, [R1+0xa90] ;  /* 0x000a900001027983 */ /* 0x000ea80000100800 */
[----:B------:R1:W4:Y:S04]  /*30b40*/  @!P4 LDG.E.U16 R94, desc[UR56][R4.64] ;  /* 0x00000038045ec981 */ /* 0x000328000c1e1500 */
[----:B------:R-:W2:Y:S01]  /*30b50*/  LDL R5, [R1+0xa9c] ;  /* 0x000a9c0001057983 */ /* 0x000ea20000100800 */
[----:B0-----:R-:W-:-:S03]  /*30b60*/  SHF.R.U32.HI R140, RZ, 0x6, R3 ;  /* 0x00000006ff8c7819 */ /* 0x001fc60000011603 */
[----:B------:R-:W4:Y:S01]  /*30b70*/  LDL R3, [R1+0xa8c] ;  /* 0x000a8c0001037983 */ /* 0x000f220000100800 */
[----:B------:R-:W-:-:S04]  /*30b80*/  SGXT.U32 R140, R140, 0x1 ;  /* 0x000000018c8c781a */ /* 0x000fc80000000000 */
[----:B-1----:R-:W-:Y:S02]  /*30b90*/  LOP3.LUT R4, R140, 0x5c, RZ, 0xfc, !PT ;  /* 0x0000005c8c047812 */ /* 0x002fe400078efcff */
[----:B------:R-:W-:Y:S02]  /*30ba0*/  PRMT R0, RZ, 0x7610, R0 ;  /* 0x00007610ff007816 */ /* 0x000fe40000000000 */
[----:B------:R-:W-:Y:S01]  /*30bb0*/  ISETP.GE.AND P4, PT, R4, UR39, PT ;  /* 0x0000002704007c0c */ /* 0x000fe2000bf86270 */
[----:B---3--:R-:W-:Y:S01]  /*30bc0*/  @!P1 IMAD.MOV.U32 R4, RZ, RZ, R6 ;  /* 0x000000ffff049224 */ /* 0x008fe200078e0006 */
[----:B------:R-:W-:Y:S02]  /*30bd0*/  PRMT R65, RZ, 0x7610, R65 ;  /* 0x00007610ff417816 */ /* 0x000fe40000000041 */
[----:B------:R-:W-:Y:S02]  /*30be0*/  PRMT R81, RZ, 0x7610, R81 ;  /* 0x00007610ff517816 */ /* 0x000fe40000000051 */
[----:B--2---:R0:W2:Y:S02]  /*30bf0*/  @!P1 LDG.E.U16 R0, desc[UR56][R4.64] ;  /* 0x0000003804009981 */ /* 0x0040a4000c1e1500 */
[----:B0-----:R-:W-:-:S02]  /*30c00*/  @!P2 IMAD.MOV.U32 R4, RZ, RZ, R135 ;  /* 0x000000ffff04a224 */ /* 0x001fc400078e0087 */
[----:B------:R-:W-:Y:S01]  /*30c10*/  @!P2 IMAD.MOV.U32 R5, RZ, RZ, R137 ;  /* 0x000000ffff05a224 */ /* 0x000fe200078e0089 */
[----:B------:R-:W0:Y:S04]  /*30c20*/  S2R R6, SR_TID.X ;  /* 0x0000000000067919 */ /* 0x000e280000002100 */
[----:B------:R1:W3:Y:S01]  /*30c30*/  @!P2 LDG.E.U16 R65, desc[UR56][R4.64] ;  /* 0x000000380441a981 */ /* 0x0002e2000c1e1500 */
[----:B------:R-:W-:-:S03]  /*30c40*/  PRMT R97, RZ, 0x7610, R97 ;  /* 0x00007610ff617816 */ /* 0x000fc60000000061 */
[----:B------:R-:W2:Y:S01]  /*30c50*/  LDL R137, [R1+0xa80] ;  /* 0x000a800001897983 */ /* 0x000ea20000100800 */
[----:B-1----:R-:W-:Y:S02]  /*30c60*/  @!P3 IMAD.MOV.U32 R4, RZ, RZ, R2 ;  /* 0x000000ffff04b224 */ /* 0x002fe400078e0002 */
[----:B----4-:R-:W-:Y:S01]  /*30c70*/  @!P3 IMAD.MOV.U32 R5, RZ, RZ, R3 ;  /* 0x000000ffff05b224 */ /* 0x010fe200078e0003 */
[----:B------:R-:W1:Y:S04]  /*30c80*/  S2R R140, SR_TID.X ;  /* 0x00000000008c7919 */ /* 0x000e680000002100 */
[----:B------:R4:W3:Y:S04]  /*30c90*/  @!P3 LDG.E.U16 R81, desc[UR56][R4.64] ;  /* 0x000000380451b981 */ /* 0x0008e8000c1e1500 */
[----:B------:R-:W3:Y:S04]  /*30ca0*/  LDL R3, [R1+0xa6c] ;  /* 0x000a6c0001037983 */ /* 0x000ee80000100800 */
[----:B------:R-:W4:Y:S04]  /*30cb0*/  LDL R4, [R1+0xa84] ;  /* 0x000a840001047983 */ /* 0x000f280000100800 */
[----:B------:R-:W4:Y:S01]  /*30cc0*/  LDL R5, [R1+0xa88] ;  /* 0x000a880001057983 */ /* 0x000f220000100800 */
[----:B0-----:R-:W-:-:S04]  /*30cd0*/  SHF.R.U32.HI R6, RZ, 0x6, R6 ;  /* 0x00000006ff067819 */ /* 0x001fc80000011606 */
[----:B------:R-:W-:-:S04]  /*30ce0*/  SGXT.U32 R6, R6, 0x1 ;  /* 0x000000010606781a */ /* 0x000fc80000000000 */
[----:B------:R-:W-:Y:S02]  /*30cf0*/  LOP3.LUT R135, R6, 0x60, RZ, 0xfc, !PT ;  /* 0x0000006006877812 */ /* 0x000fe400078efcff */
[----:B------:R-:W0:Y:S01]  /*30d00*/  S2R R6, SR_TID.X ;  /* 0x0000000000067919 */ /* 0x000e220000002100 */
[----:B-1----:R-:W-:-:S04]  /*30d10*/  SHF.R.U32.HI R140, RZ, 0x6, R140 ;  /* 0x00000006ff8c7819 */ /* 0x002fc8000001168c */
[----:B------:R-:W-:-:S04]  /*30d20*/  SGXT.U32 R140, R140, 0x1 ;  /* 0x000000018c8c781a */ /* 0x000fc80000000000 */
[----:B------:R-:W-:Y:S02]  /*30d30*/  LOP3.LUT R140, R140, 0x5e, RZ, 0xfc, !PT ;  /* 0x0000005e8c8c7812 */ /* 0x000fe400078efcff */
[----:B------:R-:W-:Y:S02]  /*30d40*/  ISETP.GE.AND P2, PT, R135, UR39, PT ;  /* 0x0000002787007c0c */ /* 0x000fe4000bf46270 */
[----:B------:R-:W-:Y:S01]  /*30d50*/  ISETP.GE.AND P1, PT, R140, UR39, PT ;  /* 0x000000278c007c0c */ /* 0x000fe2000bf26270 */
[----:B------:R-:W3:Y:S04]  /*30d60*/  LDL R135, [R1+0xa78] ;  /* 0x000a780001877983 */ /* 0x000ee80000100800 */
[----:B------:R-:W3:Y:S01]  /*30d70*/  LDL R140, [R1+0xa74] ;  /* 0x000a7400018c7983 */ /* 0x000ee20000100800 */
[----:B0-----:R-:W-:-:S04]  /*30d80*/  SHF.R.U32.HI R6, RZ, 0x6, R6 ;  /* 0x00000006ff067819 */ /* 0x001fc80000011606 */
[----:B------:R-:W-:-:S04]  /*30d90*/  SGXT.U32 R6, R6, 0x1 ;  /* 0x000000010606781a */ /* 0x000fc80000000000 */
[----:B------:R-:W-:-:S04]  /*30da0*/  LOP3.LUT R2, R6, 0x62, RZ, 0xfc, !PT ;  /* 0x0000006206027812 */ /* 0x000fc800078efcff */
[----:B------:R-:W-:Y:S02]  /*30db0*/  ISETP.GE.AND P3, PT, R2, UR39, PT ;  /* 0x0000002702007c0c */ /* 0x000fe4000bf66270 */
[----:B------:R-:W3:Y:S01]  /*30dc0*/  LDL R2, [R1+0xa70] ;  /* 0x000a700001027983 */ /* 0x000ee20000100800 */
[----:B----4-:R-:W-:-:S04]  /*30dd0*/  @!P4 LOP3.LUT R5, R5, R4, RZ, 0x3c, !PT ;  /* 0x000000040505c212 */ /* 0x010fc800078e3cff */
[----:B------:R-:W-:-:S04]  /*30de0*/  @!P4 LOP3.LUT R4, R5, R4, RZ, 0x3c, !PT ;  /* 0x000000040504c212 */ /* 0x000fc800078e3cff */
[----:B------:R-:W-:-:S05]  /*30df0*/  @!P4 LOP3.LUT R5, R5, R4, RZ, 0x3c, !PT ;  /* 0x000000040505c212 */ /* 0x000fca00078e3cff */
[----:B------:R0:W4:Y:S04]  /*30e00*/  @!P4 LDG.E.U16 R97, desc[UR56][R4.64] ;  /* 0x000000380461c981 */ /* 0x000128000c1e1500 */
[----:B------:R-:W3:Y:S01]  /*30e10*/  LDL R5, [R1+0xa7c] ;  /* 0x000a7c0001057983 */ /* 0x000ee20000100800 */
[----:B------:R-:W1:Y:S01]  /*30e20*/  S2R R6, SR_TID.X ;  /* 0x0000000000067919 */ /* 0x000e620000002100 */
[----:B------:R-:W-:Y:S02]  /*30e30*/  PRMT R110, RZ, 0x7610, R110 ;  /* 0x00007610ff6e7816 */ /* 0x000fe4000000006e */
[----:B-1----:R-:W-:-:S04]  /*30e40*/  SHF.R.U32.HI R6, RZ, 0x6, R6 ;  /* 0x00000006ff067819 */ /* 0x002fc80000011606 */
[----:B------:R-:W-:-:S04]  /*30e50*/  SGXT.U32 R6, R6, 0x1 ;  /* 0x000000010606781a */ /* 0x000fc80000000000 */
[----:B0-----:R-:W-:-:S04]  /*30e60*/  LOP3.LUT R4, R6, 0x64, RZ, 0xfc, !PT ;  /* 0x0000006406047812 */ /* 0x001fc800078efcff */
[----:B------:R-:W-:Y:S01]  /*30e70*/  ISETP.GE.AND P4, PT, R4, UR39, PT ;  /* 0x0000002704007c0c */ /* 0x000fe2000bf86270 */
[----:B--2---:R-:W-:Y:S01]  /*30e80*/  @!P1 IMAD.MOV.U32 R4, RZ, RZ, R137 ;  /* 0x000000ffff049224 */ /* 0x004fe200078e0089 */
[----:B------:R-:W-:Y:S01]  /*30e90*/  PRMT R64, RZ, 0x7610, R64 ;  /* 0x00007610ff407816 */ /* 0x000fe20000000040 */
[----:B------:R-:W2:Y:S01]  /*30ea0*/  LDL R137, [R1+0xa68] ;  /* 0x000a680001897983 */ /* 0x000ea20000100800 */
[----:B------:R-:W-:-:S03]  /*30eb0*/  PRMT R80, RZ, 0x7610, R80 ;  /* 0x00007610ff507816 */ /* 0x000fc60000000050 */
[----:B---3--:R0:W3:Y:S02]  /*30ec0*/  @!P1 LDG.E.U16 R110, desc[UR56][R4.64] ;  /* 0x00000038046e9981 */ /* 0x0080e4000c1e1500 */
[----:B0-----:R-:W0:Y:S01]  /*30ed0*/  S2R R5, SR_TID.X ;  /* 0x0000000000057919 */ /* 0x001e220000002100 */
[----:B------:R-:W-:Y:S01]  /*30ee0*/  @!P2 IMAD.MOV.U32 R4, RZ, RZ, R135 ;  /* 0x000000ffff04a224 */ /* 0x000fe200078e0087 */
[----:B------:R-:W1:Y:S01]  /*30ef0*/  S2R R6, SR_TID.X ;  /* 0x0000000000067919 */ /* 0x000e620000002100 */
[----:B------:R-:W-:Y:S01]  /*30f00*/  PRMT R96, RZ, 0x7610, R96 ;  /* 0x00007610ff607816 */ /* 0x000fe20000000060 */
[----:B------:R-:W4:Y:S01]  /*30f10*/  LDL R135, [R1+0xa58] ;  /* 0x000a580001877983 */ /* 0x000f220000100800 */
[----:B0-----:R-:W-:-:S04]  /*30f20*/  SHF.R.U32.HI R5, RZ, 0x6, R5 ;  /* 0x00000006ff057819 */ /* 0x001fc80000011605 */
[----:B------:R-:W-:-:S04]  /*30f30*/  SGXT.U32 R5, R5, 0x1 ;  /* 0x000000010505781a */ /* 0x000fc80000000000 */
[----:B------:R-:W-:-:S04]  /*30f40*/  LOP3.LUT R5, R5, 0x66, RZ, 0xfc, !PT ;  /* 0x0000006605057812 */ /* 0x000fc800078efcff */
[----:B------:R-:W-:Y:S01]  /*30f50*/  ISETP.GE.AND P1, PT, R5, UR39, PT ;  /* 0x0000002705007c0c */ /* 0x000fe2000bf26270 */
[----:B------:R-:W-:Y:S01]  /*30f60*/  @!P2 IMAD.MOV.U32 R5, RZ, RZ, R140 ;  /* 0x000000ffff05a224 */ /* 0x000fe200078e008c */
[----:B-1----:R-:W-:Y:S01]  /*30f70*/  SHF.R.U32.HI R6, RZ, 0x6, R6 ;  /* 0x00000006ff067819 */ /* 0x002fe20000011606 */
[----:B------:R-:W3:Y:S04]  /*30f80*/  LDL R140, [R1+0xa54] ;  /* 0x000a5400018c7983 */ /* 0x000ee80000100800 */
[----:B------:R0:W3:Y:S02]  /*30f90*/  @!P2 LDG.E.U16 R64, desc[UR56][R4.64] ;  /* 0x000000380440a981 */ /* 0x0000e4000c1e1500 */
[----:B0-----:R-:W-:Y:S02]  /*30fa0*/  @!P3 IMAD.MOV.U32 R4, RZ, RZ, R2 ;  /* 0x000000ffff04b224 */ /* 0x001fe400078e0002 */
[----:B------:R-:W-:Y:S01]  /*30fb0*/  @!P3 IMAD.MOV.U32 R5, RZ, RZ, R3 ;  /* 0x000000ffff05b224 */ /* 0x000fe200078e0003 */
[----:B------:R-:W-:Y:S01]  /*30fc0*/  SGXT.U32 R6, R6, 0x1 ;  /* 0x000000010606781a */ /* 0x000fe20000000000 */
[----:B------:R-:W3:Y:S04]  /*30fd0*/  LDL R3, [R1+0xa4c] ;  /* 0x000a4c0001037983 */ /* 0x000ee80000100800 */
[----:B------:R0:W3:Y:S04]  /*30fe0*/  @!P3 LDG.E.U16 R80, desc[UR56][R4.64] ;  /* 0x000000380450b981 */ /* 0x0000e8000c1e1500 */
[----:B------:R-:W3:Y:S04]  /*30ff0*/  LDL R2, [R1+0xa50] ;  /* 0x000a500001027983 */ /* 0x000ee80000100800 */
[----:B------:R-:W4:Y:S01]  /*31000*/  LDL R5, [R1+0xa64] ;  /* 0x000a640001057983 */ /* 0x000f220000100800 */
[----:B------:R-:W-:-:S04]  /*31010*/  LOP3.LUT R6, R6, 0x68, RZ, 0xfc, !PT ;  /* 0x0000006806067812 */ /* 0x000fc800078efcff */
[----:B------:R-:W-:Y:S02]  /*31020*/  ISETP.GE.AND P2, PT, R6, UR39, PT ;  /* 0x0000002706007c0c */ /* 0x000fe4000bf46270 */
[----:B------:R-:W1:Y:S02]  /*31030*/  S2R R6, SR_TID.X ;  /* 0x0000000000067919 */ /* 0x000e640000002100 */
[----:B-1----:R-:W-:-:S04]  /*31040*/  SHF.R.U32.HI R6, RZ, 0x6, R6 ;  /* 0x00000006ff067819 */ /* 0x002fc80000011606 */
[----:B------:R-:W-:-:S04]  /*31050*/  SGXT.U32 R6, R6, 0x1 ;  /* 0x000000010606781a */ /* 0x000fc80000000000 */
[----:B0-----:R-:W-:-:S04]  /*31060*/  LOP3.LUT R4, R6, 0x6a, RZ, 0xfc, !PT ;  /* 0x0000006a06047812 */ /* 0x001fc800078efcff */
[----:B------:R-:W-:Y:S01]  /*31070*/  ISETP.GE.AND P3, PT, R4, UR39, PT ;  /* 0x0000002704007c0c */ /* 0x000fe2000bf66270 */
[----:B--2---:R-:W-:-:S05]  /*31080*/  @!P4 IMAD.MOV.U32 R4, RZ, RZ, R137 ;  /* 0x000000ffff04c224 */ /* 0x004fca00078e0089 */
[----:B----4-:R0:W2:Y:S04]  /*31090*/  @!P4 LDG.E.U16 R96, desc[UR56][R4.64] ;  /* 0x000000380460c981 */ /* 0x0100a8000c1e1500 */
[----:B------:R-:W0:Y:S04]  /*310a0*/  LDL R4, [R1+0xa5c] ;  /* 0x000a5c0001047983 */ /* 0x000e280000100800 */
[----:B------:R-:W0:Y:S01]  /*310b0*/  LDL R5, [R1+0xa60] ;  /* 0x000a600001057983 */ /* 0x000e220000100800 */
[----:B------:R-:W-:Y:S02]  /*310c0*/  PRMT R113, RZ, 0x7610, R113 ;  /* 0x00007610ff717816 */ /* 0x000fe40000000071 */
[----:B------:R-:W-:-:S02]  /*310d0*/  PRMT R67, RZ, 0x7610, R67 ;  /* 0x00007610ff437816 */ /* 0x000fc40000000043 */
[----:B------:R-:W-:Y:S01]  /*310e0*/  PRMT R83, RZ, 0x7610, R83 ;  /* 0x00007610ff537816 */ /* 0x000fe20000000053 */
[----:B------:R-:W1:Y:S01]  /*310f0*/  S2R R6, SR_TID.X ;  /* 0x0000000000067919 */ /* 0x000e620000002100 */
[----:B0-----:R-:W-:-:S04]  /*31100*/  @!P1 LOP3.LUT R5, R5, R4, RZ, 0x3c, !PT ;  /* 0x0000000405059212 */ /* 0x001fc800078e3cff */
[----:B------:R-:W-:-:S04]  /*31110*/  @!P1 LOP3.LUT R4, R5, R4, RZ, 0x3c, !PT ;  /* 0x0000000405049212 */ /* 0x000fc800078e3cff */
[----:B------:R-:W-:-:S05]  /*31120*/  @!P1 LOP3.LUT R5, R5, R4, RZ, 0x3c, !PT ;  /* 0x0000000405059212 */ /* 0x000fca00078e3cff */
[----:B------:R0:W4:Y:S02]  /*31130*/  @!P1 LDG.E.U16 R113, desc[UR56][R4.64] ;  /* 0x0000003804719981 */ /* 0x000124000c1e1500 */
[----:B0-----:R-:W-:Y:S02]  /*31140*/  @!P2 IMAD.MOV.U32 R4, RZ, RZ, R135 ;  /* 0x000000ffff04a224 */ /* 0x001fe400078e0087 */
[----:B---3--:R-:W-:Y:S01]  /*31150*/  @!P2 IMAD.MOV.U32 R5, RZ, RZ, R140 ;  /* 0x000000ffff05a224 */ /* 0x008fe200078e008c */
[----:B-1----:R-:W-:Y:S01]  /*31160*/  SHF.R.U32.HI R6, RZ, 0x6, R6 ;  /* 0x00000006ff067819 */ /* 0x002fe20000011606 */
[----:B------:R-:W3:Y:S04]  /*31170*/  LDL R140, [R1+0xa30] ;  /* 0x000a3000018c7983 */ /* 0x000ee80000100800 */
[----:B------:R0:W2:Y:S01]  /*31180*/  @!P2 LDG.E.U16 R67, desc[UR56][R4.64] ;  /* 0x000000380443a981 */ /* 0x0000a2000c1e1500 */
[----:B------:R-:W-:-:S03]  /*31190*/  PRMT R99, RZ, 0x7610, R99 ;  /* 0x00007610ff637816 */ /* 0x000fc60000000063 */
[----:B------:R-:W4:Y:S01]  /*311a0*/  LDL R135, [R1+0xa24] ;  /* 0x000a240001877983 */ /* 0x000f220000100800 */
[----:B0-----:R-:W-:Y:S02]  /*311b0*/  @!P3 IMAD.MOV.U32 R4, RZ, RZ, R2 ;  /* 0x000000ffff04b224 */ /* 0x001fe400078e0002 */
[----:B------:R-:W-:Y:S01]  /*311c0*/  @!P3 IMAD.MOV.U32 R5, RZ, RZ, R3 ;  /* 0x000000ffff05b224 */ /* 0x000fe200078e0003 */
[----:B------:R-:W-:Y:S01]  /*311d0*/  SGXT.U32 R6, R6, 0x1 ;  /* 0x000000010606781a */ /* 0x000fe20000000000 */
[----:B------:R-:W2:Y:S04]  /*311e0*/  LDL R2, [R1+0xa28] ;  /* 0x000a280001027983 */ /* 0x000ea80000100800 */
[----:B------:R0:W4:Y:S04]  /*311f0*/  @!P3 LDG.E.U16 R83, desc[UR56][R4.64] ;  /* 0x000000380453b981 */ /* 0x000128000c1e1500 */
[----:B------:R-:W0:Y:S04]  /*31200*/  LDL R4, [R1+0xa44] ;  /* 0x000a440001047983 */ /* 0x000e280000100800 */
[----:B------:R-:W0:Y:S01]  /*31210*/  LDL R5, [R1+0xa48] ;  /* 0x000a480001057983 */ /* 0x000e220000100800 */
[----:B------:R-:W-:-:S02]  /*31220*/  LOP3.LUT R137, R6, 0x6c, RZ, 0xfc, !PT ;  /* 0x0000006c06897812 */ /* 0x000fc400078efcff */
[----:B------:R-:W1:Y:S01]  /*31230*/  S2R R6, SR_TID.X ;  /* 0x0000000000067919 */ /* 0x000e620000002100 */
[----:B------:R-:W1:Y:S01]  /*31240*/  S2R R3, SR_TID.X ;  /* 0x0000000000037919 */ /* 0x000e620000002100 */
[----:B------:R-:W-:Y:S02]  /*31250*/  ISETP.GE.AND P4, PT, R137, UR39, PT ;  /* 0x0000002789007c0c */ /* 0x000fe4000bf86270 */
[--C-:B-1----:R-:W-:Y:S02]  /*31260*/  SHF.R.U32.HI R137, RZ, 0x6, R6.reuse ;  /* 0x00000006ff897819 */ /* 0x102fe40000011606 */
[----:B------:R-:W-:-:S04]  /*31270*/  SHF.R.U32.HI R6, RZ, 0x6, R6 ;  /* 0x00000006ff067819 */ /* 0x000fc80000011606 */
[----:B------:R-:W-:-:S04]  /*31280*/  SGXT.U32 R6, R6, 0x1 ;  /* 0x000000010606781a */ /* 0x000fc80000000000 */
[----:B------:R-:W-:Y:S02]  /*31290*/  LOP3.LUT R6, R6, 0x70, RZ, 0xfc, !PT ;  /* 0x0000007006067812 */ /* 0x000fe400078efcff */
[----:B------:R-:W-:Y:S02]  /*312a0*/  SGXT.U32 R137, R137, 0x1 ;  /* 0x000000018989781a */ /* 0x000fe40000000000 */
[----:B------:R-:W-:Y:S02]  /*312b0*/  ISETP.GE.AND P2, PT, R6, UR39, PT ;  /* 0x0000002706007c0c */ /* 0x000fe4000bf46270 */
[----:B------:R-:W-:Y:S02]  /*312c0*/  SHF.R.U32.HI R6, RZ, 0x6, R3 ;  /* 0x00000006ff067819 */ /* 0x000fe40000011603 */
[----:B------:R-:W-:Y:S02]  /*312d0*/  LOP3.LUT R137, R137, 0x6e, RZ, 0xfc, !PT ;  /* 0x0000006e89897812 */ /* 0x000fe400078efcff */
[----:B------:R-:W-:-:S02]  /*312e0*/  SGXT.U32 R6, R6, 0x1 ;  /* 0x000000010606781a */ /* 0x000fc40000000000 */
[----:B------:R-:W-:Y:S02]  /*312f0*/  ISETP.GE.AND P1, PT, R137, UR39, PT ;  /* 0x0000002789007c0c */ /* 0x000fe4000bf26270 */
[----:B------:R-:W-:Y:S01]  /*31300*/  LOP3.LUT R6, R6, 0x72, RZ, 0xfc, !PT ;  /* 0x0000007206067812 */ /* 0x000fe200078efcff */
[----:B------:R-:W3:Y:S03]  /*31310*/  LDL R137, [R1+0xa40] ;  /* 0x000a400001897983 */ /* 0x000ee60000100800 */
[----:B------:R-:W-:Y:S02]  /*31320*/  ISETP.GE.AND P3, PT, R6, UR39, PT ;  /* 0x0000002706007c0c */ /* 0x000fe4000bf66270 */
[----:B------:R-:W4:Y:S01]  /*31330*/  LDL.LU R6, [R1+0x2144] ;  /* 0x0021440001067983 */ /* 0x000f220000300800 */
[----:B0-----:R-:W-:-:S04]  /*31340*/  @!P4 LOP3.LUT R5, R5, R4, RZ, 0x3c, !PT ;  /* 0x000000040505c212 */ /* 0x001fc800078e3cff */
[----:B------:R-:W-:-:S04]  /*31350*/  @!P4 LOP3.LUT R4, R5, R4, RZ, 0x3c, !PT ;  /* 0x000000040504c212 */ /* 0x000fc800078e3cff */
[----:B------:R-:W-:-:S05]  /*31360*/  @!P4 LOP3.LUT R5, R5, R4, RZ, 0x3c, !PT ;  /* 0x000000040505c212 */ /* 0x000fca00078e3cff */
[----:B------:R3:W4:Y:S04]  /*31370*/  @!P4 LDG.E.U16 R99, desc[UR56][R4.64] ;  /* 0x000000380463c981 */ /* 0x000728000c1e1500 */
[----:B------:R-:W2:Y:S01]  /*31380*/  LDL R5, [R1+0xa3c] ;  /* 0x000a3c0001057983 */ /* 0x000ea20000100800 */
[----:B------:R-:W-:Y:S01]  /*31390*/  PRMT R112, RZ, 0x7610, R112 ;  /* 0x00007610ff707816 */ /* 0x000fe20000000070 */
[----:B---3--:R-:W-:Y:S01]  /*313a0*/  @!P1 IMAD.MOV.U32 R4, RZ, RZ, R137 ;  /* 0x000000ffff049224 */ /* 0x008fe200078e0089 */
[----:B------:R-:W-:-:S04]  /*313b0*/  SHF.R.U32.HI R3, RZ, 0x6, R3 ;  /* 0x00000006ff037819 */ /* 0x000fc80000011603 */
[----:B--2---:R0:W2:Y:S04]  /*313c0*/  @!P1 LDG.E.U16 R112, desc[UR56][R4.64] ;  /* 0x0000003804709981 */ /* 0x0040a8000c1e1500 */
[----:B------:R-:W0:Y:S04]  /*313d0*/  LDL R4, [R1+0xa34] ;  /* 0x000a340001047983 */ /* 0x000e280000100800 */
[----:B------:R-:W0:Y:S01]  /*313e0*/  LDL R5, [R1+0xa38] ;  /* 0x000a380001057983 */ /* 0x000e220000100800 */
[----:B------:R-:W-:-:S04]  /*313f0*/  SGXT.U32 R3, R3, 0x1 ;  /* 0x000000010303781a */ /* 0x000fc80000000000 */
[----:B------:R-:W-:-:S04]  /*31400*/  LOP3.LUT R3, R3, 0x74, RZ, 0xfc, !PT ;  /* 0x0000007403037812 */ /* 0x000fc800078efcff */
[----:B------:R-:W-:Y:S02]  /*31410*/  ISETP.GE.AND P4, PT, R3, UR39, PT ;  /* 0x0000002703007c0c */ /* 0x000fe4000bf86270 */
[----:B------:R-:W1:Y:S01]  /*31420*/  S2R R3, SR_TID.X ;  /* 0x0000000000037919 */ /* 0x000e620000002100 */
[----:B------:R-:W-:Y:S02]  /*31430*/  PRMT R66, RZ, 0x7610, R66 ;  /* 0x00007610ff427816 */ /* 0x000fe40000000042 */
[----:B-1----:R-:W-:-:S04]  /*31440*/  SHF.R.U32.HI R3, RZ, 0x6, R3 ;  /* 0x00000006ff037819 */ /* 0x002fc80000011603 */
[----:B------:R-:W-:-:S04]  /*31450*/  SGXT.U32 R3, R3, 0x1 ;  /* 0x000000010303781a */ /* 0x000fc80000000000 */
[----:B------:R-:W-:-:S04]  /*31460*/  LOP3.LUT R3, R3, 0x76, RZ, 0xfc, !PT ;  /* 0x0000007603037812 */ /* 0x000fc800078efcff */
[----:B------:R-:W-:Y:S02]  /*31470*/  ISETP.GE.AND P1, PT, R3, UR39, PT ;  /* 0x0000002703007c0c */ /* 0x000fe4000bf26270 */
[----:B------:R-:W3:Y:S01]  /*31480*/  LDL.LU R3, [R1+0x2140] ;  /* 0x0021400001037983 */ /* 0x000ee20000300800 */
[----:B0-----:R-:W-:-:S04]  /*31490*/  @!P2 LOP3.LUT R5, R5, R4, RZ, 0x3c, !PT ;  /* 0x000000040505a212 */ /* 0x001fc800078e3cff */
[----:B------:R-:W-:-:S04]  /*314a0*/  @!P2 LOP3.LUT R4, R5, R4, RZ, 0x3c, !PT ;  /* 0x000000040504a212 */ /* 0x000fc800078e3cff */
[----:B------:R-:W-:-:S05]  /*314b0*/  @!P2 LOP3.LUT R5, R5, R4, RZ, 0x3c, !PT ;  /* 0x000000040505a212 */ /* 0x000fca00078e3cff */
[----:B------:R0:W2:Y:S04]  /*314c0*/  @!P2 LDG.E.U16 R66, desc[UR56][R4.64] ;  /* 0x000000380442a981 */ /* 0x0000a8000c1e1500 */
[----:B------:R-:W4:Y:S01]  /*314d0*/  LDL R5, [R1+0xa2c] ;  /* 0x000a2c0001057983 */ /* 0x000f220000100800 */
[----:B------:R-:W1:Y:S01]  /*314e0*/  S2R R137, SR_TID.X ;  /* 0x0000000000897919 */ /* 0x000e620000002100 */
[----:B------:R-:W-:Y:S02]  /*314f0*/  PRMT R82, RZ, 0x7610, R82 ;  /* 0x00007610ff527816 */ /* 0x000fe40000000052 */
[----:B------:R-:W-:Y:S02]  /*31500*/  PRMT R98, RZ, 0x7610, R98 ;  /* 0x00007610ff627816 */ /* 0x000fe40000000062 */
[----:B-1----:R-:W-:-:S04]  /*31510*/  SHF.R.U32.HI R137, RZ, 0x6, R137 ;  /* 0x00000006ff897819 */ /* 0x002fc80000011689 */
[----:B------:R-:W-:-:S04]  /*31520*/  SGXT.U32 R137, R137, 0x1 ;  /* 0x000000018989781a */ /* 0x000fc80000000000 */
[----:B0-----:R-:W-:-:S04]  /*31530*/  LOP3.LUT R4, R137, 0x78, RZ, 0xfc, !PT ;  /* 0x0000007889047812 */ /* 0x001fc800078efcff */
[----:B------:R-:W-:Y:S01]  /*31540*/  ISETP.GE.AND P2, PT, R4, UR39, PT ;  /* 0x0000002704007c0c */ /* 0x000fe2000bf46270 */
[----:B------:R-:W-:Y:S01]  /*31550*/  @!P3 IMAD.MOV.U32 R4, RZ, RZ, R140 ;  /* 0x000000ffff04b224 */ /* 0x000fe200078e008c */
[----:B------:R-:W-:Y:S01]  /*31560*/  LOP3.LUT R137, R137, 0x7a, RZ, 0xfc, !PT ;  /* 0x0000007a89897812 */ /* 0x000fe200078efcff */
[----:B------:R-:W3:Y:S04]  /*31570*/  LDL R140, [R1+0xa10] ;  /* 0x000a1000018c7983 */ /* 0x000ee80000100800 */
[----:B----4-:R0:W4:Y:S02]  /*31580*/  @!P3 LDG.E.U16 R82, desc[UR56][R4.64] ;  /* 0x000000380452b981 */ /* 0x010124000c1e1500 */
[----:B0-----:R-:W-:Y:S02]  /*31590*/  @!P4 IMAD.MOV.U32 R4, RZ, RZ, R2 ;  /* 0x000000ffff04c224 */ /* 0x001fe400078e0002 */
[----:B------:R-:W-:-:S05]  /*315a0*/  @!P4 IMAD.MOV.U32 R5, RZ, RZ, R135 ;  /* 0x000000ffff05c224 */ /* 0x000fca00078e0087 */
[----:B------:R0:W4:Y:S04]  /*315b0*/  @!P4 LDG.E.U16 R98, desc[UR56][R4.64] ;  /* 0x000000380462c981 */ /* 0x000128000c1e1500 */
[----:B------:R-:W0:Y:S04]  /*315c0*/  LDL R4, [R1+0xa1c] ;  /* 0x000a1c0001047983 */ /* 0x000e280000100800 */
[----:B------:R-:W0:Y:S01]  /*315d0*/  LDL R5, [R1+0xa20] ;  /* 0x000a200001057983 */ /* 0x000e220000100800 */
[----:B------:R-:W-:-:S04]  /*315e0*/  SHF.R.U32.HI R135, RZ, 0x6, R25 ;  /* 0x00000006ff877819 */ /* 0x000fc80000011619 */
[----:B------:R-:W-:Y:S02]  /*315f0*/  SGXT.U32 R135, R135, 0x1 ;  /* 0x000000018787781a */ /* 0x000fe40000000000 */
[----:B------:R-:W-:Y:S02]  /*31600*/  PRMT R115, RZ, 0x7610, R115 ;  /* 0x00007610ff737816 */ /* 0x000fe40000000073 */
[C---:B------:R-:W-:Y:S02]  /*31610*/  LOP3.LUT R25, R135.reuse, 0x7c, RZ, 0xfc, !PT ;  /* 0x0000007c87197812 */ /* 0x040fe400078efcff */
[----:B------:R-:W-:Y:S02]  /*31620*/  LOP3.LUT R2, R135, 0x7e, RZ, 0xfc, !PT ;  /* 0x0000007e87027812 */ /* 0x000fe400078efcff */
[----:B------:R-:W-:Y:S01]  /*31630*/  ISETP.GE.AND P3, PT, R137, UR39, PT ;  /* 0x0000002789007c0c */ /* 0x000fe2000bf66270 */
[----:B------:R-:W2:Y:S01]  /*31640*/  LDL R135, [R1+0xa08] ;  /* 0x000a080001877983 */ /* 0x000ea20000100800 */
[----:B------:R-:W-:-:S02]  /*31650*/  ISETP.GE.AND P4, PT, R25, UR39, PT ;  /* 0x0000002719007c0c */ /* 0x000fc4000bf86270 */
[----:B------:R-:W-:Y:S01]  /*31660*/  ISETP.GE.AND P5, PT, R2, UR39, PT ;  /* 0x0000002702007c0c */ /* 0x000fe2000bfa6270 */
[----:B------:R-:W4:Y:S04]  /*31670*/  LDL R137, [R1+0x9fc] ;  /* 0x0009fc0001897983 */ /* 0x000f280000100800 */
[----:B------:R-:W4:Y:S04]  /*31680*/  LDL R25, [R1+0xa00] ;  /* 0x000a000001197983 */ /* 0x000f280000100800 */
[----:B------:R-:W4:Y:S01]  /*31690*/  LDL.LU R2, [R1+0xbe0] ;  /* 0x000be00001027983 */ /* 0x000f220000300800 */
[----:B0-----:R-:W-:-:S04]  /*316a0*/  @!P1 LOP3.LUT R5, R5, R4, RZ, 0x3c, !PT ;  /* 0x0000000405059212 */ /* 0x001fc800078e3cff */
[----:B------:R-:W-:-:S04]  /*316b0*/  @!P1 LOP3.LUT R4, R5, R4, RZ, 0x3c, !PT ;  /* 0x0000000405049212 */ /* 0x000fc800078e3cff */
[----:B------:R-:W-:-:S05]  /*316c0*/  @!P1 LOP3.LUT R5, R5, R4, RZ, 0x3c, !PT ;  /* 0x0000000405059212 */ /* 0x000fca00078e3cff */
[----:B------:R0:W4:Y:S04]  /*316d0*/  @!P1 LDG.E.U16 R115, desc[UR56][R4.64] ;  /* 0x0000003804739981 */ /* 0x000128000c1e1500 */
[----:B------:R-:W0:Y:S04]  /*316e0*/  LDL R4, [R1+0xa14] ;  /* 0x000a140001047983 */ /* 0x000e280000100800 */
[----:B------:R-:W0:Y:S01]  /*316f0*/  LDL R5, [R1+0xa18] ;  /* 0x000a180001057983 */ /* 0x000e220000100800 */
[----:B------:R-:W-:Y:S02]  /*31700*/  PRMT R69, RZ, 0x7610, R69 ;  /* 0x00007610ff457816 */ /* 0x000fe40000000045 */
[----:B0-----:R-:W-:-:S04]  /*31710*/  @!P2 LOP3.LUT R5, R5, R4, RZ, 0x3c, !PT ;  /* 0x000000040505a212 */ /* 0x001fc800078e3cff */
[----:B------:R-:W-:-:S04]  /*31720*/  @!P2 LOP3.LUT R4, R5, R4, RZ, 0x3c, !PT ;  /* 0x000000040504a212 */ /* 0x000fc800078e3cff */
[----:B------:R-:W-:-:S05]  /*31730*/  @!P2 LOP3.LUT R5, R5, R4, RZ, 0x3c, !PT ;  /* 0x000000040505a212 */ /* 0x000fca00078e3cff */
[----:B------:R0:W4:Y:S02]  /*31740*/  @!P2 LDG.E.U16 R69, desc[UR56][R4.64] ;  /* 0x000000380445a981 */ /* 0x000124000c1e1500 */
[----:B0-----:R-:W0:Y:S02]  /*31750*/  S2R R5, SR_TID.X ;  /* 0x0000000000057919 */ /* 0x001e240000002100 */
[----:B0-----:R-:W-:Y:S02]  /*31760*/  LOP3.LUT R4, R5, 0x7f, RZ, 0xc0, !PT ;  /* 0x0000007f05047812 */ /* 0x001fe400078ec0ff */
[----:B------:R-:W2:Y:S01]  /*31770*/  LDL R5, [R1+0xa0c] ;  /* 0x000a0c0001057983 */ /* 0x000ea20000100800 */
[----:B------:R-:W-:Y:S02]  /*31780*/  PRMT R85, RZ, 0x7610, R85 ;  /* 0x00007610ff557816 */ /* 0x000fe40000000055 */
[----:B------:R-:W-:Y:S01]  /*31790*/  ISETP.GE.AND P1, PT, R4, UR39, PT ;  /* 0x0000002704007c0c */ /* 0x000fe2000bf26270 */
[----:B---3--:R-:W-:Y:S01]  /*317a0*/  @!P3 IMAD.MOV.U32 R4, RZ, RZ, R140 ;  /* 0x000000ffff04b224 */ /* 0x008fe200078e008c */
[----:B------:R-:W-:Y:S01]  /*317b0*/  PRMT R101, RZ, 0x7610, R101 ;  /* 0x00007610ff657816 */ /* 0x000fe20000000065 */
[----:B------:R-:W3:Y:S04]  /*317c0*/  LDL R140, [R1+0x1804] ;  /* 0x00180400018c7983 */ /* 0x000ee80000100800 */
[----:B--2---:R0:W2:Y:S04]  /*317d0*/  @!P3 LDG.E.U16 R85, desc[UR56][R4.64] ;  /* 0x000000380455b981 */ /* 0x0040a8000c1e1500 */
[----:B------:R-:W4:Y:S01]  /*317e0*/  LDL R5, [R1+0xa04] ;  /* 0x000a040001057983 */ /* 0x000f220000100800 */
[----:B0-----:R-:W-:Y:S01]  /*317f0*/  @!P4 IMAD.MOV.U32 R4, RZ, RZ, R135 ;  /* 0x000000ffff04c224 */ /* 0x001fe200078e0087 */
[----:B------:R-:W-:-:S02]  /*31800*/  PRMT R114, RZ, 0x7610, R114 ;  /* 0x00007610ff727816 */ /* 0x000fc40000000072 */
[----:B------:R-:W-:Y:S01]  /*31810*/  PRMT R52, RZ, 0x7610, R52 ;  /* 0x00007610ff347816 */ /* 0x000fe20000000034 */
[----:B------:R-:W2:Y:S04]  /*31820*/  LDL R135, [R1+0x17e4] ;  /* 0x0017e40001877983 */ /* 0x000ea80000100800 */
[----:B----4-:R0:W4:Y:S02]  /*31830*/  @!P4 LDG.E.U16 R101, desc[UR56][R4.64] ;  /* 0x000000380465c981 */ /* 0x010124000c1e1500 */
[----:B0-----:R-:W-:Y:S02]  /*31840*/  @!P5 IMAD.MOV.U32 R4, RZ, RZ, R25 ;  /* 0x000000ffff04d224 */ /* 0x001fe400078e0019 */
[----:B------:R-:W-:Y:S01]  /*31850*/  @!P5 IMAD.MOV.U32 R5, RZ, RZ, R137 ;  /* 0x000000ffff05d224 */ /* 0x000fe200078e0089 */
[----:B------:R-:W4:Y:S04]  /*31860*/  LDL R25, [R1+0x17a4] ;  /* 0x0017a40001197983 */ /* 0x000f280000100800 */
[----:B------:R0:W4:Y:S04]  /*31870*/  @!P5 LDG.E.U16 R114, desc[UR56][R4.64] ;  /* 0x000000380472d981 */ /* 0x000128000c1e1500 */
[----:B------:R-:W4:Y:S04]  /*31880*/  LDL R137, [R1+0x17a0] ;  /* 0x0017a00001897983 */ /* 0x000f280000100800 */
[----:B------:R-:W0:Y:S04]  /*31890*/  LDL R5, [R1+0xbe4] ;  /* 0x000be40001057983 */ /* 0x000e280000100800 */
[----:B------:R1:W-:Y:S01]  /*318a0*/  STL [R1+0x1954], R2 ;  /* 0x0019540201007387 */ /* 0x0003e20000100800 */
[----:B0-----:R-:W-:-:S02]  /*318b0*/  @!P0 IMAD.MOV.U32 R4, RZ, RZ, R5 ;  /* 0x000000ffff048224 */ /* 0x001fc400078e0005 */
[----:B------:R-:W-:Y:S02]  /*318c0*/  @!P0 IMAD.MOV.U32 R5, RZ, RZ, R2 ;  /* 0x000000ffff058224 */ /* 0x000fe400078e0002 */
[----:B-1----:R-:W4:Y:S04]  /*318d0*/  LDL.LU R2, [R1+0x608] ;  /* 0x0006080001027983 */ /* 0x002f280000300800 */
[----:B------:R3:W4:Y:S01]  /*318e0*/  @!P0 LDG.E.U16 R52, desc[UR56][R4.64] ;  /* 0x0000003804348981 */ /* 0x000722000c1e1500 */
[----:B------:R-:W-:Y:S06]  /*318f0*/  BAR.SYNC.DEFER_BLOCKING 0x0 ;  /* 0x0000000000007b1d */ /* 0x000fec0000010000 */
[----:B------:R-:W2:Y:S01]  /*31900*/  LDL R5, [R1+0x1800] ;  /* 0x0018000001057983 */ /* 0x000ea20000100800 */
[----:B------:R-:W-:Y:S01]  /*31910*/  PRMT R117, RZ, 0x7610, R117 ;  /* 0x00007610ff757816 */ /* 0x000fe20000000075 */
        /* <DEDUP_REMOVED lines=12> */
[----:B------:R-:W-:Y:S01]  /*319e0*/  PRMT R121, RZ, 0x7610, R121 ;  /* 0x00007610ff797816 */ /* 0x000fe20000000079 */
[----:B------:R-:W4:Y:S04]  /*319f0*/  LDL R137, [R1+0x1660] ;  /* 0x0016600001897983 */ /* 0x000f280000100800 */
[----:B------:R0:W4:Y:S01]  /*31a00*/  @!P1 LDG.E.U16 R119, desc[UR56][R4.64] ;  /* 0x0000003804779981 */ /* 0x000122000c1e1500 */
[----:B------:R-:W-:-:S03]  /*31a10*/  PRMT R120, RZ, 0x7610, R120 ;  /* 0x00007610ff787816 */ /* 0x000fc60000000078 */
[----:B------:R-:W4:Y:S04]  /*31a20*/  LDL R25, [R1+0x1664] ;  /* 0x0016640001197983 */ /* 0x000f280000100800 */
[----:B------:R-:W0:Y:S04]  /*31a30*/  LDL R4, [R1+0x1760] ;  /* 0x0017600001047983 */ /* 0x000e280000100800 */
[----:B------:R-:W0:Y:S02]  /*31a40*/  LDL R5, [R1+0x1764] ;  /* 0x0017640001057983 */ /* 0x000e240000100800 */
[----:B0-----:R-:W-:-:S04]  /*31a50*/  @!P1 LOP3.LUT R5, R5, R4, RZ, 0x3c, !PT ;  /* 0x0000000405059212 */ /* 0x001fc800078e3cff */
[----:B------:R-:W-:-:S04]  /*31a60*/  @!P1 LOP3.LUT R4, R5, R4, RZ, 0x3c, !PT ;  /* 0x0000000405049212 */ /* 0x000fc800078e3cff */
[----:B------:R-:W-:-:S05]  /*31a70*/  @!P1 LOP3.LUT R5, R5, R4, RZ, 0x3c, !PT ;  /* 0x0000000405059212 */ /* 0x000fca00078e3cff */
[----:B------:R0:W4:Y:S04]  /*31a80*/  @!P1 LDG.E.U16 R118, desc[UR56][R4.64] ;  /* 0x0000003804769981 */ /* 0x000128000c1e1500 */
[----:B------:R-:W0:Y:S04]  /*31a90*/  LDL R4, [R1+0x1720] ;  /* 0x0017200001047983 */ /* 0x000e280000100800 */
[----:B------:R-:W0:Y:S02]  /*31aa0*/  LDL R5, [R1+0x1724] ;  /* 0x0017240001057983 */ /* 0x000e240000100800 */
[----:B0-----:R-:W-:-:S04]  /*31ab0*/  @!P1 LOP3.LUT R5, R5, R4, RZ, 0x3c, !PT ;  /* 0x0000000405059212 */ /* 0x001fc800078e3cff */
[----:B------:R-:W-:-:S04]  /*31ac0*/  @!P1 LOP3.LUT R4, R5, R4, RZ, 0x3c, !PT ;  /* 0x0000000405049212 */ /* 0x000fc800078e3cff */
[----:B------:R-:W-:-:S05]  /*31ad0*/  @!P1 LOP3.LUT R5, R5, R4, RZ, 0x3c, !PT ;  /* 0x0000000405059212 */ /* 0x000fca00078e3cff */
[----:B------:R3:W4:Y:S04]  /*31ae0*/  @!P1 LDG.E.U16 R121, desc[UR56][R4.64] ;  /* 0x0000003804799981 */ /* 0x000728000c1e1500 */
[----:B------:R-:W2:Y:S01]  /*31af0*/  LDL R5, [R1+0x16e0] ;  /* 0x0016e00001057983 */ /* 0x000ea20000100800 */
[----:B---3--:R-:W-:Y:S01]  /*31b00*/  @!P1 IMAD.MOV.U32 R4, RZ, RZ, R140 ;  /* 0x000000ffff049224 */ /* 0x008fe200078e008c */
[----:B------:R-:W-:Y:S02]  /*31b10*/  PRMT R123, RZ, 0x7610, R123 ;  /* 0x00007610ff7b7816 */ /* 0x000fe4000000007b */
        /* <DEDUP_REMOVED lines=13> */
[----:B------:R0:W4:Y:S04]  /*31bf0*/  @!P1 LDG.E.U16 R122, desc[UR56][R4.64] ;  /* 0x00000038047a9981 */ /* 0x000128000c1e1500 */
        /* <DEDUP_REMOVED lines=290> */
[----:B0-----:R-:W-:-:S03]  /*32e20*/  @!P1 IMAD.MOV.U32 R4, RZ, RZ, R135 ;  /* 0x000000ffff049224 */ /* 0x001fc600078e0087 */
[----:B------:R-:W2:Y:S04]  /*32e30*/  LDL R135, [R1+0x6c4] ;  /* 0x0006c40001877983 */ /* 0x000ea80000100800 */
[----:B----4-:R0:W4:Y:S02]  /*32e40*/  @!P1 LDG.E.U16 R212, desc[UR56][R4.64] ;  /* 0x0000003804d49981 */ /* 0x010124000c1e1500 */
[----:B0-----:R-:W-:Y:S02]  /*32e50*/  @!P1 IMAD.MOV.U32 R4, RZ, RZ, R25 ;  /* 0x000000ffff049224 */ /* 0x001fe400078e0019 */
[----:B------:R-:W-:Y:S01]  /*32e60*/  @!P1 IMAD.MOV.U32 R5, RZ, RZ, R137 ;  /* 0x000000ffff059224 */ /* 0x000fe200078e0089 */
[----:B------:R-:W4:Y:S04]  /*32e70*/  LDL.LU R25, [R1+0x680] ;  /* 0x0006800001197983 */ /* 0x000f280000300800 */
[----:B------:R-:W4:Y:S04]  /*32e80*/  LDL.LU R137, [R1+0x644] ;  /* 0x0006440001897983 */ /* 0x000f280000300800 */
[----:B------:R0:W4:Y:S04]  /*32e90*/  @!P1 LDG.E.U16 R211, desc[UR56][R4.64] ;  /* 0x0000003804d39981 */ /* 0x000128000c1e1500 */
[----:B------:R-:W0:Y:S04]  /*32ea0*/  LDL R4, [R1+0x780] ;  /* 0x0007800001047983 */ /* 0x000e280000100800 */
[----:B------:R-:W0:Y:S01]  /*32eb0*/  LDL R5, [R1+0x784] ;  /* 0x0007840001057983 */ /* 0x000e220000100800 */
[----:B------:R-:W-:-:S02]  /*32ec0*/  PRMT R210, RZ, 0x7610, R210 ;  /* 0x00007610ffd27816 */ /* 0x000fc400000000d2 */
        /* <DEDUP_REMOVED lines=10> */
[----:B------:R3:W4:Y:S04]  /*32f70*/  @!P1 LDG.E.U16 R209, desc[UR56][R4.64] ;  /* 0x0000003804d19981 */ /* 0x000728000c1e1500 */
        /* <DEDUP_REMOVED lines=11> */
[----:B----4-:R0:W4:Y:S04]  /*33030*/  @!P1 LDG.E.U16 R207, desc[UR56][R4.64] ;  /* 0x0000003804cf9981 */ /* 0x010128000c1e1500 */
[----:B------:R-:W0:Y:S02]  /*33040*/  LDL R5, [R1+0x684] ;  /* 0x0006840001057983 */ /* 0x000e240000100800 */
[----:B0-----:R-:W-:-:S02]  /*33050*/  @!P1 IMAD.MOV.U32 R4, RZ, RZ, R5 ;  /* 0x000000ffff049224 */ /* 0x001fc400078e0005 */
[----:B------:R-:W-:-:S05]  /*33060*/  @!P1 IMAD.MOV.U32 R5, RZ, RZ, R25 ;  /* 0x000000ffff059224 */ /* 0x000fca00078e0019 */
[----:B------:R0:W4:Y:S04]  /*33070*/  @!P1 LDG.E.U16 R206, desc[UR56][R4.64] ;  /* 0x0000003804ce9981 */ /* 0x000128000c1e1500 */
[----:B------:R-:W3:Y:S01]  /*33080*/  LDL R5, [R1+0x640] ;  /* 0x0006400001057983 */ /* 0x000ee20000100800 */
[----:B0-----:R-:W-:-:S05]  /*33090*/  @!P1 IMAD.MOV.U32 R4, RZ, RZ, R137 ;  /* 0x000000ffff049224 */ /* 0x001fca00078e0089 */
[----:B---3--:R0:W3:Y:S04]  /*330a0*/  @!P1 LDG.E.U16 R205, desc[UR56][R4.64] ;  /* 0x0000003804cd9981 */ /* 0x0080e8000c1e1500 */
[----:B------:R-:W0:Y:S04]  /*330b0*/  LDL R4, [R1+0x9f8] ;  /* 0x0009f80001047983 */ /* 0x000e280000100800 */
[----:B------:R-:W0:Y:S01]  /*330c0*/  LDL R5, [R1+0xc00] ;  /* 0x000c000001057983 */ /* 0x000e220000100800 */
[----:B------:R-:W-:Y:S02]  /*330d0*/  PRMT R204, RZ, 0x7610, R204 ;  /* 0x00007610ffcc7816 */ /* 0x000fe400000000cc */
[----:B0-----:R-:W-:-:S04]  /*330e0*/  @!P1 LOP3.LUT R5, R5, R4, RZ, 0x3c, !PT ;  /* 0x0000000405059212 */ /* 0x001fc800078e3cff */
[----:B------:R-:W-:-:S04]  /*330f0*/  @!P1 LOP3.LUT R4, R5, R4, RZ, 0x3c, !PT ;  /* 0x0000000405049212 */ /* 0x000fc800078e3cff */
[----:B------:R-:W-:-:S05]  /*33100*/  @!P1 LOP3.LUT R5, R5, R4, RZ, 0x3c, !PT ;  /* 0x0000000405059212 */ /* 0x000fca00078e3cff */
[----:B------:R0:W3:Y:S04]  /*33110*/  @!P1 LDG.E.U16 R204, desc[UR56][R4.64] ;  /* 0x0000003804cc9981 */ /* 0x0000e8000c1e1500 */
[----:B------:R-:W0:Y:S04]  /*33120*/  LDL R4, [R1+0x17d8] ;  /* 0x0017d80001047983 */ /* 0x000e280000100800 */
[----:B------:R-:W0:Y:S01]  /*33130*/  LDL R5, [R1+0x17dc] ;  /* 0x0017dc0001057983 */ /* 0x000e220000100800 */
[----:B------:R-:W-:Y:S02]  /*33140*/  PRMT R203, RZ, 0x7610, R203 ;  /* 0x00007610ffcb7816 */ /* 0x000fe400000000cb */
[----:B0-----:R-:W-:-:S04]  /*33150*/  @!P1 LOP3.LUT R5, R5, R4, RZ, 0x3c, !PT ;  /* 0x0000000405059212 */ /* 0x001fc800078e3cff */
[----:B------:R-:W-:-:S04]  /*33160*/  @!P1 LOP3.LUT R4, R5, R4, RZ, 0x3c, !PT ;  /* 0x0000000405049212 */ /* 0x000fc800078e3cff */
[----:B------:R-:W-:-:S05]  /*33170*/  @!P1 LOP3.LUT R5, R5, R4, RZ, 0x3c, !PT ;  /* 0x0000000405059212 */ /* 0x000fca00078e3cff */
[----:B------:R0:W3:Y:S04]  /*33180*/  @!P1 LDG.E.U16 R203, desc[UR56][R4.64] ;  /* 0x0000003804cb9981 */ /* 0x0000e8000c1e1500 */
[----:B------:R-:W2:Y:S01]  /*33190*/  LDL R5, [R1+0x1798] ;  /* 0x0017980001057983 */ /* 0x000ea20000100800 */
[----:B------:R-:W-:Y:S01]  /*331a0*/  PRMT R202, RZ, 0x7610, R202 ;  /* 0x00007610ffca7816 */ /* 0x000fe200000000ca */
[----:B0-----:R-:W-:Y:S01]  /*331b0*/  @!P1 IMAD.MOV.U32 R4, RZ, RZ, R140 ;  /* 0x000000ffff049224 */ /* 0x001fe200078e008c */
[----:B------:R-:W-:Y:S01]  /*331c0*/  PRMT R201, RZ, 0x7610, R201 ;  /* 0x00007610ffc97816 */ /* 0x000fe200000000c9 */
[----:B------:R-:W4:Y:S04]  /*331d0*/  LDL R140, [R1+0x161c] ;  /* 0x00161c00018c7983 */ /* 0x000f280000100800 */
[----:B--2---:R0:W2:Y:S04]  /*331e0*/  @!P1 LDG.E.U16 R202, desc[UR56][R4.64] ;  /* 0x0000003804ca9981 */ /* 0x0040a8000c1e1500 */
[----:B------:R-:W3:Y:S01]  /*331f0*/  LDL R5, [R1+0x1758] ;  /* 0x0017580001057983 */ /* 0x000ee20000100800 */
[----:B0-----:R-:W-:Y:S01]  /*33200*/  @!P1 IMAD.MOV.U32 R4, RZ, RZ, R135 ;  /* 0x000000ffff049224 */ /* 0x001fe200078e0087 */
[----:B------:R-:W-:-:S02]  /*33210*/  PRMT R200, RZ, 0x7610, R200 ;  /* 0x00007610ffc87816 */ /* 0x000fc400000000c8 */
[----:B------:R-:W-:Y:S01]  /*33220*/  PRMT R199, RZ, 0x7610, R199 ;  /* 0x00007610ffc77816 */ /* 0x000fe200000000c7 */
[----:B------:R-:W2:Y:S04]  /*33230*/  LDL R135, [R1+0x15dc] ;  /* 0x0015dc0001877983 */ /* 0x000ea80000100800 */
[----:B---3--:R0:W3:Y:S04]  /*33240*/  @!P1 LDG.E.U16 R201, desc[UR56][R4.64] ;  /* 0x0000003804c99981 */ /* 0x0080e8000c1e1500 */
[----:B------:R-:W0:Y:S04]  /*33250*/  LDL R4, [R1+0x1718] ;  /* 0x0017180001047983 */ /* 0x000e280000100800 */
[----:B------:R-:W0:Y:S02]  /*33260*/  LDL R5, [R1+0x171c] ;  /* 0x00171c0001057983 */ /* 0x000e240000100800 */
[----:B0-----:R-:W-:-:S04]  /*33270*/  @!P1 LOP3.LUT R5, R5, R4, RZ, 0x3c, !PT ;  /* 0x0000000405059212 */ /* 0x001fc800078e3cff */
[----:B------:R-:W-:-:S04]  /*33280*/  @!P1 LOP3.LUT R4, R5, R4, RZ, 0x3c, !PT ;  /* 0x0000000405049212 */ /* 0x000fc800078e3cff */
[----:B------:R-:W-:-:S05]  /*33290*/  @!P1 LOP3.LUT R5, R5, R4, RZ, 0x3c, !PT ;  /* 0x0000000405059212 */ /* 0x000fca00078e3cff */
[----:B------:R0:W3:Y:S04]  /*332a0*/  @!P1 LDG.E.U16 R200, desc[UR56][R4.64] ;  /* 0x0000003804c89981 */ /* 0x0000e8000c1e1500 */
[----:B------:R-:W0:Y:S04]  /*332b0*/  LDL R4, [R1+0x16d8] ;  /* 0x0016d80001047983 */ /* 0x000e280000100800 */
[----:B------:R-:W0:Y:S02]  /*332c0*/  LDL R5, [R1+0x16dc] ;  /* 0x0016dc0001057983 */ /* 0x000e240000100800 */
        /* <DEDUP_REMOVED lines=20> */
[----:B----4-:R-:W-:Y:S01]  /*33410*/  @!P1 IMAD.MOV.U32 R4, RZ, RZ, R140 ;  /* 0x000000ffff049224 */ /* 0x010fe200078e008c */
        /* <DEDUP_REMOVED lines=303> */
[----:B----4-:R-:W-:Y:S02]  /*34710*/  @!P1 IMAD.MOV.U32 R4, RZ, RZ, R140 ;  /* 0x000000ffff049224 */ /* 0x010fe400078e008c */
[----:B------:R-:W4:Y:S01]  /*34720*/  LDL.LU R140, [R1+0x678] ;  /* 0x00067800018c7983 */ /* 0x000f220000300800 */
[----:B------:R-:W-:-:S03]  /*34730*/  PRMT R19, RZ, 0x7610, R19 ;  /* 0x00007610ff137816 */ /* 0x000fc60000000013 */
[----:B--2---:R0:W2:Y:S04]  /*34740*/  @!P1 LDG.E.U16 R20, desc[UR56][R4.64] ;  /* 0x0000003804149981 */ /* 0x0040a8000c1e1500 */
[----:B------:R-:W3:Y:S01]  /*34750*/  LDL R5, [R1+0x7b8] ;  /* 0x0007b80001057983 */ /* 0x000ee20000100800 */
[----:B0-----:R-:W-:-:S03]  /*34760*/  @!P1 IMAD.MOV.U32 R4, RZ, RZ, R135 ;  /* 0x000000ffff049224 */ /* 0x001fc600078e0087 */
[----:B------:R-:W2:Y:S04]  /*34770*/  LDL.LU R135, [R1+0x63c] ;  /* 0x00063c0001877983 */ /* 0x000ea80000300800 */
[----:B---3--:R0:W3:Y:S04]  /*34780*/  @!P1 LDG.E.U16 R19, desc[UR56][R4.64] ;  /* 0x0000003804139981 */ /* 0x0080e8000c1e1500 */
[----:B------:R-:W0:Y:S04]  /*34790*/  LDL R4, [R1+0x778] ;  /* 0x0007780001047983 */ /* 0x000e280000100800 */
[----:B------:R-:W0:Y:S01]  /*347a0*/  LDL R5, [R1+0x77c] ;  /* 0x00077c0001057983 */ /* 0x000e220000100800 */
[----:B------:R-:W-:-:S02]  /*347b0*/  PRMT R18, RZ, 0x7610, R18 ;  /* 0x00007610ff127816 */ /* 0x000fc40000000012 */
        /* <DEDUP_REMOVED lines=25> */
[----:B------:R-:W0:Y:S01]  /*34950*/  LDL R5, [R1+0x67c] ;  /* 0x00067c0001057983 */ /* 0x000e220000100800 */
[----:B------:R-:W-:Y:S01]  /*34960*/  PRMT R14, RZ, 0x7610, R14 ;  /* 0x00007610ff0e7816 */ /* 0x000fe2000000000e */
[----:B0-----:R-:W-:Y:S02]  /*34970*/  @!P1 IMAD.MOV.U32 R4, RZ, RZ, R5 ;  /* 0x000000ffff049224 */ /* 0x001fe400078e0005 */
[----:B----4-:R-:W-:-:S05]  /*34980*/  @!P1 IMAD.MOV.U32 R5, RZ, RZ, R140 ;  /* 0x000000ffff059224 */ /* 0x010fca00078e008c */
[----:B------:R2:W4:Y:S04]  /*34990*/  @!P1 LDG.E.U16 R14, desc[UR56][R4.64] ;  /* 0x00000038040e9981 */ /* 0x000528000c1e1500 */
[----:B------:R-:W3:Y:S01]  /*349a0*/  LDL R5, [R1+0x638] ;  /* 0x0006380001057983 */ /* 0x000ee20000100800 */
[----:B------:R-:W-:Y:S01]  /*349b0*/  PRMT R13, RZ, 0x7610, R13 ;  /* 0x00007610ff0d7816 */ /* 0x000fe2000000000d */
[----:B--2---:R-:W-:-:S05]  /*349c0*/  @!P1 IMAD.MOV.U32 R4, RZ, RZ, R135 ;  /* 0x000000ffff049224 */ /* 0x004fca00078e0087 */
[----:B---3--:R0:W2:Y:S04]  /*349d0*/  @!P1 LDG.E.U16 R13, desc[UR56][R4.64] ;  /* 0x00000038040d9981 */ /* 0x0080a8000c1e1500 */
        /* <DEDUP_REMOVED lines=52> */
[----:B------:R-:W-:-:S05]  /*34d20*/  @!P1 IMAD.MOV.U32 R5, RZ, RZ, R2 ;  /* 0x000000ffff059224 */ /* 0x000fca00078e0002 */
[----:B------:R-:W4:Y:S04]  /*34d30*/  @!P1 LDG.E.U16 R53, desc[UR56][R4.64] ;  /* 0x0000003804359981 */ /* 0x000f28000c1e1500 */
[----:B------:R0:W-:Y:S04]  /*34d40*/  STL [R1+0x1958], R2 ;  /* 0x0019580201007387 */ /* 0x0001e80000100800 */
[----:B------:R-:W-:Y:S04]  /*34d50*/  STS.U16 [R3+UR4+0x20000], R52 ;  /* 0x0200003403007988 */ /* 0x000fe80008000404 */
[----:B------:R-:W-:Y:S04]  /*34d60*/  STS.U16 [R3+UR4+0x20400], R55 ;  /* 0x0204003703007988 */ /* 0x000fe80008000404 */
[----:B------:R-:W-:Y:S04]  /*34d70*/  STS.U16 [R3+UR4+0x20800], R54 ;  /* 0x0208003603007988 */ /* 0x000fe80008000404 */
[----:B------:R-:W-:Y:S04]  /*34d80*/  STS.U16 [R3+UR4+0x20c00], R57 ;  /* 0x020c003903007988 */ /* 0x000fe80008000404 */
[----:B------:R-:W-:Y:S04]  /*34d90*/  STS.U16 [R3+UR4+0x21000], R56 ;  /* 0x0210003803007988 */ /* 0x000fe80008000404 */
[----:B------:R-:W-:Y:S04]  /*34da0*/  STS.U16 [R3+UR4+0x21400], R59 ;  /* 0x0214003b03007988 */ /* 0x000fe80008000404 */
[----:B------:R-:W-:Y:S04]  /*34db0*/  STS.U16 [R3+UR4+0x21800], R58 ;  /* 0x0218003a03007988 */ /* 0x000fe80008000404 */
[----:B------:R-:W-:Y:S04]  /*34dc0*/  STS.U16 [R3+UR4+0x21c00], R61 ;  /* 0x021c003d03007988 */ /* 0x000fe80008000404 */
[----:B------:R-:W-:Y:S01]  /*34dd0*/  STS.U16 [R3+UR4+0x22000], R60 ;  /* 0x0220003c03007988 */ /* 0x000fe20008000404 */
[----:B0-----:R-:W-:-:S03]  /*34de0*/  LOP3.LUT R2, R3, 0x20, RZ, 0x3c, !PT ;  /* 0x0000002003027812 */ /* 0x001fc600078e3cff */
        /* <DEDUP_REMOVED lines=8> */
[----:B----4-:R0:W-:Y:S04]  /*34e70*/  STL [R1+0x604], R53 ;  /* 0x0006043501007387 */ /* 0x0101e80000100800 */
        /* <DEDUP_REMOVED lines=17> */
[----:B------:R0:W-:Y:S04]  /*34f90*/  STL [R1+0x195c], R3 ;  /* 0x00195c0301007387 */ /* 0x0001e80000100800 */
[----:B------:R-:W4:Y:S04]  /*34fa0*/  LDL.LU R68, [R1+0x20f8] ;  /* 0x0020f80001447983 */ /* 0x000f280000300800 */
[----:B0-----:R-:W2:Y:S04]  /*34fb0*/  LDL R3, [R1+0x1940] ;  /* 0x0019400001037983 */ /* 0x001ea80000100800 */
[----:B------:R0:W-:Y:S04]  /*34fc0*/  STS.U16 [R2+UR4+0x20500], R71 ;  /* 0x0205004702007988 */ /* 0x0001e80008000404 */
[----:B------:R1:W-:Y:S04]  /*34fd0*/  STS.U16 [R2+UR4+0x20900], R70 ;  /* 0x0209004602007988 */ /* 0x0003e80008000404 */
[----:B------:R3:W-:Y:S04]  /*34fe0*/  STS.U16 [R2+UR4+0x20d00], R73 ;  /* 0x020d004902007988 */ /* 0x0007e80008000404 */
[----:B0-----:R-:W4:Y:S04]  /*34ff0*/  LDL.LU R71, [R1+0x20f4] ;  /* 0x0020f40001477983 */ /* 0x001f280000300800 */
[----:B-1----:R-:W4:Y:S04]  /*35000*/  LDL.LU R70, [R1+0x20f0] ;  /* 0x0020f00001467983 */ /* 0x002f280000300800 */
[----:B---3--:R-:W3:Y:S04]  /*35010*/  LDL.LU R73, [R1+0x20ec] ;  /* 0x0020ec0001497983 */ /* 0x008ee80000300800 */
[----:B------:R0:W-:Y:S04]  /*35020*/  STS.U16 [R2+UR4+0x21100], R72 ;  /* 0x0211004802007988 */ /* 0x0001e80008000404 */
[----:B------:R1:W-:Y:S04]  /*35030*/  STS.U16 [R2+UR4+0x21500], R75 ;  /* 0x0215004b02007988 */ /* 0x0003e80008000404 */
[----:B------:R1:W-:Y:S04]  /*35040*/  STS.U16 [R2+UR4+0x21900], R74 ;  /* 0x0219004a02007988 */ /* 0x0003e80008000404 */
[----:B0-----:R-:W4:Y:S04]  /*35050*/  LDL.LU R72, [R1+0x20e8] ;  /* 0x0020e80001487983 */ /* 0x001f280000300800 */
[----:B-1----:R-:W3:Y:S04]  /*35060*/  LDL.LU R75, [R1+0x20e4] ;  /* 0x0020e400014b7983 */ /* 0x002ee80000300800 */
[----:B------:R-:W4:Y:S04]  /*35070*/  LDL.LU R74, [R1+0x20e0] ;  /* 0x0020e000014a7983 */ /* 0x000f280000300800 */
[----:B------:R0:W-:Y:S04]  /*35080*/  STS.U16 [R2+UR4+0x21d00], R77 ;  /* 0x021d004d02007988 */ /* 0x0001e80008000404 */
[----:B------:R1:W-:Y:S04]  /*35090*/  STS.U16 [R2+UR4+0x22100], R76 ;  /* 0x0221004c02007988 */ /* 0x0003e80008000404 */
[----:B------:R1:W-:Y:S04]  /*350a0*/  STS.U16 [R2+UR4+0x22500], R79 ;  /* 0x0225004f02007988 */ /* 0x0003e80008000404 */
[----:B0-----:R-:W3:Y:S04]  /*350b0*/  LDL.LU R77, [R1+0x20dc] ;  /* 0x0020dc00014d7983 */ /* 0x001ee80000300800 */
[----:B-1----:R-:W4:Y:S04]  /*350c0*/  LDL.LU R76, [R1+0x20d8] ;  /* 0x0020d800014c7983 */ /* 0x002f280000300800 */
[----:B------:R-:W3:Y:S04]  /*350d0*/  LDL.LU R79, [R1+0x20d4] ;  /* 0x0020d400014f7983 */ /* 0x000ee80000300800 */
        /* <DEDUP_REMOVED lines=12> */
[----:B--2---:R0:W-:Y:S04]  /*351a0*/  STS.U16 [R3+UR4+0x20200], R84 ;  /* 0x0202005403007988 */ /* 0x0041e80008000404 */
[----:B0-----:R-:W2:Y:S04]  /*351b0*/  LDL.LU R84, [R1+0x20b8] ;  /* 0x0020b80001547983 */ /* 0x001ea80000300800 */
[----:B------:R-:W4:Y:S04]  /*351c0*/  LDL R2, [R1+0x193c] ;  /* 0x00193c0001027983 */ /* 0x000f280000100800 */
[----:B------:R0:W-:Y:S04]  /*351d0*/  STS.U16 [R3+UR4+0x20600], R87 ;  /* 0x0206005703007988 */ /* 0x0001e80008000404 */
[----:B------:R1:W-:Y:S04]  /*351e0*/  STS.U16 [R3+UR4+0x20a00], R86 ;  /* 0x020a005603007988 */ /* 0x0003e80008000404 */
[----:B------:R1:W-:Y:S04]  /*351f0*/  STS.U16 [R3+UR4+0x20e00], R89 ;  /* 0x020e005903007988 */ /* 0x0003e80008000404 */
[----:B0-----:R-:W3:Y:S04]  /*35200*/  LDL.LU R87, [R1+0x20b4] ;  /* 0x0020b40001577983 */ /* 0x001ee80000300800 */
[----:B-1----:R-:W2:Y:S04]  /*35210*/  LDL.LU R86, [R1+0x20b0] ;  /* 0x0020b00001567983 */ /* 0x002ea80000300800 */
[----:B------:R-:W3:Y:S04]  /*35220*/  LDL.LU R89, [R1+0x20ac] ;  /* 0x0020ac0001597983 */ /* 0x000ee80000300800 */
[----:B------:R0:W-:Y:S04]  /*35230*/  STS.U16 [R3+UR4+0x21200], R88 ;  /* 0x0212005803007988 */ /* 0x0001e80008000404 */
[----:B------:R1:W-:Y:S04]  /*35240*/  STS.U16 [R3+UR4+0x21600], R91 ;  /* 0x0216005b03007988 */ /* 0x0003e80008000404 */
[----:B------:R1:W-:Y:S04]  /*35250*/  STS.U16 [R3+UR4+0x21a00], R90 ;  /* 0x021a005a03007988 */ /* 0x0003e80008000404 */
[----:B0-----:R-:W2:Y:S04]  /*35260*/  LDL.LU R88, [R1+0x20a8] ;  /* 0x0020a80001587983 */ /* 0x001ea80000300800 */
[----:B-1----:R-:W3:Y:S04]  /*35270*/  LDL.LU R91, [R1+0x20a4] ;  /* 0x0020a400015b7983 */ /* 0x002ee80000300800 */
[----:B------:R-:W2:Y:S04]  /*35280*/  LDL.LU R90, [R1+0x20a0] ;  /* 0x0020a000015a7983 */ /* 0x000ea80000300800 */
        /* <DEDUP_REMOVED lines=18> */
[----:B----4-:R0:W-:Y:S04]  /*353b0*/  STS.U16 [R2+UR4+0x20300], R100 ;  /* 0x0203006402007988 */ /* 0x0101e80008000404 */
[----:B------:R1:W-:Y:S04]  /*353c0*/  STS.U16 [R2+UR4+0x20700], R103 ;  /* 0x0207006702007988 */ /* 0x0003e80008000404 */
[----:B------:R4:W-:Y:S04]  /*353d0*/  STS.U16 [R2+UR4+0x20b00], R102 ;  /* 0x020b006602007988 */ /* 0x0009e80008000404 */
[----:B0-----:R-:W2:Y:S04]  /*353e0*/  LDL.LU R100, [R1+0x2078] ;  /* 0x0020780001647983 */ /* 0x001ea80000300800 */
[----:B-1----:R-:W3:Y:S04]  /*353f0*/  LDL.LU R103, [R1+0x2074] ;  /* 0x0020740001677983 */ /* 0x002ee80000300800 */
[----:B----4-:R-:W4:Y:S04]  /*35400*/  LDL.LU R102, [R1+0x2070] ;  /* 0x0020700001667983 */ /* 0x010f280000300800 */
[----:B------:R0:W-:Y:S04]  /*35410*/  STS.U16 [R2+UR4+0x20f00], R105 ;  /* 0x020f006902007988 */ /* 0x0001e80008000404 */
[----:B------:R1:W-:Y:S04]  /*35420*/  STS.U16 [R2+UR4+0x21300], R104 ;  /* 0x0213006802007988 */ /* 0x0003e80008000404 */
[----:B------:R1:W-:Y:S04]  /*35430*/  STS.U16 [R2+UR4+0x21700], R107 ;  /* 0x0217006b02007988 */ /* 0x0003e80008000404 */
[----:B0-----:R-:W2:Y:S04]  /*35440*/  LDL.LU R105, [R1+0x206c] ;  /* 0x00206c0001697983 */ /* 0x001ea80000300800 */
[----:B-1----:R-:W3:Y:S04]  /*35450*/  LDL.LU R104, [R1+0x2068] ;  /* 0x0020680001687983 */ /* 0x002ee80000300800 */
[----:B------:R-:W4:Y:S04]  /*35460*/  LDL.LU R107, [R1+0x2064] ;  /* 0x00206400016b7983 */ /* 0x000f280000300800 */
        /* <DEDUP_REMOVED lines=8> */
[----:B0-----:R-:W2:Y:S04]  /*354f0*/  LDL.LU R111, [R1+0x2054] ;  /* 0x00205400016f7983 */ /* 0x001ea80000300800 */
[----:B-1----:R-:W3:Y:S04]  /*35500*/  LDL.LU R0, [R1+0x2050] ;  /* 0x0020500001007983 */ /* 0x002ee80000300800 */
[----:B------:R0:W-:Y:S04]  /*35510*/  STS.U16 [R2+UR4+0x22f00], R110 ;  /* 0x022f006e02007988 */ /* 0x0001e80008000404 */
[----:B------:R1:W-:Y:S04]  /*35520*/  STS.U16 [R2+UR4+0x23300], R113 ;  /* 0x0233007102007988 */ /* 0x0003e80008000404 */
[----:B------:R1:W-:Y:S04]  /*35530*/  STS.U16 [R2+UR4+0x23700], R112 ;  /* 0x0237007002007988 */ /* 0x0003e80008000404 */
[----:B0-----:R-:W4:Y:S04]  /*35540*/  LDL.LU R110, [R1+0x204c] ;  /* 0x00204c00016e7983 */ /* 0x001f280000300800 */
[----:B-1----:R-:W2:Y:S04]  /*35550*/  LDL.LU R113, [R1+0x2048] ;  /* 0x0020480001717983 */ /* 0x002ea80000300800 */
[----:B------:R-:W4:Y:S04]  /*35560*/  LDL.LU R112, [R1+0x2044] ;  /* 0x0020440001707983 */ /* 0x000f280000300800 */
[----:B------:R0:W-:Y:S04]  /*35570*/  STS.U16 [R2+UR4+0x23b00], R115 ;  /* 0x023b007302007988 */ /* 0x0001e80008000404 */
[----:B------:R1:W-:Y:S04]  /*35580*/  STS.U16 [R2+UR4+0x23f00], R114 ;  /* 0x023f007202007988 */ /* 0x0003e80008000404 */
[----:B0-----:R-:W2:Y:S04]  /*35590*/  LDL.LU R115, [R1+0x2040] ;  /* 0x0020400001737983 */ /* 0x001ea80000300800 */
[----:B-1----:R-:W4:Y:S04]  /*355a0*/  LDL.LU R114, [R1+0x203c] ;  /* 0x00203c0001727983 */ /* 0x002f280000300800 */
[----:B---3--:R0:W-:Y:S04]  /*355b0*/  STS.U16 [R0+UR4], R117 ;  /* 0x0000007500007988 */ /* 0x0081e80008000404 */
[----:B------:R1:W-:Y:S04]  /*355c0*/  STS.U16 [R0+UR4+0x400], R116 ;  /* 0x0004007400007988 */ /* 0x0003e80008000404 */
[----:B------:R3:W-:Y:S04]  /*355d0*/  STS.U16 [R0+UR4+0x800], R119 ;  /* 0x0008007700007988 */ /* 0x0007e80008000404 */
[----:B0-----:R-:W2:Y:S04]  /*355e0*/  LDL.LU R117, [R1+0x2038] ;  /* 0x0020380001757983 */ /* 0x001ea80000300800 */
[----:B-1----:R-:W4:Y:S04]  /*355f0*/  LDL.LU R116, [R1+0x2034] ;  /* 0x0020340001747983 */ /* 0x002f280000300800 */
[----:B---3--:R-:W3:Y:S04]  /*35600*/  LDL.LU R119, [R1+0x2030] ;  /* 0x0020300001777983 */ /* 0x008ee80000300800 */
[----:B------:R0:W-:Y:S04]  /*35610*/  STS.U16 [R0+UR4+0xc00], R118 ;  /* 0x000c007600007988 */ /* 0x0001e80008000404 */
[----:B------:R1:W-:Y:S04]  /*35620*/  STS.U16 [R0+UR4+0x1000], R121 ;  /* 0x0010007900007988 */ /* 0x0003e80008000404 */
[----:B------:R1:W-:Y:S04]  /*35630*/  STS.U16 [R0+UR4+0x1400], R120 ;  /* 0x0014007800007988 */ /* 0x0003e80008000404 */
[----:B0-----:R-:W2:Y:S04]  /*35640*/  LDL.LU R118, [R1+0x202c] ;  /* 0x00202c0001767983 */ /* 0x001ea80000300800 */
[----:B-1----:R-:W4:Y:S04]  /*35650*/  LDL.LU R121, [R1+0x2028] ;  /* 0x0020280001797983 */ /* 0x002f280000300800 */
[----:B------:R-:W3:Y:S04]  /*35660*/  LDL.LU R120, [R1+0x2024] ;  /* 0x0020240001787983 */ /* 0x000ee80000300800 */
        /* <DEDUP_REMOVED lines=18> */
[----:B------:R-:W2:Y:S04]  /*35790*/  LDL R5, [R1+0xbf8] ;  /* 0x000bf80001057983 */ /* 0x000ea80000100800 */
[----:B------:R-:W2:Y:S04]  /*357a0*/  LDL R4, [R1+0x17f8] ;  /* 0x0017f80001047983 */ /* 0x000ea80000100800 */
[----:B------:R0:W-:Y:S04]  /*357b0*/  STS.U16 [R0+UR4+0x3c00], R130 ;  /* 0x003c008200007988 */ /* 0x0001e80008000404 */
[----:B0-----:R-:W4:Y:S01]  /*357c0*/  LDL R130, [R1+0x181c] ;  /* 0x00181c0001827983 */ /* 0x001f220000100800 */
[----:B------:R-:W-:-:S03]  /*357d0*/  LOP3.LUT R2, R0, 0x10, RZ, 0x3c, !PT ;  /* 0x0000001000027812 */ /* 0x000fc600078e3cff */
        /* <DEDUP_REMOVED lines=11> */
[----:B---3--:R-:W-:-:S06]  /*35890*/  PRMT R131, RZ, 0x7610, R131 ;  /* 0x00007610ff837816 */ /* 0x008fcc0000000083 */
[----:B--2---:R-:W2:Y:S04]  /*358a0*/  @!P1 LDG.E.U16 R131, desc[UR56][R4.64] ;  /* 0x0000003804839981 */ /* 0x004ea8000c1e1500 */
        /* <DEDUP_REMOVED lines=101> */
[----:B----4-:R-:W-:Y:S04]  /*35f00*/  STS.U16 [R130+UR4+0x100], R12 ;  /* 0x0001000c82007988 */ /* 0x010fe80008000404 */
[----:B------:R-:W-:Y:S04]  /*35f10*/  STS.U16 [R130+UR4+0x500], R11 ;  /* 0x0005000b82007988 */ /* 0x000fe80008000404 */
[----:B------:R-:W-:Y:S04]  /*35f20*/  STS.U16 [R130+UR4+0x900], R10 ;  /* 0x0009000a82007988 */ /* 0x000fe80008000404 */
[----:B------:R0:W-:Y:S04]  /*35f30*/  STL [R1+0x1960], R0 ;  /* 0x0019600001007387 */ /* 0x0001e80000100800 */
[----:B------:R-:W-:Y:S04]  /*35f40*/  STS.U16 [R130+UR4+0xd00], R9 ;  /* 0x000d000982007988 */ /* 0x000fe80008000404 */
[----:B------:R-:W-:Y:S04]  /*35f50*/  STS.U16 [R130+UR4+0x1100], R8 ;  /* 0x0011000882007988 */ /* 0x000fe80008000404 */
[----:B0-----:R-:W3:Y:S04]  /*35f60*/  LDL.LU R0, [R1+0x620] ;  /* 0x0006200001007983 */ /* 0x001ee80000300800 */
[----:B------:R-:W4:Y:S04]  /*35f70*/  LDL.LU R3, [R1+0x618] ;  /* 0x0006180001037983 */ /* 0x000f280000300800 */
[----:B------:R-:W-:Y:S04]  /*35f80*/  STS.U16 [R130+UR4+0x1500], R7 ;  /* 0x0015000782007988 */ /* 0x000fe80008000404 */
[----:B------:R-:W4:Y:S04]  /*35f90*/  LDL.LU R2, [R1+0x610] ;  /* 0x0006100001027983 */ /* 0x000f280000300800 */
[----:B------:R0:W-:Y:S04]  /*35fa0*/  STS.U16 [R130+UR4+0x1900], R6 ;  /* 0x0019000682007988 */ /* 0x0001e80008000404 */
[----:B0-----:R-:W3:Y:S04]  /*35fb0*/  LDL.LU R130, [R1+0x1ffc] ;  /* 0x001ffc0001827983 */ /* 0x001ee80000300800 */
[----:B--2---:R0:W-:Y:S04]  /*35fc0*/  STL [R1+0x600], R131 ;  /* 0x0006008301007387 */ /* 0x0041e80000100800 */
[----:B0-----:R-:W2:Y:S04]  /*35fd0*/  LDL.LU R131, [R1+0x1ff8] ;  /* 0x001ff80001837983 */ /* 0x001ea80000300800 */
[----:B------:R-:W4:Y:S04]  /*35fe0*/  LDL R4, [R1+0xbf4] ;  /* 0x000bf40001047983 */ /* 0x000f280000100800 */
[----:B------:R-:W4:Y:S01]  /*35ff0*/  LDL R5, [R1+0x17f4] ;  /* 0x0017f40001057983 */ /* 0x000f220000100800 */
[----:B---3--:R-:W-:-:S02]  /*36000*/  PRMT R130, RZ, 0x7610, R130 ;  /* 0x00007610ff827816 */ /* 0x008fc40000000082 */
[----:B----4-:R-:W-:-:S04]  /*36010*/  @!P1 LOP3.LUT R5, R5, R4, RZ, 0x3c, !PT ;  /* 0x0000000405059212 */ /* 0x010fc800078e3cff */
[----:B------:R-:W-:-:S04]  /*36020*/  @!P1 LOP3.LUT R4, R5, R4, RZ, 0x3c, !PT ;  /* 0x0000000405049212 */ /* 0x000fc800078e3cff */
[----:B------:R-:W-:-:S05]  /*36030*/  @!P1 LOP3.LUT R5, R5, R4, RZ, 0x3c, !PT ;  /* 0x0000000405059212 */ /* 0x000fca00078e3cff */
[----:B------:R-:W3:Y:S04]  /*36040*/  @!P1 LDG.E.U16 R130, desc[UR56][R4.64] ;  /* 0x0000003804829981 */ /* 0x000ee8000c1e1500 */
[----:B---3--:R0:W-:Y:S04]  /*36050*/  STL [R1+0x5fc], R130 ;  /* 0x0005fc8201007387 */ /* 0x0081e80000100800 */
[----:B0-----:R-:W3:Y:S04]  /*36060*/  LDL.LU R130, [R1+0x1ff4] ;  /* 0x001ff40001827983 */ /* 0x001ee80000300800 */
[----:B------:R-:W4:Y:S04]  /*36070*/  LDL R4, [R1+0xbf0] ;  /* 0x000bf00001047983 */ /* 0x000f280000100800 */
[----:B------:R-:W4:Y:S01]  /*36080*/  LDL R5, [R1+0x17f0] ;  /* 0x0017f00001057983 */ /* 0x000f220000100800 */
[----:B--2---:R-:W-:-:S02]  /*36090*/  PRMT R131, RZ, 0x7610, R131 ;  /* 0x00007610ff837816 */ /* 0x004fc40000000083 */
[----:B----4-:R-:W-:-:S04]  /*360a0*/  @!P1 LOP3.LUT R5, R5, R4, RZ, 0x3c, !PT ;  /* 0x0000000405059212 */ /* 0x010fc800078e3cff */
[----:B------:R-:W-:-:S04]  /*360b0*/  @!P1 LOP3.LUT R4, R5, R4, RZ, 0x3c, !PT ;  /* 0x0000000405049212 */ /* 0x000fc800078e3cff */
[----:B------:R-:W-:-:S05]  /*360c0*/  @!P1 LOP3.LUT R5, R5, R4, RZ, 0x3c, !PT ;  /* 0x0000000405059212 */ /* 0x000fca00078e3cff */
[----:B------:R-:W2:Y:S04]  /*360d0*/  @!P1 LDG.E.U16 R131, desc[UR56][R4.64] ;  /* 0x0000003804839981 */ /* 0x000ea8000c1e1500 */
        /* <DEDUP_REMOVED lines=1189> */
[----:B0-----:R-:W3:Y:S04]  /*3ab30*/  LDL.LU R131, [R1+0x1de0] ;  /* 0x001de00001837983 */ /* 0x001ee80000300800 */
[----:B------:R-:W2:Y:S04]  /*3ab40*/  LDL R4, [R1+0x1230] ;  /* 0x0012300001047983 */ /* 0x000ea80000100800 */
[----:B------:R-:W2:Y:S01]  /*3ab50*/  LDL R5, [R1+0x1234] ;  /* 0x0012340001057983 */ /* 0x000ea20000100800 */
[----:B------:R-:W-:-:S02]  /*3ab60*/  PRMT R128, RZ, 0x7610, R128 ;  /* 0x00007610ff807816 */ /* 0x000fc40000000080 */
[----:B--2---:R-:W-:-:S04]  /*3ab70*/  @!P1 LOP3.LUT R5, R5, R4, RZ, 0x3c, !PT ;  /* 0x0000000405059212 */ /* 0x004fc800078e3cff */
[----:B------:R-:W-:-:S04]  /*3ab80*/  @!P1 LOP3.LUT R4, R5, R4, RZ, 0x3c, !PT ;  /* 0x0000000405049212 */ /* 0x000fc800078e3cff */
[----:B------:R-:W-:-:S05]  /*3ab90*/  @!P1 LOP3.LUT R5, R5, R4, RZ, 0x3c, !PT ;  /* 0x0000000405059212 */ /* 0x000fca00078e3cff */
[----:B------:R-:W2:Y:S04]  /*3aba0*/  @!P1 LDG.E.U16 R128, desc[UR56][R4.64] ;  /* 0x0000003804809981 */ /* 0x000ea8000c1e1500 */
[----:B--2---:R0:W-:Y:S04]  /*3abb0*/  STL [R1+0x3e4], R128 ;  /* 0x0003e48001007387 */ /* 0x0041e80000100800 */
[----:B0-----:R-:W2:Y:S04]  /*3abc0*/  LDL.LU R128, [R1+0x1ddc] ;  /* 0x001ddc0001807983 */ /* 0x001ea80000300800 */
[----:B------:R-:W4:Y:S04]  /*3abd0*/  LDL R4, [R1+0x1228] ;  /* 0x0012280001047983 */ /* 0x000f280000100800 */
[----:B------:R-:W4:Y:S01]  /*3abe0*/  LDL R5, [R1+0x122c] ;  /* 0x00122c0001057983 */ /* 0x000f220000100800 */
[----:B------:R-:W-:-:S02]  /*3abf0*/  PRMT R129, RZ, 0x7610, R129 ;  /* 0x00007610ff817816 */ /* 0x000fc40000000081 */
[----:B----4-:R-:W-:-:S04]  /*3ac00*/  @!P1 LOP3.LUT R5, R5, R4, RZ, 0x3c, !PT ;  /* 0x0000000405059212 */ /* 0x010fc800078e3cff */
[----:B------:R-:W-:-:S04]  /*3ac10*/  @!P1 LOP3.LUT R4, R5, R4, RZ, 0x3c, !PT ;  /* 0x0000000405049212 */ /* 0x000fc800078e3cff */
[----:B------:R-:W-:-:S05]  /*3ac20*/  @!P1 LOP3.LUT R5, R5, R4, RZ, 0x3c, !PT ;  /* 0x0000000405059212 */ /* 0x000fca00078e3cff */
[----:B------:R-:W4:Y:S04]  /*3ac30*/  @!P1 LDG.E.U16 R129, desc[UR56][R4.64] ;  /* 0x0000003804819981 */ /* 0x000f28000c1e1500 */
[----:B----4-:R0:W-:Y:S04]  /*3ac40*/  STL [R1+0x3e0], R129 ;  /* 0x0003e08101007387 */ /* 0x0101e80000100800 */
        /* <DEDUP_REMOVED lines=9> */
[----:B0-----:R-:W4:Y:S04]  /*3ace0*/  LDL.LU R126, [R1+0x1dd4] ;  /* 0x001dd400017e7983 */ /* 0x001f280000300800 */
[----:B------:R-:W3:Y:S04]  /*3acf0*/  LDL R4, [R1+0x1208] ;  /* 0x0012080001047983 */ /* 0x000ee80000100800 */
[----:B------:R-:W3:Y:S01]  /*3ad00*/  LDL R5, [R1+0x120c] ;  /* 0x00120c0001057983 */ /* 0x000ee20000100800 */
[----:B------:R-:W-:-:S02]  /*3ad10*/  PRMT R127, RZ, 0x7610, R127 ;  /* 0x00007610ff7f7816 */ /* 0x000fc4000000007f */
[----:B---3--:R-:W-:-:S04]  /*3ad20*/  @!P1 LOP3.LUT R5, R5, R4, RZ, 0x3c, !PT ;  /* 0x0000000405059212 */ /* 0x008fc800078e3cff */
[----:B------:R-:W-:-:S04]  /*3ad30*/  @!P1 LOP3.LUT R4, R5, R4, RZ, 0x3c, !PT ;  /* 0x0000000405049212 */ /* 0x000fc800078e3cff */
[----:B------:R-:W-:-:S05]  /*3ad40*/  @!P1 LOP3.LUT R5, R5, R4, RZ, 0x3c, !PT ;  /* 0x0000000405059212 */ /* 0x000fca00078e3cff */
[----:B------:R-:W3:Y:S04]  /*3ad50*/  @!P1 LDG.E.U16 R127, desc[UR56][R4.64] ;  /* 0x00000038047f9981 */ /* 0x000ee8000c1e1500 */
[----:B---3--:R0:W-:Y:S04]  /*3ad60*/  STL [R1+0x3d8], R127 ;  /* 0x0003d87f01007387 */ /* 0x0081e80000100800 */
        /* <DEDUP_REMOVED lines=752> */
[----:B------:R-:W3:Y:S04]  /*3dc70*/  @!P1 LDG.E.U16 R42, desc[UR56][R4.64] ;  /* 0x00000038042a9981 */ /* 0x000ee8000c1e1500 */
[----:B----4-:R0:W-:Y:S04]  /*3dc80*/  STL [R1+0x28c], R150 ;  /* 0x00028c9601007387 */ /* 0x0101e80000100800 */
[----:B0-----:R-:W4:Y:S04]  /*3dc90*/  LDL R150, [R1+0xe54] ;  /* 0x000e540001967983 */ /* 0x001f280000100800 */
        /* <DEDUP_REMOVED lines=35> */
[----:B------:R-:W4:Y:S01]  /*3ded0*/  @!P1 LDG.E.U16 R38, desc[UR56][R4.64] ;  /* 0x0000003804269981 */ /* 0x000f22000c1e1500 */
[----:B------:R-:W-:-:S03]  /*3dee0*/  PRMT R148, RZ, 0x7610, R148 ;  /* 0x00007610ff947816 */ /* 0x000fc60000000094 */
[----:B----4-:R0:W-:Y:S04]  /*3def0*/  STL [R1+0x278], R38 ;  /* 0x0002782601007387 */ /* 0x0101e80000100800 */
[----:B0-----:R-:W4:Y:S04]  /*3df00*/  LDL.LU R38, [R1+0x1c74] ;  /* 0x001c740001267983 */ /* 0x001f280000300800 */
[----:B------:R-:W3:Y:S01]  /*3df10*/  LDL R5, [R1+0xe50] ;  /* 0x000e500001057983 */ /* 0x000ee20000100800 */
[----:B------:R-:W-:Y:S01]  /*3df20*/  @!P1 IMAD.MOV.U32 R4, RZ, RZ, R150 ;  /* 0x000000ffff049224 */ /* 0x000fe200078e0096 */
[----:B------:R-:W-:-:S02]  /*3df30*/  PRMT R39, RZ, 0x7610, R39 ;  /* 0x00007610ff277816 */ /* 0x000fc40000000027 */
[----:B------:R-:W2:Y:S04]  /*3df40*/  LDL R150, [R1+0xe10] ;  /* 0x000e100001967983 */ /* 0x000ea80000100800 */
[----:B---3--:R0:W3:Y:S04]  /*3df50*/  @!P1 LDG.E.U16 R148, desc[UR56][R4.64] ;  /* 0x0000003804949981 */ /* 0x0080e8000c1e1500 */
[----:B------:R-:W0:Y:S04]  /*3df60*/  LDL R4, [R1+0xe48] ;  /* 0x000e480001047983 */ /* 0x000e280000100800 */
[----:B------:R-:W0:Y:S02]  /*3df70*/  LDL R5, [R1+0xe4c] ;  /* 0x000e4c0001057983 */ /* 0x000e240000100800 */
[----:B0-----:R-:W-:-:S04]  /*3df80*/  @!P1 LOP3.LUT R5, R5, R4, RZ, 0x3c, !PT ;  /* 0x0000000405059212 */ /* 0x001fc800078e3cff */
[----:B------:R-:W-:-:S04]  /*3df90*/  @!P1 LOP3.LUT R4, R5, R4, RZ, 0x3c, !PT ;  /* 0x0000000405049212 */ /* 0x000fc800078e3cff */
[----:B------:R-:W-:-:S05]  /*3dfa0*/  @!P1 LOP3.LUT R5, R5, R4, RZ, 0x3c, !PT ;  /* 0x0000000405059212 */ /* 0x000fca00078e3cff */
[----:B------:R-:W4:Y:S04]  /*3dfb0*/  @!P1 LDG.E.U16 R39, desc[UR56][R4.64] ;  /* 0x0000003804279981 */ /* 0x000f28000c1e1500 */
[----:B---3--:R0:W-:Y:S04]  /*3dfc0*/  STL [R1+0x274], R148 ;  /* 0x0002749401007387 */ /* 0x0081e80000100800 */
[----:B0-----:R-:W3:Y:S04]  /*3dfd0*/  LDL R148, [R1+0xe14] ;  /* 0x000e140001947983 */ /* 0x001ee80000100800 */
[----:B----4-:R0:W-:Y:S04]  /*3dfe0*/  STL [R1+0x270], R39 ;  /* 0x0002702701007387 */ /* 0x0101e80000100800 */
[----:B0-----:R-:W4:Y:S04]  /*3dff0*/  LDL.LU R39, [R1+0x1c70] ;  /* 0x001c700001277983 */ /* 0x001f280000300800 */
        /* <DEDUP_REMOVED lines=27> */
[----:B------:R-:W4:Y:S04]  /*3e1b0*/  LDL R4, [R1+0xe28] ;  /* 0x000e280001047983 */ /* 0x000f280000100800 */
[----:B------:R-:W4:Y:S01]  /*3e1c0*/  LDL R5, [R1+0xe2c] ;  /* 0x000e2c0001057983 */ /* 0x000f220000100800 */
[----:B------:R-:W-:-:S02]  /*3e1d0*/  PRMT R35, RZ, 0x7610, R35 ;  /* 0x00007610ff237816 */ /* 0x000fc40000000023 */
[----:B------:R-:W-:Y:S02]  /*3e1e0*/  PRMT R32, RZ, 0x7610, R32 ;  /* 0x00007610ff207816 */ /* 0x000fe40000000020 */
[----:B----4-:R-:W-:-:S04]  /*3e1f0*/  @!P1 LOP3.LUT R5, R5, R4, RZ, 0x3c, !PT ;  /* 0x0000000405059212 */ /* 0x010fc800078e3cff */
[----:B------:R-:W-:-:S04]  /*3e200*/  @!P1 LOP3.LUT R4, R5, R4, RZ, 0x3c, !PT ;  /* 0x0000000405049212 */ /* 0x000fc800078e3cff */
[----:B------:R-:W-:-:S05]  /*3e210*/  @!P1 LOP3.LUT R5, R5, R4, RZ, 0x3c, !PT ;  /* 0x0000000405059212 */ /* 0x000fca00078e3cff */
[----:B------:R0:W4:Y:S02]  /*3e220*/  @!P1 LDG.E.U16 R35, desc[UR56][R4.64] ;  /* 0x0000003804239981 */ /* 0x000124000c1e1500 */
[----:B0-----:R-:W-:Y:S02]  /*3e230*/  @!P1 IMAD.MOV.U32 R4, RZ, RZ, R148 ;  /* 0x000000ffff049224 */ /* 0x001fe400078e0094 */
[----:B------:R-:W-:-:S05]  /*3e240*/  @!P1 IMAD.MOV.U32 R5, RZ, RZ, R150 ;  /* 0x000000ffff059224 */ /* 0x000fca00078e0096 */
[----:B------:R-:W2:Y:S04]  /*3e250*/  @!P1 LDG.E.U16 R32, desc[UR56][R4.64] ;  /* 0x0000003804209981 */ /* 0x000ea8000c1e1500 */
[----:B----4-:R0:W-:Y:S04]  /*3e260*/  STL [R1+0x260], R35 ;  /* 0x0002602301007387 */ /* 0x0101e80000100800 */
[----:B0-----:R-:W3:Y:S04]  /*3e270*/  LDL.LU R35, [R1+0x1c60] ;  /* 0x001c600001237983 */ /* 0x001ee80000300800 */
[----:B------:R-:W4:Y:S04]  /*3e280*/  LDL R150, [R1+0xde8] ;  /* 0x000de80001967983 */ /* 0x000f280000100800 */
[----:B------:R-:W3:Y:S04]  /*3e290*/  LDL R148, [R1+0xdec] ;  /* 0x000dec0001947983 */ /* 0x000ee80000100800 */
        /* <DEDUP_REMOVED lines=26> */
[----:B------:R0:W3:Y:S04]  /*3e440*/  @!P1 LDG.E.U16 R144, desc[UR56][R4.64] ;  /* 0x0000003804909981 */ /* 0x0000e8000c1e1500 */
[----:B------:R-:W0:Y:S04]  /*3e450*/  LDL R4, [R1+0xdf0] ;  /* 0x000df00001047983 */ /* 0x000e280000100800 */
[----:B------:R-:W0:Y:S01]  /*3e460*/  LDL R5, [R1+0xdf4] ;  /* 0x000df40001057983 */ /* 0x000e220000100800 */
[----:B------:R-:W-:Y:S02]  /*3e470*/  PRMT R151, RZ, 0x7610, R151 ;  /* 0x00007610ff977816 */ /* 0x000fe40000000097 */
[----:B------:R-:W-:-:S02]  /*3e480*/  PRMT R31, RZ, 0x7610, R31 ;  /* 0x00007610ff1f7816 */ /* 0x000fc4000000001f */
[----:B0-----:R-:W-:-:S04]  /*3e490*/  @!P1 LOP3.LUT R5, R5, R4, RZ, 0x3c, !PT ;  /* 0x0000000405059212 */ /* 0x001fc800078e3cff */
[----:B------:R-:W-:-:S04]  /*3e4a0*/  @!P1 LOP3.LUT R4, R5, R4, RZ, 0x3c, !PT ;  /* 0x0000000405049212 */ /* 0x000fc800078e3cff */
[----:B------:R-:W-:-:S05]  /*3e4b0*/  @!P1 LOP3.LUT R5, R5, R4, RZ, 0x3c, !PT ;  /* 0x0000000405059212 */ /* 0x000fca00078e3cff */
[----:B------:R0:W2:Y:S02]  /*3e4c0*/  @!P1 LDG.E.U16 R151, desc[UR56][R4.64] ;  /* 0x0000003804979981 */ /* 0x0000a4000c1e1500 */
[----:B0-----:R-:W-:Y:S02]  /*3e4d0*/  @!P1 IMAD.MOV.U32 R4, RZ, RZ, R148 ;  /* 0x000000ffff049224 */ /* 0x001fe400078e0094 */
[----:B------:R-:W-:-:S05]  /*3e4e0*/  @!P1 IMAD.MOV.U32 R5, RZ, RZ, R150 ;  /* 0x000000ffff059224 */ /* 0x000fca00078e0096 */
[----:B------:R-:W4:Y:S04]  /*3e4f0*/  @!P1 LDG.E.U16 R31, desc[UR56][R4.64] ;  /* 0x00000038041f9981 */ /* 0x000f28000c1e1500 */
[----:B---3--:R0:W-:Y:S04]  /*3e500*/  STL [R1+0x250], R144 ;  /* 0x0002509001007387 */ /* 0x0081e80000100800 */
[----:B0-----:R-:W3:Y:S04]  /*3e510*/  LDL R144, [R1+0xdc4] ;  /* 0x000dc40001907983 */ /* 0x001ee80000100800 */
[----:B--2---:R0:W-:Y:S04]  /*3e520*/  STL [R1+0x24c], R151 ;  /* 0x00024c9701007387 */ /* 0x0041e80000100800 */
[----:B------:R-:W2:Y:S04]  /*3e530*/  LDL R150, [R1+0xdb0] ;  /* 0x000db00001967983 */ /* 0x000ea80000100800 */
[----:B------:R-:W2:Y:S04]  /*3e540*/  LDL R148, [R1+0xdb4] ;  /* 0x000db40001947983 */ /* 0x000ea80000100800 */
[----:B0-----:R-:W2:Y:S04]  /*3e550*/  LDL R151, [R1+0xdbc] ;  /* 0x000dbc0001977983 */ /* 0x001ea80000100800 */
        /* <DEDUP_REMOVED lines=17> */
[----:B------:R-:W2:Y:S01]  /*3e670*/  @!P1 LDG.E.U16 R29, desc[UR56][R4.64] ;  /* 0x00000038041d9981 */ /* 0x000ea2000c1e1500 */
[----:B------:R-:W-:-:S03]  /*3e680*/  PRMT R26, RZ, 0x7610, R26 ;  /* 0x00007610ff1a7816 */ /* 0x000fc6000000001a */
[----:B--2---:R0:W-:Y:S04]  /*3e690*/  STL [R1+0x240], R29 ;  /* 0x0002401d01007387 */ /* 0x0041e80000100800 */
[----:B0-----:R-:W3:Y:S04]  /*3e6a0*/  LDL.LU R29, [R1+0x1c48] ;  /* 0x001c4800011d7983 */ /* 0x001ee80000300800 */
[----:B------:R-:W2:Y:S01]  /*3e6b0*/  LDL R5, [R1+0xdc0] ;  /* 0x000dc00001057983 */ /* 0x000ea20000100800 */
[----:B------:R-:W-:-:S03]  /*3e6c0*/  @!P1 IMAD.MOV.U32 R4, RZ, RZ, R144 ;  /* 0x000000ffff049224 */ /* 0x000fc600078e0090 */
[----:B------:R-:W4:Y:S04]  /*3e6d0*/  LDL R144, [R1+0xd94] ;  /* 0x000d940001907983 */ /* 0x000f280000100800 */
[----:B--2---:R-:W2:Y:S01]  /*3e6e0*/  @!P1 LDG.E.U16 R26, desc[UR56][R4.64] ;  /* 0x00000038041a9981 */ /* 0x004ea2000c1e1500 */
[----:B------:R-:W-:-:S03]  /*3e6f0*/  PRMT R143, RZ, 0x7610, R143 ;  /* 0x00007610ff8f7816 */ /* 0x000fc6000000008f */
[----:B--2---:R0:W-:Y:S04]  /*3e700*/  STL [R1+0x23c], R26 ;  /* 0x00023c1a01007387 */ /* 0x0041e80000100800 */
[----:B0-----:R-:W2:Y:S04]  /*3e710*/  LDL.LU R26, [R1+0x1c44] ;  /* 0x001c4400011a7983 */ /* 0x001ea80000300800 */
[----:B------:R-:W3:Y:S01]  /*3e720*/  LDL R5, [R1+0xdb8] ;  /* 0x000db80001057983 */ /* 0x000ee20000100800 */
[----:B------:R-:W-:Y:S01]  /*3e730*/  @!P1 IMAD.MOV.U32 R4, RZ, RZ, R151 ;  /* 0x000000ffff049224 */ /* 0x000fe200078e0097 */
[----:B------:R-:W-:-:S04]  /*3e740*/  PRMT R146, RZ, 0x7610, R146 ;  /* 0x00007610ff927816 */ /* 0x000fc80000000092 */
[----:B---3--:R0:W3:Y:S02]  /*3e750*/  @!P1 LDG.E.U16 R143, desc[UR56][R4.64] ;  /* 0x00000038048f9981 */ /* 0x0080e4000c1e1500 */
[----:B0-----:R-:W-:Y:S02]  /*3e760*/  @!P1 IMAD.MOV.U32 R4, RZ, RZ, R148 ;  /* 0x000000ffff049224 */ /* 0x001fe400078e0094 */
[----:B------:R-:W-:-:S05]  /*3e770*/  @!P1 IMAD.MOV.U32 R5, RZ, RZ, R150 ;  /* 0x000000ffff059224 */ /* 0x000fca00078e0096 */
[----:B------:R0:W4:Y:S04]  /*3e780*/  @!P1 LDG.E.U16 R146, desc[UR56][R4.64] ;  /* 0x0000003804929981 */ /* 0x000128000c1e1500 */
[----:B---3--:R1:W-:Y:S04]  /*3e790*/  STL [R1+0x238], R143 ;  /* 0x0002388f01007387 */ /* 0x0083e80000100800 */
[----:B------:R-:W0:Y:S04]  /*3e7a0*/  LDL R4, [R1+0xda8] ;  /* 0x000da80001047983 */ /* 0x000e280000100800 */
[----:B------:R-:W0:Y:S01]  /*3e7b0*/  LDL R5, [R1+0xdac] ;  /* 0x000dac0001057983 */ /* 0x000e220000100800 */
[----:B------:R-:W-:-:S03]  /*3e7c0*/  PRMT R27, RZ, 0x7610, R27 ;  /* 0x00007610ff1b7816 */ /* 0x000fc6000000001b */
[----:B------:R-:W3:Y:S04]  /*3e7d0*/  LDL R151, [R1+0xd80] ;  /* 0x000d800001977983 */ /* 0x000ee80000100800 */
[----:B------:R-:W2:Y:S04]  /*3e7e0*/  LDL R150, [R1+0xd84] ;  /* 0x000d840001967983 */ /* 0x000ea80000100800 */
[----:B------:R-:W3:Y:S04]  /*3e7f0*/  LDL R148, [R1+0xd78] ;  /* 0x000d780001947983 */ /* 0x000ee80000100800 */
[----:B-1----:R-:W2:Y:S01]  /*3e800*/  LDL R143, [R1+0xd8c] ;  /* 0x000d8c00018f7983 */ /* 0x002ea20000100800 */
        /* <DEDUP_REMOVED lines=8> */
[----:B------:R-:W2:Y:S01]  /*3e890*/  LDL R5, [R1+0xd90] ;  /* 0x000d900001057983 */ /* 0x000ea20000100800 */
[----:B------:R-:W-:Y:S01]  /*3e8a0*/  PRMT R138, RZ, 0x7610, R138 ;  /* 0x00007610ff8a7816 */ /* 0x000fe2000000008a */
[----:B------:R-:W-:Y:S01]  /*3e8b0*/  @!P1 IMAD.MOV.U32 R4, RZ, RZ, R144 ;  /* 0x000000ffff049224 */ /* 0x000fe200078e0090 */
[----:B------:R-:W-:-:S02]  /*3e8c0*/  PRMT R136, RZ, 0x7610, R136 ;  /* 0x00007610ff887816 */ /* 0x000fc40000000088 */
[----:B------:R-:W-:Y:S02]  /*3e8d0*/  PRMT R149, RZ, 0x7610, R149 ;  /* 0x00007610ff957816 */ /* 0x000fe40000000095 */
[----:B------:R-:W-:Y:S01]  /*3e8e0*/  PRMT R24, RZ, 0x7610, R24 ;  /* 0x00007610ff187816 */ /* 0x000fe20000000018 */
[----:B------:R-:W3:Y:S04]  /*3e8f0*/  LDL R144, [R1+0xd70] ;  /* 0x000d700001907983 */ /* 0x000ee80000100800 */
[----:B--2---:R0:W2:Y:S04]  /*3e900*/  @!P1 LDG.E.U16 R138, desc[UR56][R4.64] ;  /* 0x00000038048a9981 */ /* 0x0040a8000c1e1500 */
[----:B------:R-:W4:Y:S01]  /*3e910*/  LDL R5, [R1+0xd88] ;  /* 0x000d880001057983 */ /* 0x000f220000100800 */
[----:B0-----:R-:W-:-:S05]  /*3e920*/  @!P1 IMAD.MOV.U32 R4, RZ, RZ, R143 ;  /* 0x000000ffff049224 */ /* 0x001fca00078e008f */
[----:B----4-:R0:W4:Y:S02]  /*3e930*/  @!P1 LDG.E.U16 R136, desc[UR56][R4.64] ;  /* 0x0000003804889981 */ /* 0x010124000c1e1500 */
[----:B0-----:R-:W-:Y:S02]  /*3e940*/  @!P1 IMAD.MOV.U32 R4, RZ, RZ, R150 ;  /* 0x000000ffff049224 */ /* 0x001fe400078e0096 */
[----:B------:R-:W-:-:S05]  /*3e950*/  @!P1 IMAD.MOV.U32 R5, RZ, RZ, R151 ;  /* 0x000000ffff059224 */ /* 0x000fca00078e0097 */
[----:B------:R0:W4:Y:S02]  /*3e960*/  @!P1 LDG.E.U16 R149, desc[UR56][R4.64] ;  /* 0x0000003804959981 */ /* 0x000124000c1e1500 */
[----:B0-----:R-:W-:Y:S02]  /*3e970*/  @!P1 IMAD.MOV.U32 R4, RZ, RZ, R146 ;  /* 0x000000ffff049224 */ /* 0x001fe400078e0092 */
[----:B------:R-:W-:-:S05]  /*3e980*/  @!P1 IMAD.MOV.U32 R5, RZ, RZ, R148 ;  /* 0x000000ffff059224 */ /* 0x000fca00078e0094 */
[----:B------:R3:W4:Y:S04]  /*3e990*/  @!P1 LDG.E.U16 R24, desc[UR56][R4.64] ;  /* 0x0000003804189981 */ /* 0x000728000c1e1500 */
[----:B--2---:R0:W-:Y:S04]  /*3e9a0*/  STL [R1+0x22c], R138 ;  /* 0x00022c8a01007387 */ /* 0x0041e80000100800 */
[----:B------:R-:W2:Y:S04]  /*3e9b0*/  LDL R143, [R1+0xd68] ;  /* 0x000d6800018f7983 */ /* 0x000ea80000100800 */
[----:B0-----:R-:W2:Y:S01]  /*3e9c0*/  LDL R138, [R1+0xd74] ;  /* 0x000d7400018a7983 */ /* 0x001ea20000100800 */
[----:B------:R-:W-:Y:S01]  /*3e9d0*/  PRMT R133, RZ, 0x7610, R133 ;  /* 0x00007610ff857816 */ /* 0x000fe20000000085 */
[----:B---3--:R-:W-:-:S02]  /*3e9e0*/  @!P1 IMAD.MOV.U32 R5, RZ, RZ, R144 ;  /* 0x000000ffff059224 */ /* 0x008fc400078e0090 */
[----:B----4-:R0:W-:Y:S04]  /*3e9f0*/  STL [R1+0x228], R136 ;  /* 0x0002288801007387 */ /* 0x0101e80000100800 */
[----:B0-----:R-:W3:Y:S04]  /*3ea00*/  LDL R136, [R1+0xd6c] ;  /* 0x000d6c0001887983 */ /* 0x001ee80000100800 */
[----:B------:R0:W-:Y:S04]  /*3ea10*/  STL [R1+0x224], R149 ;  /* 0x0002249501007387 */ /* 0x0001e80000100800 */
[----:B------:R-:W4:Y:S04]  /*3ea20*/  LDL R148, [R1+0xd54] ;  /* 0x000d540001947983 */ /* 0x000f280000100800 */
[----:B------:R-:W4:Y:S04]  /*3ea30*/  LDL R146, [R1+0xd48] ;  /* 0x000d480001927983 */ /* 0x000f280000100800 */
[----:B0-----:R-:W4:Y:S04]  /*3ea40*/  LDL R149, [R1+0xd50] ;  /* 0x000d500001957983 */ /* 0x001f280000100800 */
[----:B------:R0:W-:Y:S04]  /*3ea50*/  STL [R1+0x220], R24 ;  /* 0x0002201801007387 */ /* 0x0001e80000100800 */
[----:B0-----:R-:W4:Y:S01]  /*3ea60*/  LDL R24, [R1+0xd4c] ;  /* 0x000d4c0001187983 */ /* 0x001f220000100800 */
[----:B--2---:R-:W-:Y:S01]  /*3ea70*/  @!P1 IMAD.MOV.U32 R4, RZ, RZ, R138 ;  /* 0x000000ffff049224 */ /* 0x004fe200078e008a */
[----:B------:R-:W-:-:S02]  /*3ea80*/  PRMT R134, RZ, 0x7610, R134 ;  /* 0x00007610ff867816 */ /* 0x000fc40000000086 */
[----:B------:R-:W-:Y:S02]  /*3ea90*/  PRMT R147, RZ, 0x7610, R147 ;  /* 0x00007610ff937816 */ /* 0x000fe40000000093 */
[----:B------:R-:W-:Y:S01]  /*3eaa0*/  PRMT R132, RZ, 0x7610, R132 ;  /* 0x00007610ff847816 */ /* 0x000fe20000000084 */
[----:B------:R-:W2:Y:S04]  /*3eab0*/  LDL R138, [R1+0xd40] ;  /* 0x000d4000018a7983 */ /* 0x000ea80000100800 */
[----:B------:R0:W2:Y:S02]  /*3eac0*/  @!P1 LDG.E.U16 R133, desc[UR56][R4.64] ;  /* 0x0000003804859981 */ /* 0x0000a4000c1e1500 */
[----:B0-----:R-:W-:Y:S02]  /*3ead0*/  @!P1 IMAD.MOV.U32 R5, RZ, RZ, R143 ;  /* 0x000000ffff059224 */ /* 0x001fe400078e008f */
[----:B---3--:R-:W-:-:S05]  /*3eae0*/  @!P1 IMAD.MOV.U32 R4, RZ, RZ, R136 ;  /* 0x000000ffff049224 */ /* 0x008fca00078e0088 */
[----:B------:R4:W3:Y:S02]  /*3eaf0*/  @!P1 LDG.E.U16 R134, desc[UR56][R4.64] ;  /* 0x0000003804869981 */ /* 0x0008e4000c1e1500 */
[----:B----4-:R-:W-:Y:S02]  /*3eb00*/  @!P1 IMAD.MOV.U32 R4, RZ, RZ, R148 ;  /* 0x000000ffff049224 */ /* 0x010fe400078e0094 */
[----:B------:R-:W-:-:S05]  /*3eb10*/  @!P1 IMAD.MOV.U32 R5, RZ, RZ, R149 ;  /* 0x000000ffff059224 */ /* 0x000fca00078e0095 */
[----:B------:R0:W4:Y:S02]  /*3eb20*/  @!P1 LDG.E.U16 R147, desc[UR56][R4.64] ;  /* 0x0000003804939981 */ /* 0x000124000c1e1500 */
[----:B0-----:R-:W-:Y:S02]  /*3eb30*/  @!P1 IMAD.MOV.U32 R5, RZ, RZ, R146 ;  /* 0x000000ffff059224 */ /* 0x001fe400078e0092 */
[----:B------:R-:W-:-:S05]  /*3eb40*/  @!P1 IMAD.MOV.U32 R4, RZ, RZ, R24 ;  /* 0x000000ffff049224 */ /* 0x000fca00078e0018 */
[----:B------:R0:W4:Y:S04]  /*3eb50*/  @!P1 LDG.E.U16 R132, desc[UR56][R4.64] ;  /* 0x0000003804849981 */ /* 0x000128000c1e1500 */
[----:B--2---:R1:W-:Y:S04]  /*3eb60*/  STL [R1+0x21c], R133 ;  /* 0x00021c8501007387 */ /* 0x0043e80000100800 */
[----:B------:R-:W2:Y:S04]  /*3eb70*/  LDL R144, [R1+0xd38] ;  /* 0x000d380001907983 */ /* 0x000ea80000100800 */
[----:B------:R-:W2:Y:S04]  /*3eb80*/  LDL R143, [R1+0xd3c] ;  /* 0x000d3c00018f7983 */ /* 0x000ea80000100800 */
[----:B------:R-:W2:Y:S04]  /*3eb90*/  LDL R136, [R1+0xd30] ;  /* 0x000d300001887983 */ /* 0x000ea80000100800 */
[----:B-1----:R-:W2:Y:S01]  /*3eba0*/  LDL R133, [R1+0xd44] ;  /* 0x000d440001857983 */ /* 0x002ea20000100800 */
[----:B------:R-:W-:Y:S01]  /*3ebb0*/  PRMT R145, RZ, 0x7610, R145 ;  /* 0x00007610ff917816 */ /* 0x000fe20000000091 */
[----:B0-----:R-:W-:Y:S01]  /*3ebc0*/  @!P1 IMAD.MOV.U32 R5, RZ, RZ, R138 ;  /* 0x000000ffff059224 */ /* 0x001fe200078e008a */
[----:B------:R-:W-:Y:S01]  /*3ebd0*/  PRMT R142, RZ, 0x7610, R142 ;  /* 0x00007610ff8e7816 */ /* 0x000fe2000000008e */
[----:B---3--:R0:W-:Y:S04]  /*3ebe0*/  STL [R1+0x218], R134 ;  /* 0x0002188601007387 */ /* 0x0081e80000100800 */
[----:B------:R-:W3:Y:S04]  /*3ebf0*/  LDL R24, [R1+0xd2c] ;  /* 0x000d2c0001187983 */ /* 0x000ee80000100800 */
[----:B0-----:R-:W3:Y:S04]  /*3ec00*/  LDL R134, [R1+0xd34] ;  /* 0x000d340001867983 */ /* 0x001ee80000100800 */
[----:B----4-:R0:W-:Y:S01]  /*3ec10*/  STL [R1+0x210], R132 ;  /* 0x0002108401007387 */ /* 0x0101e20000100800 */
[----:B------:R-:W-:-:S02]  /*3ec20*/  PRMT R141, RZ, 0x7610, R141 ;  /* 0x00007610ff8d7816 */ /* 0x000fc4000000008d */
[----:B------:R-:W-:Y:S01]  /*3ec30*/  PRMT R139, RZ, 0x7610, R139 ;  /* 0x00007610ff8b7816 */ /* 0x000fe2000000008b */
[----:B------:R-:W4:Y:S04]  /*3ec40*/  LDL R138, [R1+0xd10] ;  /* 0x000d1000018a7983 */ /* 0x000f280000100800 */
[----:B0-----:R-:W4:Y:S01]  /*3ec50*/  LDL R132, [R1+0xd28] ;  /* 0x000d280001847983 */ /* 0x001f220000100800 */
[----:B--2---:R-:W-:-:S03]  /*3ec60*/  @!P1 IMAD.MOV.U32 R4, RZ, RZ, R133 ;  /* 0x000000ffff049224 */ /* 0x004fc600078e0085 */
[----:B------:R-:W2:Y:S04]  /*3ec70*/  LDL R133, [R1+0xd14] ;  /* 0x000d140001857983 */ /* 0x000ea80000100800 */
[----:B------:R0:W2:Y:S02]  /*3ec80*/  @!P1 LDG.E.U16 R145, desc[UR56][R4.64] ;  /* 0x0000003804919981 */ /* 0x0000a4000c1e1500 */
[----:B0-----:R-:W-:Y:S02]  /*3ec90*/  @!P1 IMAD.MOV.U32 R4, RZ, RZ, R143 ;  /* 0x000000ffff049224 */ /* 0x001fe400078e008f */
[----:B------:R-:W-:Y:S01]  /*3eca0*/  @!P1 IMAD.MOV.U32 R5, RZ, RZ, R144 ;  /* 0x000000ffff059224 */ /* 0x000fe200078e0090 */
[----:B------:R-:W2:Y:S04]  /*3ecb0*/  LDL R143, [R1+0xd08] ;  /* 0x000d0800018f7983 */ /* 0x000ea80000100800 */
[----:B------:R0:W2:Y:S02]  /*3ecc0*/  @!P1 LDG.E.U16 R142, desc[UR56][R4.64] ;  /* 0x00000038048e9981 */ /* 0x0000a4000c1e1500 */
[----:B0-----:R-:W-:-:S02]  /*3ecd0*/  @!P1 IMAD.MOV.U32 R5, RZ, RZ, R136 ;  /* 0x000000ffff059224 */ /* 0x001fc400078e0088 */
[----:B---3--:R-:W-:-:S05]  /*3ece0*/  @!P1 IMAD.MOV.U32 R4, RZ, RZ, R134 ;  /* 0x000000ffff049224 */ /* 0x008fca00078e0086 */
[----:B------:R0:W3:Y:S02]  /*3ecf0*/  @!P1 LDG.E.U16 R141, desc[UR56][R4.64] ;  /* 0x00000038048d9981 */ /* 0x0000e4000c1e1500 */
[----:B0-----:R-:W-:Y:S02]  /*3ed00*/  @!P1 IMAD.MOV.U32 R4, RZ, RZ, R24 ;  /* 0x000000ffff049224 */ /* 0x001fe400078e0018 */
[----:B----4-:R-:W-:-:S05]  /*3ed10*/  @!P1 IMAD.MOV.U32 R5, RZ, RZ, R132 ;  /* 0x000000ffff059224 */ /* 0x010fca00078e0084 */
[----:B------:R0:W4:Y:S04]  /*3ed20*/  @!P1 LDG.E.U16 R139, desc[UR56][R4.64] ;  /* 0x00000038048b9981 */ /* 0x000128000c1e1500 */
[----:B--2---:R1:W-:Y:S04]  /*3ed30*/  STL [R1+0x208], R142 ;  /* 0x0002088e01007387 */ /* 0x0043e80000100800 */
[----:B------:R-:W2:Y:S04]  /*3ed40*/  LDL R136, [R1+0xd00] ;  /* 0x000d000001887983 */ /* 0x000ea80000100800 */
[----:B------:R-:W2:Y:S04]  /*3ed50*/  LDL R134, [R1+0xd04] ;  /* 0x000d040001867983 */ /* 0x000ea80000100800 */
[----:B------:R-:W2:Y:S04]  /*3ed60*/  LDL R132, [R1+0xcf8] ;  /* 0x000cf80001847983 */ /* 0x000ea80000100800 */
[----:B------:R-:W2:Y:S04]  /*3ed70*/  LDL R24, [R1+0xcfc] ;  /* 0x000cfc0001187983 */ /* 0x000ea80000100800 */
[----:B-1----:R-:W2:Y:S01]  /*3ed80*/  LDL R142, [R1+0xd0c] ;  /* 0x000d0c00018e7983 */ /* 0x002ea20000100800 */
[----:B0-----:R-:W-:Y:S01]  /*3ed90*/  @!P1 IMAD.MOV.U32 R4, RZ, RZ, R133 ;  /* 0x000000ffff049224 */ /* 0x001fe200078e0085 */
[----:B------:R-:W-:Y:S01]  /*3eda0*/  PRMT R252, RZ, 0x7610, R252 ;  /* 0x00007610fffc7816 */ /* 0x000fe200000000fc */
[----:B------:R-:W-:Y:S01]  /*3edb0*/  @!P1 IMAD.MOV.U32 R5, RZ, RZ, R138 ;  /* 0x000000ffff059224 */ /* 0x000fe200078e008a */
[----:B------:R-:W-:-:S04]  /*3edc0*/  PRMT R251, RZ, 0x7610, R251 ;  /* 0x00007610fffb7816 */ /* 0x000fc800000000fb */
[----:B------:R0:W2:Y:S02]  /*3edd0*/  @!P1 LDG.E.U16 R252, desc[UR56][R4.64] ;  /* 0x0000003804fc9981 */ /* 0x0000a4000c1e1500 */
[----:B0-----:R-:W-:Y:S01]  /*3ede0*/  @!P1 IMAD.MOV.U32 R5, RZ, RZ, R143 ;  /* 0x000000ffff059224 */ /* 0x001fe200078e008f */
[----:B------:R-:W-:Y:S01]  /*3edf0*/  PRMT R250, RZ, 0x7610, R250 ;  /* 0x00007610fffa7816 */ /* 0x000fe200000000fa */
[----:B---3--:R0:W-:Y:S04]  /*3ee00*/  STL [R1+0x204], R141 ;  /* 0x0002048d01007387 */ /* 0x0081e80000100800 */
[----:B0-----:R-:W3:Y:S04]  /*3ee10*/  LDL R141, [R1+0xcf0] ;  /* 0x000cf000018d7983 */ /* 0x001ee80000100800 */
[----:B------:R-:W-:Y:S04]  /*3ee20*/  STL [R1+0x214], R147 ;  /* 0x0002149301007387 */ /* 0x000fe80000100800 */
[----:B----4-:R0:W-:Y:S04]  /*3ee30*/  STL [R1+0x200], R139 ;  /* 0x0002008b01007387 */ /* 0x0101e80000100800 */
[----:B------:R-:W4:Y:S04]  /*3ee40*/  LDL R133, [R1+0xcec] ;  /* 0x000cec0001857983 */ /* 0x000f280000100800 */
[----:B------:R-:W4:Y:S04]  /*3ee50*/  LDL R138, [R1+0xce8] ;  /* 0x000ce800018a7983 */ /* 0x000f280000100800 */
[----:B0-----:R-:W4:Y:S01]  /*3ee60*/  LDL R139, [R1+0xcf4] ;  /* 0x000cf400018b7983 */ /* 0x001f220000100800 */
[----:B--2---:R-:W-:-:S05]  /*3ee70*/  @!P1 IMAD.MOV.U32 R4, RZ, RZ, R142 ;  /* 0x000000ffff049224 */ /* 0x004fca00078e008e */
[----:B------:R0:W2:Y:S02]  /*3ee80*/  @!P1 LDG.E.U16 R251, desc[UR56][R4.64] ;  /* 0x0000003804fb9981 */ /* 0x0000a4000c1e1500 */
[----:B0-----:R-:W-:Y:S02]  /*3ee90*/  @!P1 IMAD.MOV.U32 R5, RZ, RZ, R136 ;  /* 0x000000ffff059224 */ /* 0x001fe400078e0088 */
[----:B------:R-:W-:Y:S01]  /*3eea0*/  @!P1 IMAD.MOV.U32 R4, RZ, RZ, R134 ;  /* 0x000000ffff049224 */ /* 0x000fe200078e0086 */
[----:B------:R-:W2:Y:S04]  /*3eeb0*/  LDL R136, [R1+0xcd0] ;  /* 0x000cd00001887983 */ /* 0x000ea80000100800 */
[----:B------:R0:W-:Y:S04]  /*3eec0*/  STL [R1+0x20c], R145 ;  /* 0x00020c9101007387 */ /* 0x0001e80000100800 */
[----:B------:R-:W2:Y:S01]  /*3eed0*/  LDL R134, [R1+0xcd4] ;  /* 0x000cd40001867983 */ /* 0x000ea20000100800 */
[----:B------:R-:W-:-:S03]  /*3eee0*/  PRMT R249, RZ, 0x7610, R249 ;  /* 0x00007610fff97816 */ /* 0x000fc600000000f9 */
[----:B------:R1:W2:Y:S01]  /*3eef0*/  @!P1 LDG.E.U16 R250, desc[UR56][R4.64] ;  /* 0x0000003804fa9981 */ /* 0x0002a2000c1e1500 */
[----:B------:R-:W-:Y:S02]  /*3ef00*/  PRMT R248, RZ, 0x7610, R248 ;  /* 0x00007610fff87816 */ /* 0x000fe400000000f8 */
[----:B------:R-:W-:Y:S01]  /*3ef10*/  PRMT R247, RZ, 0x7610, R247 ;  /* 0x00007610fff77816 */ /* 0x000fe200000000f7 */
[----:B------:R-:W2:Y:S04]  /*3ef20*/  LDL R143, [R1+0xcb8] ;  /* 0x000cb800018f7983 */ /* 0x000ea80000100800 */
[----:B------:R-:W2:Y:S01]  /*3ef30*/  LDL R142, [R1+0xcbc] ;  /* 0x000cbc00018e7983 */ /* 0x000ea20000100800 */
[----:B------:R-:W-:Y:S02]  /*3ef40*/  PRMT R246, RZ, 0x7610, R246 ;  /* 0x00007610fff67816 */ /* 0x000fe400000000f6 */
[----:B------:R-:W-:-:S02]  /*3ef50*/  PRMT R245, RZ, 0x7610, R245 ;  /* 0x00007610fff57816 */ /* 0x000fc400000000f5 */
[----:B------:R-:W-:Y:S02]  /*3ef60*/  PRMT R244, RZ, 0x7610, R244 ;  /* 0x00007610fff47816 */ /* 0x000fe400000000f4 */
[----:B------:R-:W-:Y:S02]  /*3ef70*/  PRMT R243, RZ, 0x7610, R243 ;  /* 0x00007610fff37816 */ /* 0x000fe400000000f3 */
[----:B------:R-:W-:Y:S01]  /*3ef80*/  PRMT R242, RZ, 0x7610, R242 ;  /* 0x00007610fff27816 */ /* 0x000fe200000000f2 */
[----:B-1----:R-:W-:Y:S01]  /*3ef90*/  @!P1 IMAD.MOV.U32 R5, RZ, RZ, R132 ;  /* 0x000000ffff059224 */ /* 0x002fe200078e0084 */
[----:B------:R-:W-:Y:S01]  /*3efa0*/  PRMT R241, RZ, 0x7610, R241 ;  /* 0x00007610fff17816 */ /* 0x000fe200000000f1 */
[----:B------:R-:W2:Y:S01]  /*3efb0*/  LDL R132, [R1+0xcc8] ;  /* 0x000cc80001847983 */ /* 0x000ea20000100800 */
[----:B------:R-:W-:-:S03]  /*3efc0*/  @!P1 IMAD.MOV.U32 R4, RZ, RZ, R24 ;  /* 0x000000ffff049224 */ /* 0x000fc600078e0018 */
[----:B------:R-:W2:Y:S01]  /*3efd0*/  LDL R24, [R1+0xccc] ;  /* 0x000ccc0001187983 */ /* 0x000ea20000100800 */
[----:B------:R-:W-:Y:S02]  /*3efe0*/  PRMT R240, RZ, 0x7610, R240 ;  /* 0x00007610fff07816 */ /* 0x000fe400000000f0 */
[----:B------:R-:W-:Y:S02]  /*3eff0*/  PRMT R239, RZ, 0x7610, R239 ;  /* 0x00007610ffef7816 */ /* 0x000fe400000000ef */
[----:B------:R-:W-:Y:S01]  /*3f000*/  PRMT R238, RZ, 0x7610, R238 ;  /* 0x00007610ffee7816 */ /* 0x000fe200000000ee */
[----:B------:R3:W2:Y:S01]  /*3f010*/  @!P1 LDG.E.U16 R249, desc[UR56][R4.64] ;  /* 0x0000003804f99981 */ /* 0x0006a2000c1e1500 */
[----:B------:R-:W-:Y:S02]  /*3f020*/  PRMT R237, RZ, 0x7610, R237 ;  /* 0x00007610ffed7816 */ /* 0x000fe400000000ed */
[----:B------:R-:W-:Y:S02]  /*3f030*/  PRMT R236, RZ, 0x7610, R236 ;  /* 0x00007610ffec7816 */ /* 0x000fe400000000ec */
[----:B------:R-:W-:-:S02]  /*3f040*/  PRMT R235, RZ, 0x7610, R235 ;  /* 0x00007610ffeb7816 */ /* 0x000fc400000000eb */
[----:B------:R-:W-:Y:S02]  /*3f050*/  PRMT R234, RZ, 0x7610, R234 ;  /* 0x00007610ffea7816 */ /* 0x000fe400000000ea */
[----:B------:R-:W-:Y:S02]  /*3f060*/  PRMT R233, RZ, 0x7610, R233 ;  /* 0x00007610ffe97816 */ /* 0x000fe400000000e9 */
[----:B------:R-:W-:Y:S02]  /*3f070*/  PRMT R232, RZ, 0x7610, R232 ;  /* 0x00007610ffe87816 */ /* 0x000fe400000000e8 */
        /* <DEDUP_REMOVED lines=46> */
[----:B------:R-:W-:Y:S01]  /*3f360*/  PRMT R185, RZ, 0x7610, R185 ;  /* 0x00007610ffb97816 */ /* 0x000fe200000000b9 */
[----:B------:R-:W2:Y:S01]  /*3f370*/  LDL R144, [R1+0x7b0] ;  /* 0x0007b00001907983 */ /* 0x000ea20000100800 */
[----:B---3--:R-:W-:-:S03]  /*3f380*/  @!P1 IMAD.MOV.U32 R5, RZ, RZ, R141 ;  /* 0x000000ffff059224 */ /* 0x008fc600078e008d */
[----:B------:R-:W3:Y:S01]  /*3f390*/  LDL R141, [R1+0xca8] ;  /* 0x000ca800018d7983 */ /* 0x000ee20000100800 */
[----:B----4-:R-:W-:-:S03]  /*3f3a0*/  @!P1 IMAD.MOV.U32 R4, RZ, RZ, R139 ;  /* 0x000000ffff049224 */ /* 0x010fc600078e008b */
[----:B------:R-:W4:Y:S04]  /*3f3b0*/  LDL R139, [R1+0xcac] ;  /* 0x000cac00018b7983 */ /* 0x000f280000100800 */
[----:B------:R1:W3:Y:S02]  /*3f3c0*/  @!P1 LDG.E.U16 R248, desc[UR56][R4.64] ;  /* 0x0000003804f89981 */ /* 0x0002e4000c1e1500 */
[----:B-1----:R-:W-:Y:S02]  /*3f3d0*/  @!P1 IMAD.MOV.U32 R4, RZ, RZ, R133 ;  /* 0x000000ffff049224 */ /* 0x002fe400078e0085 */
[----:B------:R-:W4:Y:S01]  /*3f3e0*/  LDL R133, [R1+0xcc4] ;  /* 0x000cc40001857983 */ /* 0x000f220000100800 */
[----:B------:R-:W-:-:S03]  /*3f3f0*/  @!P1 IMAD.MOV.U32 R5, RZ, RZ, R138 ;  /* 0x000000ffff059224 */ /* 0x000fc600078e008a */
[----:B------:R-:W3:Y:S04]  /*3f400*/  LDL R138, [R1+0xcc0] ;  /* 0x000cc000018a7983 */ /* 0x000ee80000100800 */
[----:B------:R2:W3:Y:S02]  /*3f410*/  @!P1 LDG.E.U16 R247, desc[UR56][R4.64] ;  /* 0x0000003804f79981 */ /* 0x0004e4000c1e1500 */
[----:B--2---:R-:W-:Y:S02]  /*3f420*/  @!P1 IMAD.MOV.U32 R5, RZ, RZ, R136 ;  /* 0x000000ffff059224 */ /* 0x004fe400078e0088 */
[----:B------:R-:W-:Y:S01]  /*3f430*/  @!P1 IMAD.MOV.U32 R4, RZ, RZ, R134 ;  /* 0x000000ffff049224 */ /* 0x000fe200078e0086 */
[----:B------:R-:W2:Y:S04]  /*3f440*/  LDL R136, [R1+0xcb0] ;  /* 0x000cb00001887983 */ /* 0x000ea80000100800 */
[----:B------:R-:W2:Y:S04]  /*3f450*/  LDL R134, [R1+0xcb4] ;  /* 0x000cb40001867983 */ /* 0x000ea80000100800 */
[----:B------:R1:W2:Y:S02]  /*3f460*/  @!P1 LDG.E.U16 R246, desc[UR56][R4.64] ;  /* 0x0000003804f69981 */ /* 0x0002a4000c1e1500 */
[----:B-1----:R-:W-:-:S02]  /*3f470*/  @!P1 IMAD.MOV.U32 R5, RZ, RZ, R132 ;  /* 0x000000ffff059224 */ /* 0x002fc400078e0084 */
[----:B------:R-:W2:Y:S01]  /*3f480*/  LDL R132, [R1+0xc90] ;  /* 0x000c900001847983 */ /* 0x000ea20000100800 */
[----:B------:R-:W-:-:S03]  /*3f490*/  @!P1 IMAD.MOV.U32 R4, RZ, RZ, R24 ;  /* 0x000000ffff049224 */ /* 0x000fc600078e0018 */
[----:B------:R-:W2:Y:S04]  /*3f4a0*/  LDL R24, [R1+0xc94] ;  /* 0x000c940001187983 */ /* 0x000ea80000100800 */
[----:B------:R4:W2:Y:S02]  /*3f4b0*/  @!P1 LDG.E.U16 R245, desc[UR56][R4.64] ;  /* 0x0000003804f59981 */ /* 0x0008a4000c1e1500 */
[----:B----4-:R-:W-:Y:S02]  /*3f4c0*/  @!P1 IMAD.MOV.U32 R4, RZ, RZ, R133 ;  /* 0x000000ffff049224 */ /* 0x010fe400078e0085 */
[----:B------:R-:W4:Y:S01]  /*3f4d0*/  LDL R133, [R1+0xc8c] ;  /* 0x000c8c0001857983 */ /* 0x000f220000100800 */
[----:B---3--:R-:W-:-:S03]  /*3f4e0*/  @!P1 IMAD.MOV.U32 R5, RZ, RZ, R138 ;  /* 0x000000ffff059224 */ /* 0x008fc600078e008a */
[----:B------:R-:W3:Y:S04]  /*3f4f0*/  LDL R138, [R1+0xc88] ;  /* 0x000c8800018a7983 */ /* 0x000ee80000100800 */
[----:B------:R1:W3:Y:S02]  /*3f500*/  @!P1 LDG.E.U16 R244, desc[UR56][R4.64] ;  /* 0x0000003804f49981 */ /* 0x0002e4000c1e1500 */
[----:B-1----:R-:W-:Y:S02]  /*3f510*/  @!P1 IMAD.MOV.U32 R4, RZ, RZ, R142 ;  /* 0x000000ffff049224 */ /* 0x002fe400078e008e */
[----:B------:R-:W-:Y:S01]  /*3f520*/  @!P1 IMAD.MOV.U32 R5, RZ, RZ, R143 ;  /* 0x000000ffff059224 */ /* 0x000fe200078e008f */
[----:B------:R-:W3:Y:S04]  /*3f530*/  LDL R142, [R1+0xc74] ;  /* 0x000c7400018e7983 */ /* 0x000ee80000100800 */
[----:B------:R-:W3:Y:S04]  /*3f540*/  LDL R143, [R1+0xc70] ;  /* 0x000c7000018f7983 */ /* 0x000ee80000100800 */
[----:B------:R2:W3:Y:S02]  /*3f550*/  @!P1 LDG.E.U16 R243, desc[UR56][R4.64] ;  /* 0x0000003804f39981 */ /* 0x0004e4000c1e1500 */
[----:B--2---:R-:W-:-:S02]  /*3f560*/  @!P1 IMAD.MOV.U32 R4, RZ, RZ, R134 ;  /* 0x000000ffff049224 */ /* 0x004fc400078e0086 */
[----:B------:R-:W-:Y:S01]  /*3f570*/  @!P1 IMAD.MOV.U32 R5, RZ, RZ, R136 ;  /* 0x000000ffff059224 */ /* 0x000fe200078e0088 */
[----:B------:R-:W2:Y:S04]  /*3f580*/  LDL R134, [R1+0xc84] ;  /* 0x000c840001867983 */ /* 0x000ea80000100800 */
[----:B------:R-:W2:Y:S04]  /*3f590*/  LDL R136, [R1+0xc80] ;  /* 0x000c800001887983 */ /* 0x000ea80000100800 */
[----:B------:R1:W2:Y:S02]  /*3f5a0*/  @!P1 LDG.E.U16 R242, desc[UR56][R4.64] ;  /* 0x0000003804f29981 */ /* 0x0002a4000c1e1500 */
[----:B-1----:R-:W-:-:S02]  /*3f5b0*/  @!P1 IMAD.MOV.U32 R4, RZ, RZ, R139 ;  /* 0x000000ffff049224 */ /* 0x002fc400078e008b */
        /* <DEDUP_REMOVED lines=24> */
[----:B-1----:R-:W-:Y:S02]  /*3f740*/  @!P1 IMAD.MOV.U32 R4, RZ, RZ, R142 ;  /* 0x000000ffff049224 */ /* 0x002fe400078e008e */
[----:B------:R-:W-:Y:S01]  /*3f750*/  @!P1 IMAD.MOV.U32 R5, RZ, RZ, R143 ;  /* 0x000000ffff059224 */ /* 0x000fe200078e008f */
[----:B------:R-:W2:Y:S04]  /*3f760*/  LDL R142, [R1+0xc2c] ;  /* 0x000c2c00018e7983 */ /* 0x000ea80000100800 */
[----:B------:R-:W2:Y:S04]  /*3f770*/  LDL R143, [R1+0xc28] ;  /* 0x000c2800018f7983 */ /* 0x000ea80000100800 */
[----:B------:R4:W2:Y:S02]  /*3f780*/  @!P1 LDG.E.U16 R236, desc[UR56][R4.64] ;  /* 0x0000003804ec9981 */ /* 0x0008a4000c1e1500 */
[----:B----4-:R-:W-:-:S02]  /*3f790*/  @!P1 IMAD.MOV.U32 R4, RZ, RZ, R133 ;  /* 0x000000ffff049224 */ /* 0x010fc400078e0085 */
        /* <DEDUP_REMOVED lines=251> */
[----:B------:R-:W-:Y:S01]  /*40750*/  PRMT R184, RZ, 0x7610, R184 ;  /* 0x00007610ffb87816 */ /* 0x000fe200000000b8 */
[----:B------:R-:W2:Y:S04]  /*40760*/  LDL R141, [R1+0x730] ;  /* 0x00073000018d7983 */ /* 0x000ea80000100800 */
[----:B------:R4:W2:Y:S04]  /*40770*/  @!P1 LDG.E.U16 R185, desc[UR56][R4.64] ;  /* 0x0000003804b99981 */ /* 0x0008a8000c1e1500 */
[----:B------:R-:W2:Y:S01]  /*40780*/  LDL R139, [R1+0x734] ;  /* 0x00073400018b7983 */ /* 0x000ea20000100800 */
[----:B------:R-:W-:Y:S01]  /*40790*/  PRMT R183, RZ, 0x7610, R183 ;  /* 0x00007610ffb77816 */ /* 0x000fe200000000b7 */
[----:B----4-:R-:W-:-:S02]  /*407a0*/  @!P1 IMAD.MOV.U32 R4, RZ, RZ, R133 ;  /* 0x000000ffff049224 */ /* 0x010fc400078e0085 */
[----:B------:R-:W4:Y:S01]  /*407b0*/  LDL R133, [R1+0x7b4] ;  /* 0x0007b40001857983 */ /* 0x000f220000100800 */
[----:B---3--:R-:W-:-:S05]  /*407c0*/  @!P1 IMAD.MOV.U32 R5, RZ, RZ, R138 ;  /* 0x000000ffff059224 */ /* 0x008fca00078e008a */
[----:B------:R2:W3:Y:S02]  /*407d0*/  @!P1 LDG.E.U16 R184, desc[UR56][R4.64] ;  /* 0x0000003804b89981 */ /* 0x0004e4000c1e1500 */
[----:B--2---:R-:W-:Y:S02]  /*407e0*/  @!P1 IMAD.MOV.U32 R4, RZ, RZ, R134 ;  /* 0x000000ffff049224 */ /* 0x004fe400078e0086 */
[----:B------:R-:W-:Y:S01]  /*407f0*/  @!P1 IMAD.MOV.U32 R5, RZ, RZ, R136 ;  /* 0x000000ffff059224 */ /* 0x000fe200078e0088 */
[----:B------:R-:W2:Y:S04]  /*40800*/  LDL R134, [R1+0x6f4] ;  /* 0x0006f40001867983 */ /* 0x000ea80000100800 */
[----:B------:R-:W3:Y:S04]  /*40810*/  LDL R136, [R1+0x6f0] ;  /* 0x0006f00001887983 */ /* 0x000ee80000100800 */
[----:B------:R1:W3:Y:S02]  /*40820*/  @!P1 LDG.E.U16 R183, desc[UR56][R4.64] ;  /* 0x0000003804b79981 */ /* 0x0002e4000c1e1500 */
[----:B-1----:R-:W-:-:S02]  /*40830*/  @!P1 IMAD.MOV.U32 R5, RZ, RZ, R132 ;  /* 0x000000ffff059224 */ /* 0x002fc400078e0084 */
[----:B------:R-:W3:Y:S01]  /*40840*/  LDL R132, [R1+0x6b0] ;  /* 0x0006b00001847983 */ /* 0x000ee20000100800 */
[----:B------:R-:W-:Y:S01]  /*40850*/  PRMT R182, RZ, 0x7610, R182 ;  /* 0x00007610ffb67816 */ /* 0x000fe200000000b6 */
[----:B------:R-:W-:Y:S01]  /*40860*/  @!P1 IMAD.MOV.U32 R4, RZ, RZ, R24 ;  /* 0x000000ffff049224 */ /* 0x000fe200078e0018 */
[----:B------:R-:W-:Y:S01]  /*40870*/  PRMT R181, RZ, 0x7610, R181 ;  /* 0x00007610ffb57816 */ /* 0x000fe200000000b5 */
[----:B------:R-:W3:Y:S04]  /*40880*/  LDL R24, [R1+0x6b4] ;  /* 0x0006b40001187983 */ /* 0x000ee80000100800 */
[----:B------:R1:W3:Y:S01]  /*40890*/  @!P1 LDG.E.U16 R182, desc[UR56][R4.64] ;  /* 0x0000003804b69981 */ /* 0x0002e2000c1e1500 */
[----:B------:R-:W-:-:S03]  /*408a0*/  PRMT R180, RZ, 0x7610, R180 ;  /* 0x00007610ffb47816 */ /* 0x000fc600000000b4 */
[----:B------:R-:W3:Y:S04]  /*408b0*/  LDL.LU R138, [R1+0x670] ;  /* 0x00067000018a7983 */ /* 0x000ee80000300800 */
[----:B------:R-:W3:Y:S01]  /*408c0*/  LDL.LU R149, [R1+0x674] ;  /* 0x0006740001957983 */ /* 0x000ee20000300800 */
[----:B-1----:R-:W-:Y:S01]  /*408d0*/  @!P1 IMAD.MOV.U32 R5, RZ, RZ, R144 ;  /* 0x000000ffff059224 */ /* 0x002fe200078e0090 */
[----:B------:R-:W-:Y:S02]  /*408e0*/  PRMT R179, RZ, 0x7610, R179 ;  /* 0x00007610ffb37816 */ /* 0x000fe400000000b3 */
[----:B------:R-:W-:Y:S01]  /*408f0*/  PRMT R178, RZ, 0x7610, R178 ;  /* 0x00007610ffb27816 */ /* 0x000fe200000000b2 */
[----:B----4-:R-:W-:Y:S02]  /*40900*/  @!P1 IMAD.MOV.U32 R4, RZ, RZ, R133 ;  /* 0x000000ffff049224 */ /* 0x010fe400078e0085 */
[----:B------:R-:W4:Y:S04]  /*40910*/  LDL.LU R133, [R1+0x634] ;  /* 0x0006340001857983 */ /* 0x000f280000300800 */
[----:B------:R1:W4:Y:S04]  /*40920*/  @!P1 LDG.E.U16 R181, desc[UR56][R4.64] ;  /* 0x0000003804b59981 */ /* 0x000328000c1e1500 */
[----:B------:R-:W4:Y:S01]  /*40930*/  LDL R144, [R1+0x630] ;  /* 0x0006300001907983 */ /* 0x000f220000100800 */
[----:B-1----:R-:W-:-:S02]  /*40940*/  @!P1 IMAD.MOV.U32 R4, RZ, RZ, R142 ;  /* 0x000000ffff049224 */ /* 0x002fc400078e008e */
[----:B------:R-:W-:Y:S01]  /*40950*/  @!P1 IMAD.MOV.U32 R5, RZ, RZ, R143 ;  /* 0x000000ffff059224 */ /* 0x000fe200078e008f */
[----:B------:R-:W4:Y:S04]  /*40960*/  LDL R142, [R1+0x80c] ;  /* 0x00080c00018e7983 */ /* 0x000f280000100800 */
[----:B------:R-:W4:Y:S04]  /*40970*/  LDL R143, [R1+0x808] ;  /* 0x00080800018f7983 */ /* 0x000f280000100800 */
[----:B------:R1:W4:Y:S02]  /*40980*/  @!P1 LDG.E.U16 R180, desc[UR56][R4.64] ;  /* 0x0000003804b49981 */ /* 0x000324000c1e1500 */
[----:B-1----:R-:W-:-:S02]  /*40990*/  @!P1 IMAD.MOV.U32 R4, RZ, RZ, R139 ;  /* 0x000000ffff049224 */ /* 0x002fc400078e008b */
[----:B------:R-:W-:Y:S01]  /*409a0*/  @!P1 IMAD.MOV.U32 R5, RZ, RZ, R141 ;  /* 0x000000ffff059224 */ /* 0x000fe200078e008d */
[----:B------:R-:W-:Y:S02]  /*409b0*/  PRMT R177, RZ, 0x7610, R177 ;  /* 0x00007610ffb17816 */ /* 0x000fe400000000b1 */
[----:B------:R-:W-:Y:S01]  /*409c0*/  PRMT R176, RZ, 0x7610, R176 ;  /* 0x00007610ffb07816 */ /* 0x000fe200000000b0 */
[----:B------:R-:W4:Y:S04]  /*409d0*/  LDL R141, [R1+0x7e8] ;  /* 0x0007e800018d7983 */ /* 0x000f280000100800 */
[----:B------:R2:W4:Y:S01]  /*409e0*/  @!P1 LDG.E.U16 R179, desc[UR56][R4.64] ;  /* 0x0000003804b39981 */ /* 0x000522000c1e1500 */
[----:B------:R-:W-:-:S03]  /*409f0*/  PRMT R175, RZ, 0x7610, R175 ;  /* 0x00007610ffaf7816 */ /* 0x000fc600000000af */
[----:B------:R-:W4:Y:S01]  /*40a00*/  LDL R139, [R1+0x7e0] ;  /* 0x0007e000018b7983 */ /* 0x000f220000100800 */
[----:B--2---:R-:W-:Y:S02]  /*40a10*/  @!P1 IMAD.MOV.U32 R4, RZ, RZ, R134 ;  /* 0x000000ffff049224 */ /* 0x004fe400078e0086 */
[----:B---3--:R-:W-:Y:S01]  /*40a20*/  @!P1 IMAD.MOV.U32 R5, RZ, RZ, R136 ;  /* 0x000000ffff059224 */ /* 0x008fe200078e0088 */
[----:B------:R-:W2:Y:S04]  /*40a30*/  LDL R134, [R1+0x814] ;  /* 0x0008140001867983 */ /* 0x000ea80000100800 */
[----:B------:R-:W3:Y:S04]  /*40a40*/  LDL R136, [R1+0x810] ;  /* 0x0008100001887983 */ /* 0x000ee80000100800 */
[----:B------:R1:W3:Y:S02]  /*40a50*/  @!P1 LDG.E.U16 R178, desc[UR56][R4.64] ;  /* 0x0000003804b29981 */ /* 0x0002e4000c1e1500 */
[----:B-1----:R-:W-:-:S02]  /*40a60*/  @!P1 IMAD.MOV.U32 R5, RZ, RZ, R132 ;  /* 0x000000ffff059224 */ /* 0x002fc400078e0084 */
[----:B------:R-:W3:Y:S01]  /*40a70*/  LDL R132, [R1+0x7ec] ;  /* 0x0007ec0001847983 */ /* 0x000ee20000100800 */
[----:B------:R-:W-:-:S03]  /*40a80*/  @!P1 IMAD.MOV.U32 R4, RZ, RZ, R24 ;  /* 0x000000ffff049224 */ /* 0x000fc600078e0018 */
[----:B------:R-:W3:Y:S04]  /*40a90*/  LDL R24, [R1+0x7e4] ;  /* 0x0007e40001187983 */ /* 0x000ee80000100800 */
[----:B------:R1:W3:Y:S02]  /*40aa0*/  @!P1 LDG.E.U16 R177, desc[UR56][R4.64] ;  /* 0x0000003804b19981 */ /* 0x0002e4000c1e1500 */
[----:B-1----:R-:W-:Y:S02]  /*40ab0*/  @!P1 IMAD.MOV.U32 R4, RZ, RZ, R149 ;  /* 0x000000ffff049224 */ /* 0x002fe400078e0095 */
[----:B------:R-:W-:-:S05]  /*40ac0*/  @!P1 IMAD.MOV.U32 R5, RZ, RZ, R138 ;  /* 0x000000ffff059224 */ /* 0x000fca00078e008a */
[----:B------:R4:W3:Y:S01]  /*40ad0*/  @!P1 LDG.E.U16 R176, desc[UR56][R4.64] ;  /* 0x0000003804b09981 */ /* 0x0008e2000c1e1500 */
[----:B------:R-:W-:Y:S02]  /*40ae0*/  PRMT R174, RZ, 0x7610, R174 ;  /* 0x00007610ffae7816 */ /* 0x000fe400000000ae */
[----:B------:R-:W-:Y:S01]  /*40af0*/  PRMT R173, RZ, 0x7610, R173 ;  /* 0x00007610ffad7816 */ /* 0x000fe200000000ad */
[----:B----4-:R-:W-:Y:S02]  /*40b00*/  @!P1 IMAD.MOV.U32 R4, RZ, RZ, R133 ;  /* 0x000000ffff049224 */ /* 0x010fe400078e0085 */
[----:B------:R-:W-:Y:S02]  /*40b10*/  @!P1 IMAD.MOV.U32 R5, RZ, RZ, R144 ;  /* 0x000000ffff059224 */ /* 0x000fe400078e0090 */
[----:B------:R-:W4:Y:S04]  /*40b20*/  LDL R144, [R1+0x768] ;  /* 0x0007680001907983 */ /* 0x000f280000100800 */
[----:B------:R2:W4:Y:S02]  /*40b30*/  @!P1 LDG.E.U16 R175, desc[UR56][R4.64] ;  /* 0x0000003804af9981 */ /* 0x000524000c1e1500 */
[----:B--2---:R-:W-:-:S02]  /*40b40*/  @!P1 IMAD.MOV.U32 R4, RZ, RZ, R134 ;  /* 0x000000ffff049224 */ /* 0x004fc400078e0086 */
[----:B---3--:R-:W-:Y:S01]  /*40b50*/  @!P1 IMAD.MOV.U32 R5, RZ, RZ, R136 ;  /* 0x000000ffff059224 */ /* 0x008fe200078e0088 */
[----:B------:R-:W2:Y:S04]  /*40b60*/  LDL R134, [R1+0x7ac] ;  /* 0x0007ac0001867983 */ /* 0x000ea80000100800 */
[----:B------:R-:W3:Y:S04]  /*40b70*/  LDL R136, [R1+0x7a8] ;  /* 0x0007a80001887983 */ /* 0x000ee80000100800 */
[----:B------:R1:W4:Y:S02]  /*40b80*/  @!P1 LDG.E.U16 R174, desc[UR56][R4.64] ;  /* 0x0000003804ae9981 */ /* 0x000324000c1e1500 */
[----:B-1----:R-:W-:-:S02]  /*40b90*/  @!P1 IMAD.MOV.U32 R4, RZ, RZ, R142 ;  /* 0x000000ffff049224 */ /* 0x002fc400078e008e */
[----:B------:R-:W-:Y:S01]  /*40ba0*/  @!P1 IMAD.MOV.U32 R5, RZ, RZ, R143 ;  /* 0x000000ffff059224 */ /* 0x000fe200078e008f */
[----:B------:R-:W-:Y:S01]  /*40bb0*/  PRMT R172, RZ, 0x7610, R172 ;  /* 0x00007610ffac7816 */ /* 0x000fe200000000ac */
[----:B------:R-:W4:Y:S04]  /*40bc0*/  LDL R143, [R1+0x728] ;  /* 0x00072800018f7983 */ /* 0x000f280000100800 */
[----:B------:R1:W4:Y:S01]  /*40bd0*/  @!P1 LDG.E.U16 R173, desc[UR56][R4.64] ;  /* 0x0000003804ad9981 */ /* 0x000322000c1e1500 */
[----:B------:R-:W-:-:S03]  /*40be0*/  PRMT R171, RZ, 0x7610, R171 ;  /* 0x00007610ffab7816 */ /* 0x000fc600000000ab */
[----:B------:R-:W4:Y:S01]  /*40bf0*/  LDL R142, [R1+0x6a8] ;  /* 0x0006a800018e7983 */ /* 0x000f220000100800 */
[----:B-1----:R-:W-:-:S03]  /*40c00*/  @!P1 IMAD.MOV.U32 R4, RZ, RZ, R132 ;  /* 0x000000ffff049224 */ /* 0x002fc600078e0084 */
[----:B------:R-:W4:Y:S01]  /*40c10*/  LDL R132, [R1+0x76c] ;  /* 0x00076c0001847983 */ /* 0x000f220000100800 */
[----:B------:R-:W-:-:S03]  /*40c20*/  @!P1 IMAD.MOV.U32 R5, RZ, RZ, R141 ;  /* 0x000000ffff059224 */ /* 0x000fc600078e008d */
[----:B------:R-:W4:Y:S04]  /*40c30*/  LDL R141, [R1+0x72c] ;  /* 0x00072c00018d7983 */ /* 0x000f280000100800 */
[----:B------:R1:W4:Y:S02]  /*40c40*/  @!P1 LDG.E.U16 R172, desc[UR56][R4.64] ;  /* 0x0000003804ac9981 */ /* 0x000324000c1e1500 */
[----:B-1----:R-:W-:Y:S02]  /*40c50*/  @!P1 IMAD.MOV.U32 R4, RZ, RZ, R24 ;  /* 0x000000ffff049224 */ /* 0x002fe400078e0018 */
[----:B------:R-:W-:Y:S01]  /*40c60*/  @!P1 IMAD.MOV.U32 R5, RZ, RZ, R139 ;  /* 0x000000ffff059224 */ /* 0x000fe200078e008b */
[----:B------:R-:W4:Y:S04]  /*40c70*/  LDL R24, [R1+0x6ec] ;  /* 0x0006ec0001187983 */ /* 0x000f280000100800 */
[----:B------:R-:W4:Y:S04]  /*40c80*/  LDL R139, [R1+0x6e8] ;  /* 0x0006e800018b7983 */ /* 0x000f280000100800 */
[----:B------:R2:W4:Y:S01]  /*40c90*/  @!P1 LDG.E.U16 R171, desc[UR56][R4.64] ;  /* 0x0000003804ab9981 */ /* 0x000522000c1e1500 */
[----:B------:R-:W-:Y:S01]  /*40ca0*/  PRMT R170, RZ, 0x7610, R170 ;  /* 0x00007610ffaa7816 */ /* 0x000fe200000000aa */
[----:B--2---:R-:W-:-:S02]  /*40cb0*/  @!P1 IMAD.MOV.U32 R4, RZ, RZ, R134 ;  /* 0x000000ffff049224 */ /* 0x004fc400078e0086 */
[----:B------:R-:W2:Y:S01]  /*40cc0*/  LDL R134, [R1+0x6ac] ;  /* 0x0006ac0001867983 */ /* 0x000ea20000100800 */
[----:B---3--:R-:W-:-:S03]  /*40cd0*/  @!P1 IMAD.MOV.U32 R5, RZ, RZ, R136 ;  /* 0x000000ffff059224 */ /* 0x008fc600078e0088 */
[----:B------:R-:W3:Y:S04]  /*40ce0*/  LDL.LU R136, [R1+0x668] ;  /* 0x0006680001887983 */ /* 0x000ee80000300800 */
[----:B------:R-:W3:Y:S04]  /*40cf0*/  LDL.LU R147, [R1+0x66c] ;  /* 0x00066c0001937983 */ /* 0x000ee80000300800 */
[----:B------:R-:W3:Y:S04]  /*40d00*/  LDL.LU R151, [R1+0x62c] ;  /* 0x00062c0001977983 */ /* 0x000ee80000300800 */
[----:B------:R4:W3:Y:S01]  /*40d10*/  @!P1 LDG.E.U16 R170, desc[UR56][R4.64] ;  /* 0x0000003804aa9981 */ /* 0x0008e2000c1e1500 */
[----:B------:R-:W-:-:S02]  /*40d20*/  PRMT R169, RZ, 0x7610, R169 ;  /* 0x00007610ffa97816 */ /* 0x000fc400000000a9 */
[----:B------:R-:W-:Y:S02]  /*40d30*/  PRMT R168, RZ, 0x7610, R168 ;  /* 0x00007610ffa87816 */ /* 0x000fe400000000a8 */
[----:B------:R-:W-:Y:S02]  /*40d40*/  PRMT R167, RZ, 0x7610, R167 ;  /* 0x00007610ffa77816 */ /* 0x000fe400000000a7 */
[----:B------:R-:W-:Y:S02]  /*40d50*/  PRMT R166, RZ, 0x7610, R166 ;  /* 0x00007610ffa67816 */ /* 0x000fe400000000a6 */
[----:B------:R-:W-:Y:S02]  /*40d60*/  PRMT R165, RZ, 0x7610, R165 ;  /* 0x00007610ffa57816 */ /* 0x000fe400000000a5 */
[----:B------:R-:W-:Y:S02]  /*40d70*/  PRMT R164, RZ, 0x7610, R164 ;  /* 0x00007610ffa47816 */ /* 0x000fe400000000a4 */
[----:B------:R-:W-:Y:S01]  /*40d80*/  PRMT R163, RZ, 0x7610, R163 ;  /* 0x00007610ffa37816 */ /* 0x000fe200000000a3 */
[----:B------:R-:W3:Y:S04]  /*40d90*/  LDL R146, [R1+0x760] ;  /* 0x0007600001927983 */ /* 0x000ee80000100800 */
[----:B0-----:R-:W3:Y:S01]  /*40da0*/  LDL R145, [R1+0x764] ;  /* 0x0007640001917983 */ /* 0x001ee20000100800 */
[----:B----4-:R-:W-:-:S03]  /*40db0*/  @!P1 IMAD.MOV.U32 R4, RZ, RZ, R132 ;  /* 0x000000ffff049224 */ /* 0x010fc600078e0084 */
[----:B------:R-:W4:Y:S01]  /*40dc0*/  LDL R132, [R1+0x628] ;  /* 0x0006280001847983 */ /* 0x000f220000100800 */
[----:B------:R-:W-:-:S03]  /*40dd0*/  @!P1 IMAD.MOV.U32 R5, RZ, RZ, R144 ;  /* 0x000000ffff059224 */ /* 0x000fc600078e0090 */
[----:B------:R-:W4:Y:S04]  /*40de0*/  LDL R144, [R1+0x7c8] ;  /* 0x0007c80001907983 */ /* 0x000f280000100800 */
[----:B------:R0:W4:Y:S02]  /*40df0*/  @!P1 LDG.E.U16 R169, desc[UR56][R4.64] ;  /* 0x0000003804a99981 */ /* 0x000124000c1e1500 */
[----:B0-----:R-:W-:Y:S02]  /*40e00*/  @!P1 IMAD.MOV.U32 R4, RZ, RZ, R141 ;  /* 0x000000ffff049224 */ /* 0x001fe400078e008d */
[----:B------:R-:W-:Y:S01]  /*40e10*/  @!P1 IMAD.MOV.U32 R5, RZ, RZ, R143 ;  /* 0x000000ffff059224 */ /* 0x000fe200078e008f */
[----:B------:R-:W4:Y:S04]  /*40e20*/  LDL R141, [R1+0x7dc] ;  /* 0x0007dc00018d7983 */ /* 0x000f280000100800 */
[----:B------:R-:W4:Y:S04]  /*40e30*/  LDL R143, [R1+0x7d8] ;  /* 0x0007d800018f7983 */ /* 0x000f280000100800 */
[----:B------:R0:W4:Y:S02]  /*40e40*/  @!P1 LDG.E.U16 R168, desc[UR56][R4.64] ;  /* 0x0000003804a89981 */ /* 0x000124000c1e1500 */
[----:B0-----:R-:W-:-:S02]  /*40e50*/  @!P1 IMAD.MOV.U32 R4, RZ, RZ, R24 ;  /* 0x000000ffff049224 */ /* 0x001fc400078e0018 */
[----:B------:R-:W-:Y:S01]  /*40e60*/  @!P1 IMAD.MOV.U32 R5, RZ, RZ, R139 ;  /* 0x000000ffff059224 */ /* 0x000fe200078e008b */
[----:B------:R-:W4:Y:S04]  /*40e70*/  LDL R24, [R1+0x7d4] ;  /* 0x0007d40001187983 */ /* 0x000f280000100800 */
[----:B------:R-:W4:Y:S04]  /*40e80*/  LDL R139, [R1+0x7d0] ;  /* 0x0007d000018b7983 */ /* 0x000f280000100800 */
[----:B------:R0:W4:Y:S02]  /*40e90*/  @!P1 LDG.E.U16 R167, desc[UR56][R4.64] ;  /* 0x0000003804a79981 */ /* 0x000124000c1e1500 */
[----:B0-----:R-:W-:-:S02]  /*40ea0*/  @!P1 IMAD.MOV.U32 R5, RZ, RZ, R142 ;  /* 0x000000ffff059224 */ /* 0x001fc400078e008e */
[----:B------:R-:W4:Y:S01]  /*40eb0*/  LDL R142, [R1+0x7cc] ;  /* 0x0007cc00018e7983 */ /* 0x000f220000100800 */
[----:B--2---:R-:W-:-:S03]  /*40ec0*/  @!P1 IMAD.MOV.U32 R4, RZ, RZ, R134 ;  /* 0x000000ffff049224 */ /* 0x004fc600078e0086 */
[----:B------:R-:W2:Y:S04]  /*40ed0*/  LDL R134, [R1+0x7a0] ;  /* 0x0007a00001867983 */ /* 0x000ea80000100800 */
[----:B------:R3:W2:Y:S02]  /*40ee0*/  @!P1 LDG.E.U16 R166, desc[UR56][R4.64] ;  /* 0x0000003804a69981 */ /* 0x0006a4000c1e1500 */
[----:B---3--:R-:W-:Y:S02]  /*40ef0*/  @!P1 IMAD.MOV.U32 R4, RZ, RZ, R147 ;  /* 0x000000ffff049224 */ /* 0x008fe400078e0093 */
[----:B------:R-:W-:-:S05]  /*40f00*/  @!P1 IMAD.MOV.U32 R5, RZ, RZ, R136 ;  /* 0x000000ffff059224 */ /* 0x000fca00078e0088 */
[----:B------:R4:W3:Y:S02]  /*40f10*/  @!P1 LDG.E.U16 R165, desc[UR56][R4.64] ;  /* 0x0000003804a59981 */ /* 0x0008e4000c1e1500 */
[----:B----4-:R-:W-:Y:S02]  /*40f20*/  @!P1 IMAD.MOV.U32 R5, RZ, RZ, R132 ;  /* 0x000000ffff059224 */ /* 0x010fe400078e0084 */
[----:B------:R-:W4:Y:S01]  /*40f30*/  LDL R132, [R1+0x7a4] ;  /* 0x0007a40001847983 */ /* 0x000f220000100800 */
[----:B------:R-:W-:-:S05]  /*40f40*/  @!P1 IMAD.MOV.U32 R4, RZ, RZ, R151 ;  /* 0x000000ffff049224 */ /* 0x000fca00078e0097 */
[----:B------:R0:W3:Y:S01]  /*40f50*/  @!P1 LDG.E.U16 R164, desc[UR56][R4.64] ;  /* 0x0000003804a49981 */ /* 0x0000e2000c1e1500 */
[----:B------:R-:W-:Y:S01]  /*40f60*/  PRMT R162, RZ, 0x7610, R162 ;  /* 0x00007610ffa27816 */ /* 0x000fe200000000a2 */
[----:B0-----:R-:W-:Y:S02]  /*40f70*/  @!P1 IMAD.MOV.U32 R4, RZ, RZ, R141 ;  /* 0x000000ffff049224 */ /* 0x001fe400078e008d */
[----:B------:R-:W-:Y:S01]  /*40f80*/  @!P1 IMAD.MOV.U32 R5, RZ, RZ, R143 ;  /* 0x000000ffff059224 */ /* 0x000fe200078e008f */
[----:B------:R-:W3:Y:S04]  /*40f90*/  LDL R141, [R1+0x724] ;  /* 0x00072400018d7983 */ /* 0x000ee80000100800 */
[----:B------:R-:W3:Y:S04]  /*40fa0*/  LDL R143, [R1+0x720] ;  /* 0x00072000018f7983 */ /* 0x000ee80000100800 */
[----:B------:R0:W3:Y:S01]  /*40fb0*/  @!P1 LDG.E.U16 R163, desc[UR56][R4.64] ;  /* 0x0000003804a39981 */ /* 0x0000e2000c1e1500 */
[----:B------:R-:W-:Y:S01]  /*40fc0*/  PRMT R161, RZ, 0x7610, R161 ;  /* 0x00007610ffa17816 */ /* 0x000fe200000000a1 */
[----:B0-----:R-:W-:-:S02]  /*40fd0*/  @!P1 IMAD.MOV.U32 R4, RZ, RZ, R24 ;  /* 0x000000ffff049224 */ /* 0x001fc400078e0018 */
[----:B------:R-:W-:Y:S01]  /*40fe0*/  @!P1 IMAD.MOV.U32 R5, RZ, RZ, R139 ;  /* 0x000000ffff059224 */ /* 0x000fe200078e008b */
[----:B------:R-:W3:Y:S04]  /*40ff0*/  LDL R24, [R1+0x6e4] ;  /* 0x0006e40001187983 */ /* 0x000ee80000100800 */
[----:B------:R-:W3:Y:S04]  /*41000*/  LDL R139, [R1+0x6e0] ;  /* 0x0006e000018b7983 */ /* 0x000ee80000100800 */
[----:B------:R0:W3:Y:S04]  /*41010*/  @!P1 LDG.E.U16 R162, desc[UR56][R4.64] ;  /* 0x0000003804a29981 */ /* 0x0000e8000c1e1500 */
[----:B------:R-:W3:Y:S01]  /*41020*/  LDL.LU R148, [R1+0x6a0] ;  /* 0x0006a00001947983 */ /* 0x000ee20000300800 */
[----:B0-----:R-:W-:-:S02]  /*41030*/  @!P1 IMAD.MOV.U32 R4, RZ, RZ, R142 ;  /* 0x000000ffff049224 */ /* 0x001fc400078e008e */
[----:B------:R-:W-:-:S05]  /*41040*/  @!P1 IMAD.MOV.U32 R5, RZ, RZ, R144 ;  /* 0x000000ffff059224 */ /* 0x000fca00078e0090 */
[----:B------:R4:W3:Y:S02]  /*41050*/  @!P1 LDG.E.U16 R161, desc[UR56][R4.64] ;  /* 0x0000003804a19981 */ /* 0x0008e4000c1e1500 */
[----:B----4-:R-:W-:Y:S02]  /*41060*/  @!P1 IMAD.MOV.U32 R4, RZ, RZ, R132 ;  /* 0x000000ffff049224 */ /* 0x010fe400078e0084 */
[----:B------:R-:W4:Y:S01]  /*41070*/  LDL R132, [R1+0x6a4] ;  /* 0x0006a40001847983 */ /* 0x000f220000100800 */
[----:B--2---:R-:W-:-:S03]  /*41080*/  @!P1 IMAD.MOV.U32 R5, RZ, RZ, R134 ;  /* 0x000000ffff059224 */ /* 0x004fc600078e0086 */
[----:B------:R-:W2:Y:S04]  /*41090*/  LDL.LU R134, [R1+0x660] ;  /* 0x0006600001867983 */ /* 0x000ea80000300800 */
[----:B------:R-:W2:Y:S01]  /*410a0*/  LDL.LU R142, [R1+0x664] ;  /* 0x00066400018e7983 */ /* 0x000ea20000300800 */
[----:B------:R-:W-:-:S03]  /*410b0*/  PRMT R160, RZ, 0x7610, R160 ;  /* 0x00007610ffa07816 */ /* 0x000fc600000000a0 */
[----:B------:R-:W2:Y:S01]  /*410c0*/  LDL.LU R144, [R1+0x624] ;  /* 0x0006240001907983 */ /* 0x000ea20000300800 */
[----:B------:R-:W-:-:S03]  /*410d0*/  PRMT R159, RZ, 0x7610, R159 ;  /* 0x00007610ff9f7816 */ /* 0x000fc6000000009f */
[----:B------:R-:W2:Y:S04]  /*410e0*/  LDL R150, [R1+0x798] ;  /* 0x0007980001967983 */ /* 0x000ea80000100800 */
[----:B------:R0:W2:Y:S01]  /*410f0*/  @!P1 LDG.E.U16 R160, desc[UR56][R4.64] ;  /* 0x0000003804a09981 */ /* 0x0000a2000c1e1500 */
[----:B------:R-:W-:Y:S01]  /*41100*/  PRMT R158, RZ, 0x7610, R158 ;  /* 0x00007610ff9e7816 */ /* 0x000fe2000000009e */
[----:B0-----:R-:W-:Y:S02]  /*41110*/  @!P1 IMAD.MOV.U32 R4, RZ, RZ, R145 ;  /* 0x000000ffff049224 */ /* 0x001fe400078e0091 */
[----:B------:R-:W-:Y:S01]  /*41120*/  @!P1 IMAD.MOV.U32 R5, RZ, RZ, R146 ;  /* 0x000000ffff059224 */ /* 0x000fe200078e0092 */
[----:B------:R-:W2:Y:S04]  /*41130*/  LDL R145, [R1+0x790] ;  /* 0x0007900001917983 */ /* 0x000ea80000100800 */
[----:B------:R-:W2:Y:S04]  /*41140*/  LDL R146, [R1+0x79c] ;  /* 0x00079c0001927983 */ /* 0x000ea80000100800 */
[----:B------:R3:W2:Y:S01]  /*41150*/  @!P1 LDG.E.U16 R159, desc[UR56][R4.64] ;  /* 0x00000038049f9981 */ /* 0x0006a2000c1e1500 */
[----:B------:R-:W-:Y:S01]  /*41160*/  PRMT R157, RZ, 0x7610, R157 ;  /* 0x00007610ff9d7816 */ /* 0x000fe2000000009d */
[----:B---3--:R-:W-:-:S02]  /*41170*/  @!P1 IMAD.MOV.U32 R4, RZ, RZ, R141 ;  /* 0x000000ffff049224 */ /* 0x008fc400078e008d */
[----:B------:R-:W-:Y:S01]  /*41180*/  @!P1 IMAD.MOV.U32 R5, RZ, RZ, R143 ;  /* 0x000000ffff059224 */ /* 0x000fe200078e008f */
[----:B------:R-:W3:Y:S04]  /*41190*/  LDL R141, [R1+0x758] ;  /* 0x00075800018d7983 */ /* 0x000ee80000100800 */
[----:B------:R-:W3:Y:S04]  /*411a0*/  LDL R143, [R1+0x794] ;  /* 0x00079400018f7983 */ /* 0x000ee80000100800 */
[----:B------:R0:W3:Y:S02]  /*411b0*/  @!P1 LDG.E.U16 R158, desc[UR56][R4.64] ;  /* 0x00000038049e9981 */ /* 0x0000e4000c1e1500 */
[----:B0-----:R-:W-:-:S02]  /*411c0*/  @!P1 IMAD.MOV.U32 R4, RZ, RZ, R24 ;  /* 0x000000ffff049224 */ /* 0x001fc400078e0018 */
[----:B------:R-:W-:Y:S01]  /*411d0*/  @!P1 IMAD.MOV.U32 R5, RZ, RZ, R139 ;  /* 0x000000ffff059224 */ /* 0x000fe200078e008b */
[----:B------:R-:W3:Y:S04]  /*411e0*/  LDL R24, [R1+0x78c] ;  /* 0x00078c0001187983 */ /* 0x000ee80000100800 */
[----:B------:R-:W3:Y:S04]  /*411f0*/  LDL R139, [R1+0x788] ;  /* 0x00078800018b7983 */ /* 0x000ee80000100800 */
[----:B------:R4:W3:Y:S02]  /*41200*/  @!P1 LDG.E.U16 R157, desc[UR56][R4.64] ;  /* 0x00000038049d9981 */ /* 0x0008e4000c1e1500 */
[----:B----4-:R-:W-:-:S02]  /*41210*/  @!P1 IMAD.MOV.U32 R4, RZ, RZ, R132 ;  /* 0x000000ffff049224 */ /* 0x010fc400078e0084 */
[----:B------:R-:W4:Y:S01]  /*41220*/  LDL R132, [R1+0x75c] ;  /* 0x00075c0001847983 */ /* 0x000f220000100800 */
[----:B------:R-:W-:Y:S01]  /*41230*/  PRMT R156, RZ, 0x7610, R156 ;  /* 0x00007610ff9c7816 */ /* 0x000fe2000000009c */
[----:B------:R-:W-:Y:S01]  /*41240*/  @!P1 IMAD.MOV.U32 R5, RZ, RZ, R148 ;  /* 0x000000ffff059224 */ /* 0x000fe200078e0094 */
[----:B------:R-:W-:-:S04]  /*41250*/  PRMT R155, RZ, 0x7610, R155 ;  /* 0x00007610ff9b7816 */ /* 0x000fc8000000009b */
[----:B------:R2:W4:Y:S01]  /*41260*/  @!P1 LDG.E.U16 R156, desc[UR56][R4.64] ;  /* 0x00000038049c9981 */ /* 0x000522000c1e1500 */
[----:B------:R-:W-:Y:S01]  /*41270*/  PRMT R154, RZ, 0x7610, R154 ;  /* 0x00007610ff9a7816 */ /* 0x000fe2000000009a */
[----:B--2---:R-:W-:Y:S02]  /*41280*/  @!P1 IMAD.MOV.U32 R4, RZ, RZ, R142 ;  /* 0x000000ffff049224 */ /* 0x004fe400078e008e */
[----:B------:R-:W-:-:S05]  /*41290*/  @!P1 IMAD.MOV.U32 R5, RZ, RZ, R134 ;  /* 0x000000ffff059224 */ /* 0x000fca00078e0086 */
[----:B------:R0:W2:Y:S01]  /*412a0*/  @!P1 LDG.E.U16 R155, desc[UR56][R4.64] ;  /* 0x00000038049b9981 */ /* 0x0000a2000c1e1500 */
[----:B------:R-:W-:Y:S01]  /*412b0*/  PRMT R153, RZ, 0x7610, R153 ;  /* 0x00007610ff997816 */ /* 0x000fe20000000099 */
[----:B0-----:R-:W-:Y:S02]  /*412c0*/  @!P1 IMAD.MOV.U32 R4, RZ, RZ, R144 ;  /* 0x000000ffff049224 */ /* 0x001fe400078e0090 */
[----:B------:R-:W-:-:S05]  /*412d0*/  @!P1 IMAD.MOV.U32 R5, RZ, RZ, R0 ;  /* 0x000000ffff059224 */ /* 0x000fca00078e0000 */
[----:B------:R0:W2:Y:S01]  /*412e0*/  @!P1 LDG.E.U16 R154, desc[UR56][R4.64] ;  /* 0x00000038049a9981 */ /* 0x0000a2000c1e1500 */
[----:B------:R-:W-:Y:S01]  /*412f0*/  PRMT R152, RZ, 0x7610, R152 ;  /* 0x00007610ff987816 */ /* 0x000fe20000000098 */
[----:B0-----:R-:W-:Y:S02]  /*41300*/  @!P1 IMAD.MOV.U32 R4, RZ, RZ, R146 ;  /* 0x000000ffff049224 */ /* 0x001fe400078e0092 */
[----:B------:R-:W-:-:S05]  /*41310*/  @!P1 IMAD.MOV.U32 R5, RZ, RZ, R150 ;  /* 0x000000ffff059224 */ /* 0x000fca00078e0096 */
[----:B------:R3:W2:Y:S01]  /*41320*/  @!P1 LDG.E.U16 R153, desc[UR56][R4.64] ;  /* 0x0000003804999981 */ /* 0x0006a2000c1e1500 */
[----:B------:R-:W-:Y:S01]  /*41330*/  PRMT R23, RZ, 0x7610, R23 ;  /* 0x00007610ff177816 */ /* 0x000fe20000000017 */
[----:B---3--:R-:W-:Y:S02]  /*41340*/  @!P1 IMAD.MOV.U32 R4, RZ, RZ, R143 ;  /* 0x000000ffff049224 */ /* 0x008fe400078e008f */
[----:B------:R-:W-:-:S05]  /*41350*/  @!P1 IMAD.MOV.U32 R5, RZ, RZ, R145 ;  /* 0x000000ffff059224 */ /* 0x000fca00078e0091 */
[----:B------:R0:W3:Y:S01]  /*41360*/  @!P1 LDG.E.U16 R152, desc[UR56][R4.64] ;  /* 0x0000003804989981 */ /* 0x0000e2000c1e1500 */
[----:B------:R-:W-:-:S03]  /*41370*/  PRMT R22, RZ, 0x7610, R22 ;  /* 0x00007610ff167816 */ /* 0x000fc60000000016 */
[----:B------:R1:W-:Y:S04]  /*41380*/  STL [R1+0x1964], R0 ;  /* 0x0019640001007387 */ /* 0x0003e80000100800 */
[----:B------:R-:W2:Y:S04]  /*41390*/  LDL R146, [R1+0x718] ;  /* 0x0007180001927983 */ /* 0x000ea80000100800 */
[----:B------:R-:W3:Y:S01]  /*413a0*/  LDL R145, [R1+0x71c] ;  /* 0x00071c0001917983 */ /* 0x000ee20000100800 */
[----:B0-----:R-:W-:Y:S02]  /*413b0*/  @!P1 IMAD.MOV.U32 R4, RZ, RZ, R24 ;  /* 0x000000ffff049224 */ /* 0x001fe400078e0018 */
[----:B------:R-:W-:Y:S01]  /*413c0*/  @!P1 IMAD.MOV.U32 R5, RZ, RZ, R139 ;  /* 0x000000ffff059224 */ /* 0x000fe200078e008b */
[----:B-1----:R-:W2:Y:S04]  /*413d0*/  LDL R0, [R1+0x74c] ;  /* 0x00074c0001007983 */ /* 0x002ea80000100800 */
[----:B------:R-:W3:Y:S04]  /*413e0*/  LDL R139, [R1+0x6d8] ;  /* 0x0006d800018b7983 */ /* 0x000ee80000100800 */
[----:B------:R0:W3:Y:S04]  /*413f0*/  @!P1 LDG.E.U16 R23, desc[UR56][R4.64] ;  /* 0x0000003804179981 */ /* 0x0000e8000c1e1500 */
[----:B------:R-:W3:Y:S04]  /*41400*/  LDL R24, [R1+0x6dc] ;  /* 0x0006dc0001187983 */ /* 0x000ee80000100800 */
[----:B------:R-:W3:Y:S04]  /*41410*/  LDL.LU R143, [R1+0x69c] ;  /* 0x00069c00018f7983 */ /* 0x000ee80000300800 */
[----:B------:R-:W3:Y:S01]  /*41420*/  LDL.LU R150, [R1+0x698] ;  /* 0x0006980001967983 */ /* 0x000ee20000300800 */
[----:B0-----:R-:W-:-:S02]  /*41430*/  @!P1 IMAD.MOV.U32 R5, RZ, RZ, R141 ;  /* 0x000000ffff059224 */ /* 0x001fc400078e008d */
[----:B----4-:R-:W-:Y:S02]  /*41440*/  @!P1 IMAD.MOV.U32 R4, RZ, RZ, R132 ;  /* 0x000000ffff049224 */ /* 0x010fe400078e0084 */
        /* <DEDUP_REMOVED lines=10> */
[----:B------:R-:W3:Y:S01]  /*414f0*/  LDL R5, [R1+0x748] ;  /* 0x0007480001057983 */ /* 0x000ee20000100800 */
[----:B--2---:R-:W-:-:S03]  /*41500*/  @!P1 IMAD.MOV.U32 R4, RZ, RZ, R0 ;  /* 0x000000ffff049224 */ /* 0x004fc600078e0000 */
[----:B------:R-:W2:Y:S01]  /*41510*/  LDL R0, [R1+0x61c] ;  /* 0x00061c0001007983 */ /* 0x000ea20000100800 */
[----:B------:R-:W-:Y:S02]  /*41520*/  PRMT R20, RZ, 0x7610, R20 ;  /* 0x00007610ff147816 */ /* 0x000fe40000000014 */
[----:B------:R-:W-:Y:S02]  /*41530*/  PRMT R19, RZ, 0x7610, R19 ;  /* 0x00007610ff137816 */ /* 0x000fe40000000013 */
[----:B------:R-:W-:Y:S02]  /*41540*/  PRMT R18, RZ, 0x7610, R18 ;  /* 0x00007610ff127816 */ /* 0x000fe40000000012 */
[----:B------:R-:W-:Y:S02]  /*41550*/  PRMT R17, RZ, 0x7610, R17 ;  /* 0x00007610ff117816 */ /* 0x000fe40000000011 */
[----:B------:R-:W-:Y:S01]  /*41560*/  PRMT R16, RZ, 0x7610, R16 ;  /* 0x00007610ff107816 */ /* 0x000fe20000000010 */
[----:B---3--:R0:W3:Y:S02]  /*41570*/  @!P1 LDG.E.U16 R20, desc[UR56][R4.64] ;  /* 0x0000003804149981 */ /* 0x0080e4000c1e1500 */
[----:B0-----:R-:W-:-:S02]  /*41580*/  @!P1 IMAD.MOV.U32 R4, RZ, RZ, R145 ;  /* 0x000000ffff049224 */ /* 0x001fc400078e0091 */
[----:B------:R-:W-:Y:S01]  /*41590*/  @!P1 IMAD.MOV.U32 R5, RZ, RZ, R146 ;  /* 0x000000ffff059224 */ /* 0x000fe200078e0092 */
[----:B------:R-:W3:Y:S04]  /*415a0*/  LDL R145, [R1+0x714] ;  /* 0x0007140001917983 */ /* 0x000ee80000100800 */
[----:B------:R0:W3:Y:S02]  /*415b0*/  @!P1 LDG.E.U16 R19, desc[UR56][R4.64] ;  /* 0x0000003804139981 */ /* 0x0000e4000c1e1500 */
[----:B0-----:R-:W-:Y:S02]  /*415c0*/  @!P1 IMAD.MOV.U32 R4, RZ, RZ, R24 ;  /* 0x000000ffff049224 */ /* 0x001fe400078e0018 */
        /* <DEDUP_REMOVED lines=9> */
[----:B------:R-:W-:-:S05]  /*41660*/  @!P1 IMAD.MOV.U32 R5, RZ, RZ, R132 ;  /* 0x000000ffff059224 */ /* 0x000fca00078e0084 */
[----:B------:R2:W4:Y:S02]  /*41670*/  @!P1 LDG.E.U16 R16, desc[UR56][R4.64] ;  /* 0x0000003804109981 */ /* 0x000524000c1e1500 */
[----:B--2---:R-:W-:Y:S02]  /*41680*/  @!P1 IMAD.MOV.U32 R4, RZ, RZ, R0 ;  /* 0x000000ffff049224 */ /* 0x004fe400078e0000 */
[----:B------:R-:W-:Y:S01]  /*41690*/  @!P1 IMAD.MOV.U32 R5, RZ, RZ, R3 ;  /* 0x000000ffff059224 */ /* 0x000fe200078e0003 */
[----:B------:R-:W2:Y:S04]  /*416a0*/  LDL.LU R0, [R1+0x648] ;  /* 0x0006480001007983 */ /* 0x000ea80000300800 */
[----:B------:R0:W-:Y:S04]  /*416b0*/  STL [R1+0x1968], R3 ;  /* 0x0019680301007387 */ /* 0x0001e80000100800 */
[----:B0-----:R-:W4:Y:S01]  /*416c0*/  LDL R3, [R1+0x710] ;  /* 0x0007100001037983 */ /* 0x001f220000100800 */
[----:B------:R-:W-:-:S02]  /*416d0*/  PRMT R15, RZ, 0x7610, R15 ;  /* 0x00007610ff0f7816 */ /* 0x000fc4000000000f */
[----:B------:R-:W-:-:S04]  /*416e0*/  PRMT R14, RZ, 0x7610, R14 ;  /* 0x00007610ff0e7816 */ /* 0x000fc8000000000e */
[----:B------:R3:W2:Y:S01]  /*416f0*/  @!P1 LDG.E.U16 R15, desc[UR56][R4.64] ;  /* 0x00000038040f9981 */ /* 0x0006a2000c1e1500 */
[----:B------:R-:W-:Y:S01]  /*41700*/  PRMT R13, RZ, 0x7610, R13 ;  /* 0x00007610ff0d7816 */ /* 0x000fe2000000000d */
[----:B---3--:R-:W-:Y:S02]  /*41710*/  @!P1 IMAD.MOV.U32 R4, RZ, RZ, R145 ;  /* 0x000000ffff049224 */ /* 0x008fe400078e0091 */
[----:B----4-:R-:W-:Y:S02]  /*41720*/  @!P1 IMAD.MOV.U32 R5, RZ, RZ, R3 ;  /* 0x000000ffff059224 */ /* 0x010fe400078e0003 */
[----:B------:R-:W3:Y:S04]  /*41730*/  LDL.LU R3, [R1+0x688] ;  /* 0x0006880001037983 */ /* 0x000ee80000300800 */
[----:B------:R0:W4:Y:S04]  /*41740*/  @!P1 LDG.E.U16 R14, desc[UR56][R4.64] ;  /* 0x00000038040e9981 */ /* 0x000128000c1e1500 */
[----:B------:R-:W2:Y:S01]  /*41750*/  LDL.LU R145, [R1+0x650] ;  /* 0x0006500001917983 */ /* 0x000ea20000300800 */
[----:B0-----:R-:W-:-:S02]  /*41760*/  @!P1 IMAD.MOV.U32 R4, RZ, RZ, R24 ;  /* 0x000000ffff049224 */ /* 0x001fc400078e0018 */
[----:B------:R-:W-:Y:S01]  /*41770*/  @!P1 IMAD.MOV.U32 R5, RZ, RZ, R139 ;  /* 0x000000ffff059224 */ /* 0x000fe200078e008b */
[----:B------:R-:W3:Y:S04]  /*41780*/  LDL.LU R24, [R1+0x654] ;  /* 0x0006540001187983 */ /* 0x000ee80000300800 */
        /* <DEDUP_REMOVED lines=16> */
[----:B------:R-:W0:Y:S01]  /*41890*/  LDL R5, [R1+0x694] ;  /* 0x0006940001057983 */ /* 0x000e220000100800 */
[----:B------:R-:W-:Y:S01]  /*418a0*/  PRMT R10, RZ, 0x7610, R10 ;  /* 0x00007610ff0a7816 */ /* 0x000fe2000000000a */
[----:B0-----:R-:W-:Y:S02]  /*418b0*/  @!P1 IMAD.MOV.U32 R4, RZ, RZ, R5 ;  /* 0x000000ffff049224 */ /* 0x001fe400078e0005 */
[----:B------:R-:W-:-:S05]  /*418c0*/  @!P1 IMAD.MOV.U32 R5, RZ, RZ, R146 ;  /* 0x000000ffff059224 */ /* 0x000fca00078e0092 */
[----:B------:R0:W4:Y:S04]  /*418d0*/  @!P1 LDG.E.U16 R10, desc[UR56][R4.64] ;  /* 0x00000038040a9981 */ /* 0x000128000c1e1500 */
[----:B------:R-:W0:Y:S01]  /*418e0*/  LDL R5, [R1+0x68c] ;  /* 0x00068c0001057983 */ /* 0x000e220000100800 */
[----:B------:R-:W-:-:S03]  /*418f0*/  PRMT R9, RZ, 0x7610, R9 ;  /* 0x00007610ff097816 */ /* 0x000fc60000000009 */
[----:B------:R3:W-:Y:S02]  /*41900*/  STL.64 [R1+0x1c30], R150 ;  /* 0x001c309601007387 */ /* 0x0007e40000100a00 */
[----:B---3--:R-:W-:Y:S02]  /*41910*/  IMAD.MOV.U32 R150, RZ, RZ, R24 ;  /* 0x000000ffff967224 */ /* 0x008fe400078e0018 */
[----:B------:R-:W-:Y:S02]  /*41920*/  IMAD.MOV.U32 R151, RZ, RZ, R25 ;  /* 0x000000ffff977224 */ /* 0x000fe400078e0019 */
[----:B0-----:R-:W-:Y:S02]  /*41930*/  @!P1 IMAD.MOV.U32 R4, RZ, RZ, R5 ;  /* 0x000000ffff049224 */ /* 0x001fe400078e0005 */
[----:B------:R-:W-:-:S05]  /*41940*/  @!P1 IMAD.MOV.U32 R5, RZ, RZ, R3 ;  /* 0x000000ffff059224 */ /* 0x000fca00078e0003 */
[----:B------:R0:W3:Y:S02]  /*41950*/  @!P1 LDG.E.U16 R9, desc[UR56][R4.64] ;  /* 0x0000003804099981 */ /* 0x0000e4000c1e1500 */
[----:B0-----:R-:W-:Y:S02]  /*41960*/  @!P1 IMAD.MOV.U32 R4, RZ, RZ, R24 ;  /* 0x000000ffff049224 */ /* 0x001fe400078e0018 */
[----:B------:R-:W3:Y:S04]  /*41970*/  LDL.LU R24, [R1+0x1c3c] ;  /* 0x001c3c0001187983 */ /* 0x000ee80000300800 */
[----:B------:R-:W3:Y:S04]  /*41980*/  LDL.LU R25, [R1+0x1c38] ;  /* 0x001c380001197983 */ /* 0x000ee80000300800 */
[----:B------:R0:W-:Y:S01]  /*41990*/  STL.64 [R1+0x1c28], R148 ;  /* 0x001c289401007387 */ /* 0x0001e20000100a00 */
[----:B--2---:R-:W-:-:S03]  /*419a0*/  @!P1 IMAD.MOV.U32 R5, RZ, RZ, R145 ;  /* 0x000000ffff059224 */ /* 0x004fc600078e0091 */
[----:B0-----:R-:W2:Y:S04]  /*419b0*/  LDL.LU R148, [R1+0x4e4] ;  /* 0x0004e40001947983 */ /* 0x001ea80000300800 */
[----:B------:R-:W2:Y:S04]  /*419c0*/  LDL.LU R149, [R1+0x4cc] ;  /* 0x0004cc0001957983 */ /* 0x000ea80000300800 */
[----:B------:R0:W-:Y:S04]  /*419d0*/  STL.64 [R1+0x1c20], R146 ;  /* 0x001c209201007387 */ /* 0x0001e80000100a00 */
        /* <DEDUP_REMOVED lines=9> */
[----:B0-----:R-:W2:Y:S04]  /*41a70*/  LDL R141, [R1+0x614] ;  /* 0x00061400018d7983 */ /* 0x001ea80000100800 */
[----:B----4-:R-:W-:Y:S04]  /*41a80*/  STL.64 [R1+0x1c00], R138 ;  /* 0x001c008a01007387 */ /* 0x010fe80000100a00 */
[----:B------:R-:W-:Y:S04]  /*41a90*/  STL.64 [R1+0x1bf8], R136 ;  /* 0x001bf88801007387 */ /* 0x000fe80000100a00 */
[----:B------:R-:W-:Y:S04]  /*41aa0*/  STL.64 [R1+0x1bf0], R134 ;  /* 0x001bf08601007387 */ /* 0x000fe80000100a00 */
[----:B------:R0:W-:Y:S04]  /*41ab0*/  STL.64 [R1+0x1be8], R132 ;  /* 0x001be88401007387 */ /* 0x0001e80000100a00 */
[----:B0-----:R-:W4:Y:S04]  /*41ac0*/  LDL R133, [R1+0x181c] ;  /* 0x00181c0001857983 */ /* 0x001f280000100800 */
[----:B------:R-:W-:Y:S04]  /*41ad0*/  STL.64 [R1+0x1be0], R130 ;  /* 0x001be08201007387 */ /* 0x000fe80000100a00 */
[----:B------:R-:W-:Y:S04]  /*41ae0*/  STL.64 [R1+0x1bd8], R128 ;  /* 0x001bd88001007387 */ /* 0x000fe80000100a00 */
[----:B------:R-:W-:Y:S04]  /*41af0*/  STL.64 [R1+0x1bd0], R126 ;  /* 0x001bd07e01007387 */ /* 0x000fe80000100a00 */
[----:B------:R-:W-:Y:S04]  /*41b00*/  STL.64 [R1+0x1bc8], R124 ;  /* 0x001bc87c01007387 */ /* 0x000fe80000100a00 */
[----:B------:R-:W-:Y:S04]  /*41b10*/  STL.64 [R1+0x1bc0], R122 ;  /* 0x001bc07a01007387 */ /* 0x000fe80000100a00 */
[----:B------:R0:W-:Y:S04]  /*41b20*/  STL.64 [R1+0x1bb8], R120 ;  /* 0x001bb87801007387 */ /* 0x0001e80000100a00 */
[----:B------:R-:W-:Y:S04]  /*41b30*/  STL.64 [R1+0x1bb0], R118 ;  /* 0x001bb07601007387 */ /* 0x000fe80000100a00 */
        /* <DEDUP_REMOVED lines=45> */
[----:B------:R-:W-:Y:S01]  /*41e10*/  STL.64 [R1+0x1a40], R26 ;  /* 0x001a401a01007387 */ /* 0x000fe20000100a00 */
[----:B------:R-:W-:-:S02]  /*41e20*/  PRMT R8, RZ, 0x7610, R8 ;  /* 0x00007610ff087816 */ /* 0x000fc40000000008 */
[----:B------:R-:W-:-:S04]  /*41e30*/  PRMT R7, RZ, 0x7610, R7 ;  /* 0x00007610ff077816 */ /* 0x000fc80000000007 */
[----:B------:R1:W4:Y:S02]  /*41e40*/  @!P1 LDG.E.U16 R8, desc[UR56][R4.64] ;  /* 0x0000003804089981 */ /* 0x000324000c1e1500 */
[----:B-1----:R-:W-:Y:S02]  /*41e50*/  @!P1 IMAD.MOV.U32 R4, RZ, RZ, R139 ;  /* 0x000000ffff049224 */ /* 0x002fe400078e008b */
[----:B------:R-:W-:-:S05]  /*41e60*/  @!P1 IMAD.MOV.U32 R5, RZ, RZ, R0 ;  /* 0x000000ffff059224 */ /* 0x000fca00078e0000 */
[----:B------:R2:W4:Y:S04]  /*41e70*/  @!P1 LDG.E.U16 R7, desc[UR56][R4.64] ;  /* 0x0000003804079981 */ /* 0x000528000c1e1500 */
[----:B---3--:R-:W-:Y:S04]  /*41e80*/  STL.64 [R1+0x1a38], R24 ;  /* 0x001a381801007387 */ /* 0x008fe80000100a00 */
[----:B------:R-:W-:Y:S04]  /*41e90*/  STL [R1+0x19e0], R0 ;  /* 0x0019e00001007387 */ /* 0x000fe80000100800 */
[----:B------:R-:W-:Y:S04]  /*41ea0*/  STL [R1+0x196c], R2 ;  /* 0x00196c0201007387 */ /* 0x000fe80000100800 */
[----:B0-----:R-:W3:Y:S04]  /*41eb0*/  LDL.LU R120, [R1+0x4b4] ;  /* 0x0004b40001787983 */ /* 0x001ee80000300800 */
        /* <DEDUP_REMOVED lines=18> */
[----:B------:R-:W3:Y:S01]  /*41fe0*/  LDL.LU R140, [R1+0x2ec] ;  /* 0x0002ec00018c7983 */ /* 0x000ee20000300800 */
[----:B--2---:R-:W-:-:S03]  /*41ff0*/  @!P1 IMAD.MOV.U32 R4, RZ, RZ, R141 ;  /* 0x000000ffff049224 */ /* 0x004fc600078e008d */
[----:B------:R-:W2:Y:S04]  /*42000*/  LDL.LU R141, [R1+0x2d4] ;  /* 0x0002d400018d7983 */ /* 0x000ea80000300800 */
[----:B----4-:R0:W-:Y:S04]  /*42010*/  STS.U16 [R133+UR4+0x1d00], R142 ;  /* 0x001d008e85007988 */ /* 0x0101e80008000404 */
[----:B------:R1:W-:Y:S04]  /*42020*/  STS.U16 [R133+UR4+0x2100], R143 ;  /* 0x0021008f85007988 */ /* 0x0003e80008000404 */
[----:B------:R4:W-:Y:S04]  /*42030*/  STS.U16 [R133+UR4+0x2500], R144 ;  /* 0x0025009085007988 */ /* 0x0009e80008000404 */
[----:B------:R4:W-:Y:S04]  /*42040*/  STS.U16 [R133+UR4+0x2900], R145 ;  /* 0x0029009185007988 */ /* 0x0009e80008000404 */
[----:B------:R4:W-:Y:S04]  /*42050*/  STS.U16 [R133+UR4+0x2d00], R146 ;  /* 0x002d009285007988 */ /* 0x0009e80008000404 */
[----:B------:R4:W-:Y:S04]  /*42060*/  STS.U16 [R133+UR4+0x3100], R147 ;  /* 0x0031009385007988 */ /* 0x0009e80008000404 */
[----:B0-----:R-:W2:Y:S04]  /*42070*/  LDL.LU R142, [R1+0x2bc] ;  /* 0x0002bc00018e7983 */ /* 0x001ea80000300800 */
[----:B-1----:R-:W2:Y:S04]  /*42080*/  LDL.LU R143, [R1+0x2a4] ;  /* 0x0002a400018f7983 */ /* 0x002ea80000300800 */
[----:B----4-:R-:W4:Y:S04]  /*42090*/  LDL.LU R144, [R1+0x28c] ;  /* 0x00028c0001907983 */ /* 0x010f280000300800 */
[----:B------:R-:W4:Y:S04]  /*420a0*/  LDL.LU R145, [R1+0x274] ;  /* 0x0002740001917983 */ /* 0x000f280000300800 */
[----:B------:R-:W4:Y:S04]  /*420b0*/  LDL.LU R146, [R1+0x25c] ;  /* 0x00025c0001927983 */ /* 0x000f280000300800 */
[----:B------:R0:W-:Y:S04]  /*420c0*/  STS.U16 [R133+UR4+0x3500], R148 ;  /* 0x0035009485007988 */ /* 0x0001e80008000404 */
[----:B------:R-:W4:Y:S04]  /*420d0*/  LDL.LU R147, [R1+0x244] ;  /* 0x0002440001937983 */ /* 0x000f280000300800 */
[----:B------:R1:W-:Y:S04]  /*420e0*/  STS.U16 [R133+UR4+0x3900], R149 ;  /* 0x0039009585007988 */ /* 0x0003e80008000404 */
[----:B0-----:R-:W4:Y:S04]  /*420f0*/  LDL.LU R148, [R1+0x22c] ;  /* 0x00022c0001947983 */ /* 0x001f280000300800 */
[----:B-1----:R-:W4:Y:S04]  /*42100*/  LDL.LU R149, [R1+0x214] ;  /* 0x0002140001957983 */ /* 0x002f280000300800 */
[----:B---3--:R-:W-:Y:S04]  /*42110*/  STS.U16 [R133+UR4+0x3d00], R120 ;  /* 0x003d007885007988 */ /* 0x008fe80008000404 */
        /* <DEDUP_REMOVED lines=13> */
[----:B------:R0:W-:Y:S04]  /*421f0*/  STS.U16 [R133+UR4+0x7500], R135 ;  /* 0x0075008785007988 */ /* 0x0001e80008000404 */
[----:B------:R1:W-:Y:S04]  /*42200*/  STS.U16 [R133+UR4+0x7900], R136 ;  /* 0x0079008885007988 */ /* 0x0003e80008000404 */
[----:B------:R3:W-:Y:S04]  /*42210*/  STS.U16 [R133+UR4+0x7d00], R137 ;  /* 0x007d008985007988 */ /* 0x0007e80008000404 */
[----:B------:R3:W-:Y:S04]  /*42220*/  STS.U16 [R133+UR4+0x10100], R138 ;  /* 0x0101008a85007988 */ /* 0x0007e80008000404 */
[----:B------:R3:W-:Y:S04]  /*42230*/  STS.U16 [R133+UR4+0x10500], R139 ;  /* 0x0105008b85007988 */ /* 0x0007e80008000404 */
[----:B------:R3:W-:Y:S04]  /*42240*/  STS.U16 [R133+UR4+0x10900], R140 ;  /* 0x0109008c85007988 */ /* 0x0007e80008000404 */
[----:B0-----:R-:W4:Y:S04]  /*42250*/  LDL.LU R135, [R1+0x600] ;  /* 0x0006000001877983 */ /* 0x001f280000300800 */
[----:B-1----:R-:W4:Y:S04]  /*42260*/  LDL.LU R136, [R1+0x5ec] ;  /* 0x0005ec0001887983 */ /* 0x002f280000300800 */
[----:B---3--:R-:W3:Y:S04]  /*42270*/  LDL.LU R137, [R1+0x5d8] ;  /* 0x0005d80001897983 */ /* 0x008ee80000300800 */
[----:B------:R-:W3:Y:S04]  /*42280*/  LDL.LU R138, [R1+0x5c4] ;  /* 0x0005c400018a7983 */ /* 0x000ee80000300800 */
[----:B------:R-:W3:Y:S04]  /*42290*/  LDL.LU R139, [R1+0x5b0] ;  /* 0x0005b000018b7983 */ /* 0x000ee80000300800 */
[----:B------:R-:W3:Y:S04]  /*422a0*/  LDL.LU R140, [R1+0x59c] ;  /* 0x00059c00018c7983 */ /* 0x000ee80000300800 */
[----:B--2---:R0:W-:Y:S04]  /*422b0*/  STS.U16 [R133+UR4+0x10d00], R141 ;  /* 0x010d008d85007988 */ /* 0x0041e80008000404 */
[----:B0-----:R-:W2:Y:S04]  /*422c0*/  LDL.LU R141, [R1+0x588] ;  /* 0x00058800018d7983 */ /* 0x001ea80000300800 */
[----:B------:R0:W-:Y:S04]  /*422d0*/  STS.U16 [R133+UR4+0x11100], R142 ;  /* 0x0111008e85007988 */ /* 0x0001e80008000404 */
[----:B------:R1:W-:Y:S04]  /*422e0*/  STS.U16 [R133+UR4+0x11500], R143 ;  /* 0x0115008f85007988 */ /* 0x0003e80008000404 */
[----:B----4-:R4:W-:Y:S04]  /*422f0*/  STS.U16 [R133+UR4+0x11900], R144 ;  /* 0x0119009085007988 */ /* 0x0109e80008000404 */
        /* <DEDUP_REMOVED lines=12> */
[----:B-1----:R-:W4:Y:S01]  /*423c0*/  LDL.LU R149, [R1+0x4c8] ;  /* 0x0004c80001957983 */ /* 0x002f220000300800 */
[----:B------:R-:W0:Y:S01]  /*423d0*/  S2R R134, SR_TID.X ;  /* 0x0000000000867919 */ /* 0x000e220000002100 */
[----:B------:R-:W-:Y:S01]  /*423e0*/  PRMT R6, RZ, 0x7610, R6 ;  /* 0x00007610ff067816 */ /* 0x000fe20000000006 */
[----:B------:R-:W-:Y:S01]  /*423f0*/  @!P1 IMAD.MOV.U32 R5, RZ, RZ, R2 ;  /* 0x000000ffff059224 */ /* 0x000fe200078e0002 */
[----:B------:R-:W-:Y:S04]  /*42400*/  STS.U16 [R133+UR4+0x13100], R252 ;  /* 0x013100fc85007988 */ /* 0x000fe80008000404 */
[----:B------:R-:W-:Y:S04]  /*42410*/  STS.U16 [R133+UR4+0x13500], R246 ;  /* 0x013500f685007988 */ /* 0x000fe80008000404 */
[----:B------:R-:W-:Y:S04]  /*42420*/  STS.U16 [R133+UR4+0x13900], R240 ;  /* 0x013900f085007988 */ /* 0x000fe80008000404 */
[----:B------:R-:W-:Y:S04]  /*42430*/  STS.U16 [R133+UR4+0x13d00], R234 ;  /* 0x013d00ea85007988 */ /* 0x000fe80008000404 */
[----:B------:R1:W4:Y:S04]  /*42440*/  @!P1 LDG.E.U16 R6, desc[UR56][R4.64] ;  /* 0x0000003804069981 */ /* 0x000328000c1e1500 */
[----:B------:R-:W-:Y:S04]  /*42450*/  STS.U16 [R133+UR4+0x14100], R228 ;  /* 0x014100e485007988 */ /* 0x000fe80008000404 */
[----:B------:R-:W-:Y:S04]  /*42460*/  STS.U16 [R133+UR4+0x14500], R222 ;  /* 0x014500de85007988 */ /* 0x000fe80008000404 */
[----:B------:R-:W-:Y:S04]  /*42470*/  STS.U16 [R133+UR4+0x14900], R216 ;  /* 0x014900d885007988 */ /* 0x000fe80008000404 */
[----:B------:R-:W-:Y:S04]  /*42480*/  STS.U16 [R133+UR4+0x14d00], R210 ;  /* 0x014d00d285007988 */ /* 0x000fe80008000404 */
[----:B------:R-:W4:Y:S04]  /*42490*/  LDL.LU R120, [R1+0x4b0] ;  /* 0x0004b00001787983 */ /* 0x000f280000300800 */
        /* <DEDUP_REMOVED lines=9> */
[----:B------:R-:W4:Y:S01]  /*42530*/  LDL.LU R125, [R1+0x438] ;  /* 0x00043800017d7983 */ /* 0x000f220000300800 */
[----:B0-----:R-:W-:-:S02]  /*42540*/  LOP3.LUT R132, R134, 0x3f, RZ, 0xc0, !PT ;  /* 0x0000003f86847812 */ /* 0x001fc400078ec0ff */
[----:B-1----:R-:W-:Y:S01]  /*42550*/  LOP3.LUT R4, R134, 0x40, RZ, 0xc0, !PT ;  /* 0x0000004086047812 */ /* 0x002fe200078ec0ff */
[----:B------:R-:W-:Y:S04]  /*42560*/  STS.U16 [R133+UR4+0x16500], R181 ;  /* 0x016500b585007988 */ /* 0x000fe80008000404 */
[----:B------:R-:W4:Y:S01]  /*42570*/  LDL.LU R126, [R1+0x420] ;  /* 0x00042000017e7983 */ /* 0x000f220000300800 */
[----:B------:R-:W-:-:S03]  /*42580*/  IMAD.SHL.U32 R5, R132, 0x2, RZ ;  /* 0x0000000284057824 */ /* 0x000fc600078e00ff */
[----:B------:R-:W-:Y:S01]  /*42590*/  STS.U16 [R133+UR4+0x16900], R180 ;  /* 0x016900b485007988 */ /* 0x000fe20008000404 */
[----:B------:R-:W-:-:S03]  /*425a0*/  IMAD R4, R4, 0x200, R5 ;  /* 0x0000020004047824 */ /* 0x000fc600078e0205 */
[----:B------:R-:W4:Y:S04]  /*425b0*/  LDL.LU R127, [R1+0x408] ;  /* 0x00040800017f7983 */ /* 0x000f280000300800 */
[----:B------:R-:W-:Y:S04]  /*425c0*/  STS.U16 [R133+UR4+0x16d00], R179 ;  /* 0x016d00b385007988 */ /* 0x000fe80008000404 */
[----:B------:R-:W4:Y:S04]  /*425d0*/  LDL.LU R128, [R1+0x3f0] ;  /* 0x0003f00001807983 */ /* 0x000f280000300800 */
[----:B------:R-:W-:Y:S01]  /*425e0*/  STS.U16 [R133+UR4+0x17100], R178 ;  /* 0x017100b285007988 */ /* 0x000fe20008000404 */
[----:B------:R-:W-:-:S03]  /*425f0*/  LOP3.LUT R4, R4, 0x30, RZ, 0x3c, !PT ;  /* 0x0000003004047812 */ /* 0x000fc600078e3cff */
[----:B------:R-:W4:Y:S04]  /*42600*/  LDL.LU R129, [R1+0x3d8] ;  /* 0x0003d80001817983 */ /* 0x000f280000300800 */
[----:B------:R-:W-:Y:S04]  /*42610*/  STS.U16 [R133+UR4+0x17500], R177 ;  /* 0x017500b185007988 */ /* 0x000fe80008000404 */
[----:B------:R-:W4:Y:S04]  /*42620*/  LDL.LU R130, [R1+0x3c0] ;  /* 0x0003c00001827983 */ /* 0x000f280000300800 */
[----:B------:R-:W-:Y:S04]  /*42630*/  STS.U16 [R133+UR4+0x17900], R176 ;  /* 0x017900b085007988 */ /* 0x000fe80008000404 */
[----:B------:R-:W4:Y:S04]  /*42640*/  LDL.LU R131, [R1+0x3a8] ;  /* 0x0003a80001837983 */ /* 0x000f280000300800 */
[----:B------:R0:W-:Y:S04]  /*42650*/  STS.U16 [R133+UR4+0x17d00], R175 ;  /* 0x017d00af85007988 */ /* 0x0001e80008000404 */
[----:B------:R-:W4:Y:S04]  /*42660*/  LDL.LU R132, [R1+0x390] ;  /* 0x0003900001847983 */ /* 0x000f280000300800 */
[----:B0-----:R-:W4:Y:S04]  /*42670*/  LDL.LU R133, [R1+0x378] ;  /* 0x0003780001857983 */ /* 0x001f280000300800 */
[----:B------:R0:W-:Y:S04]  /*42680*/  STS.U16 [R4+UR4+0x180], R135 ;  /* 0x0001808704007988 */ /* 0x0001e80008000404 */
[----:B------:R1:W-:Y:S04]  /*42690*/  STS.U16 [R4+UR4+0x580], R136 ;  /* 0x0005808804007988 */ /* 0x0003e80008000404 */
[----:B---3--:R3:W-:Y:S04]  /*426a0*/  STS.U16 [R4+UR4+0x980], R137 ;  /* 0x0009808904007988 */ /* 0x0087e80008000404 */
        /* <DEDUP_REMOVED lines=72> */
[----:B------:R-:W-:Y:S01]  /*42b30*/  STS.U16 [R4+UR4+0x13580], R245 ;  /* 0x013580f504007988 */ /* 0x000fe20008000404 */
[----:B------:R-:W-:-:S03]  /*42b40*/  LOP3.LUT R133, R134, 0x3f, RZ, 0xc0, !PT ;  /* 0x0000003f86857812 */ /* 0x000fc600078ec0ff */
[----:B------:R-:W-:Y:S04]  /*42b50*/  STS.U16 [R4+UR4+0x13980], R239 ;  /* 0x013980ef04007988 */ /* 0x000fe80008000404 */
[----:B------:R-:W-:Y:S04]  /*42b60*/  STS.U16 [R4+UR4+0x13d80], R233 ;  /* 0x013d80e904007988 */ /* 0x000fe80008000404 */
[----:B------:R-:W-:Y:S04]  /*42b70*/  STS.U16 [R4+UR4+0x14180], R227 ;  /* 0x014180e304007988 */ /* 0x000fe80008000404 */
[----:B------:R-:W-:Y:S01]  /*42b80*/  STS.U16 [R4+UR4+0x14580], R221 ;  /* 0x014580dd04007988 */ /* 0x000fe20008000404 */
[----:B------:R-:W-:-:S03]  /*42b90*/  LOP3.LUT R0, R134, 0x40, RZ, 0xc0, !PT ;  /* 0x0000004086007812 */ /* 0x000fc600078ec0ff */
[----:B------:R-:W-:Y:S01]  /*42ba0*/  STS.U16 [R4+UR4+0x14980], R215 ;  /* 0x014980d704007988 */ /* 0x000fe20008000404 */
[----:B------:R-:W-:-:S03]  /*42bb0*/  IMAD.SHL.U32 R2, R133, 0x2, RZ ;  /* 0x0000000285027824 */ /* 0x000fc600078e00ff */
[----:B------:R-:W-:Y:S04]  /*42bc0*/  STS.U16 [R4+UR4+0x14d80], R209 ;  /* 0x014d80d104007988 */ /* 0x000fe80008000404 */
[----:B------:R-:W4:Y:S04]  /*42bd0*/  LDL.LU R120, [R1+0x4ac] ;  /* 0x0004ac0001787983 */ /* 0x000f280000300800 */
[----:B------:R-:W-:Y:S04]  /*42be0*/  STS.U16 [R4+UR4+0x15180], R203 ;  /* 0x015180cb04007988 */ /* 0x000fe80008000404 */
[----:B------:R-:W4:Y:S04]  /*42bf0*/  LDL.LU R121, [R1+0x494] ;  /* 0x0004940001797983 */ /* 0x000f280000300800 */
[----:B------:R-:W-:Y:S04]  /*42c00*/  STS.U16 [R4+UR4+0x15580], R197 ;  /* 0x015580c504007988 */ /* 0x000fe80008000404 */
[----:B------:R-:W4:Y:S04]  /*42c10*/  LDL.LU R122, [R1+0x47c] ;  /* 0x00047c00017a7983 */ /* 0x000f280000300800 */
[----:B------:R-:W-:Y:S01]  /*42c20*/  STS.U16 [R4+UR4+0x15980], R191 ;  /* 0x015980bf04007988 */ /* 0x000fe20008000404 */
[----:B------:R-:W-:-:S03]  /*42c30*/  IMAD R0, R0, 0x200, R2 ;  /* 0x0000020000007824 */ /* 0x000fc600078e0202 */
        /* <DEDUP_REMOVED lines=20> */
[----:B------:R-:W4:Y:S04]  /*42d80*/  LDL.LU R134, [R1+0x374] ;  /* 0x0003740001867983 */ /* 0x000f280000300800 */
        /* <DEDUP_REMOVED lines=44> */
[----:B0-----:R-:W4:Y:S04]  /*43050*/  LDL.LU R134, [R1+0x5f8] ;  /* 0x0005f80001867983 */ /* 0x001f280000300800 */
[----:B------:R0:W-:Y:S04]  /*43060*/  STS.U16 [R0+UR4+0x7600], R135 ;  /* 0x0076008700007988 */ /* 0x0001e80008000404 */
[----:B------:R1:W-:Y:S04]  /*43070*/  STS.U16 [R0+UR4+0x7a00], R136 ;  /* 0x007a008800007988 */ /* 0x0003e80008000404 */
[----:B---3--:R3:W-:Y:S04]  /*43080*/  STS.U16 [R0+UR4+0x7e00], R137 ;  /* 0x007e008900007988 */ /* 0x0087e80008000404 */
[----:B------:R-:W-:Y:S04]  /*43090*/  STS.U16 [R0+UR4+0x10200], R138 ;  /* 0x0102008a00007988 */ /* 0x000fe80008000404 */
[----:B------:R3:W-:Y:S04]  /*430a0*/  STS.U16 [R0+UR4+0x10600], R139 ;  /* 0x0106008b00007988 */ /* 0x0007e80008000404 */
[----:B------:R3:W-:Y:S04]  /*430b0*/  STS.U16 [R0+UR4+0x10a00], R140 ;  /* 0x010a008c00007988 */ /* 0x0007e80008000404 */
[----:B0-----:R-:W4:Y:S04]  /*430c0*/  LDL.LU R135, [R1+0x5e4] ;  /* 0x0005e40001877983 */ /* 0x001f280000300800 */
[----:B-1----:R-:W4:Y:S04]  /*430d0*/  LDL.LU R136, [R1+0x5d0] ;  /* 0x0005d00001887983 */ /* 0x002f280000300800 */
[----:B---3--:R-:W3:Y:S04]  /*430e0*/  LDL.LU R137, [R1+0x5bc] ;  /* 0x0005bc0001897983 */ /* 0x008ee80000300800 */
        /* <DEDUP_REMOVED lines=20> */
[----:B------:R-:W0:Y:S03]  /*43230*/  S2R R138, SR_TID.X ;  /* 0x00000000008a7919 */ /* 0x000e260000002100 */
[----:B------:R-:W-:Y:S04]  /*43240*/  STS.U16 [R0+UR4+0x13200], R250 ;  /* 0x013200fa00007988 */ /* 0x000fe80008000404 */
[----:B------:R-:W-:Y:S04]  /*43250*/  STS.U16 [R0+UR4+0x13600], R244 ;  /* 0x013600f400007988 */ /* 0x000fe80008000404 */
[----:B------:R-:W-:Y:S04]  /*43260*/  STS.U16 [R0+UR4+0x13a00], R238 ;  /* 0x013a00ee00007988 */ /* 0x000fe80008000404 */
[----:B------:R-:W-:Y:S04]  /*43270*/  STS.U16 [R0+UR4+0x13e00], R232 ;  /* 0x013e00e800007988 */ /* 0x000fe80008000404 */
[----:B------:R-:W-:Y:S04]  /*43280*/  STS.U16 [R0+UR4+0x14200], R226 ;  /* 0x014200e200007988 */ /* 0x000fe80008000404 */
[----:B------:R-:W-:Y:S04]  /*43290*/  STS.U16 [R0+UR4+0x14600], R220 ;  /* 0x014600dc00007988 */ /* 0x000fe80008000404 */
        /* <DEDUP_REMOVED lines=18> */
[----:B0-----:R-:W-:-:S03]  /*433c0*/  LOP3.LUT R4, R138, 0x40, RZ, 0xc0, !PT ;  /* 0x000000408a047812 */ /* 0x001fc600078ec0ff */
[----:B------:R-:W-:Y:S04]  /*433d0*/  STS.U16 [R0+UR4+0x16e00], R158 ;  /* 0x016e009e00007988 */ /* 0x000fe80008000404 */
[----:B------:R-:W4:Y:S01]  /*433e0*/  LDL.LU R128, [R1+0x3e8] ;  /* 0x0003e80001807983 */ /* 0x000f220000300800 */
[----:B------:R-:W-:-:S03]  /*433f0*/  IMAD R4, R4, 0x200, R5 ;  /* 0x0000020004047824 */ /* 0x000fc600078e0205 */
[----:B------:R-:W-:Y:S04]  /*43400*/  STS.U16 [R0+UR4+0x17200], R157 ;  /* 0x0172009d00007988 */ /* 0x000fe80008000404 */
[----:B------:R-:W4:Y:S04]  /*43410*/  LDL.LU R129, [R1+0x3d0] ;  /* 0x0003d00001817983 */ /* 0x000f280000300800 */
[----:B------:R-:W-:Y:S04]  /*43420*/  STS.U16 [R0+UR4+0x17600], R156 ;  /* 0x0176009c00007988 */ /* 0x000fe80008000404 */
[----:B------:R-:W4:Y:S01]  /*43430*/  LDL.LU R130, [R1+0x3b8] ;  /* 0x0003b80001827983 */ /* 0x000f220000300800 */
[----:B------:R-:W-:-:S03]  /*43440*/  LOP3.LUT R4, R4, 0x50, RZ, 0x3c, !PT ;  /* 0x0000005004047812 */ /* 0x000fc600078e3cff */
        /* <DEDUP_REMOVED lines=50> */
[----:B0-----:R-:W4:Y:S04]  /*43770*/  LDL.LU R133, [R1+0x5f4] ;  /* 0x0005f40001857983 */ /* 0x001f280000300800 */
[----:B-1----:R-:W4:Y:S04]  /*43780*/  LDL.LU R134, [R1+0x5e0] ;  /* 0x0005e00001867983 */ /* 0x002f280000300800 */
[----:B------:R0:W-:Y:S04]  /*43790*/  STS.U16 [R4+UR4+0x7a80], R135 ;  /* 0x007a808704007988 */ /* 0x0001e80008000404 */
[----:B------:R1:W-:Y:S04]  /*437a0*/  STS.U16 [R4+UR4+0x7e80], R136 ;  /* 0x007e808804007988 */ /* 0x0003e80008000404 */
[----:B---3--:R-:W-:Y:S04]  /*437b0*/  STS.U16 [R4+UR4+0x10280], R137 ;  /* 0x0102808904007988 */ /* 0x008fe80008000404 */
[----:B------:R3:W-:Y:S04]  /*437c0*/  STS.U16 [R4+UR4+0x10680], R139 ;  /* 0x0106808b04007988 */ /* 0x0007e80008000404 */
[----:B------:R3:W-:Y:S04]  /*437d0*/  STS.U16 [R4+UR4+0x10a80], R140 ;  /* 0x010a808c04007988 */ /* 0x0007e80008000404 */
[----:B0-----:R-:W4:Y:S04]  /*437e0*/  LDL.LU R135, [R1+0x5cc] ;  /* 0x0005cc0001877983 */ /* 0x001f280000300800 */
[----:B-1----:R-:W4:Y:S04]  /*437f0*/  LDL.LU R136, [R1+0x5b8] ;  /* 0x0005b80001887983 */ /* 0x002f280000300800 */
[----:B---3--:R-:W3:Y:S04]  /*43800*/  LDL.LU R139, [R1+0x5a4] ;  /* 0x0005a400018b7983 */ /* 0x008ee80000300800 */
        /* <DEDUP_REMOVED lines=57> */
[----:B------:R0:W-:Y:S04]  /*43ba0*/  STS.U16 [R0+UR4+0x300], R133 ;  /* 0x0003008500007988 */ /* 0x0001e80008000404 */
[----:B------:R-:W4:Y:S04]  /*43bb0*/  LDL.LU R132, [R1+0x36c] ;  /* 0x00036c0001847983 */ /* 0x000f280000300800 */
[----:B------:R1:W-:Y:S04]  /*43bc0*/  STS.U16 [R0+UR4+0x700], R134 ;  /* 0x0007008600007988 */ /* 0x0003e80008000404 */
[----:B0-----:R-:W4:Y:S04]  /*43bd0*/  LDL.LU R133, [R1+0x354] ;  /* 0x0003540001857983 */ /* 0x001f280000300800 */
[----:B-1----:R-:W4:Y:S04]  /*43be0*/  LDL.LU R134, [R1+0x33c] ;  /* 0x00033c0001867983 */ /* 0x002f280000300800 */
[----:B------:R0:W-:Y:S04]  /*43bf0*/  STS.U16 [R0+UR4+0xb00], R135 ;  /* 0x000b008700007988 */ /* 0x0001e80008000404 */
[----:B------:R1:W-:Y:S04]  /*43c00*/  STS.U16 [R0+UR4+0xf00], R136 ;  /* 0x000f008800007988 */ /* 0x0003e80008000404 */
[----:B---3--:R3:W-:Y:S04]  /*43c10*/  STS.U16 [R0+UR4+0x1300], R139 ;  /* 0x0013008b00007988 */ /* 0x0087e80008000404 */
        /* <DEDUP_REMOVED lines=41> */
[----:B---3--:R0:W-:Y:S04]  /*43eb0*/  STS.U16 [R0+UR4+0x10700], R139 ;  /* 0x0107008b00007988 */ /* 0x0081e80008000404 */
[----:B------:R1:W-:Y:S04]  /*43ec0*/  STS.U16 [R0+UR4+0x10b00], R140 ;  /* 0x010b008c00007988 */ /* 0x0003e80008000404 */
[----:B0-----:R-:W3:Y:S04]  /*43ed0*/  LDL.LU R139, [R1+0x5f0] ;  /* 0x0005f000018b7983 */ /* 0x001ee80000300800 */
[----:B-1----:R-:W3:Y:S04]  /*43ee0*/  LDL.LU R140, [R1+0x5dc] ;  /* 0x0005dc00018c7983 */ /* 0x002ee80000300800 */
        /* <DEDUP_REMOVED lines=22> */
[----:B------:R-:W4:Y:S04]  /*44050*/  LDL.LU R121, [R1+0x500] ;  /* 0x0005000001797983 */ /* 0x000f280000300800 */
[----:B------:R-:W-:Y:S04]  /*44060*/  STS.U16 [R0+UR4+0x14300], R224 ;  /* 0x014300e000007988 */ /* 0x000fe80008000404 */
[----:B------:R-:W4:Y:S04]  /*44070*/  LDL.LU R122, [R1+0x4e8] ;  /* 0x0004e800017a7983 */ /* 0x000f280000300800 */
[----:B------:R-:W-:Y:S01]  /*44080*/  STS.U16 [R0+UR4+0x14700], R218 ;  /* 0x014700da00007988 */ /* 0x000fe20008000404 */
[----:B------:R-:W-:-:S03]  /*44090*/  LOP3.LUT R4, R138, 0x40, RZ, 0xc0, !PT ;  /* 0x000000408a047812 */ /* 0x000fc600078ec0ff */
[----:B------:R-:W4:Y:S04]  /*440a0*/  LDL.LU R123, [R1+0x4d0] ;  /* 0x0004d000017b7983 */ /* 0x000f280000300800 */
[----:B------:R-:W-:Y:S01]  /*440b0*/  STS.U16 [R0+UR4+0x14b00], R212 ;  /* 0x014b00d400007988 */ /* 0x000fe20008000404 */
[----:B------:R-:W-:-:S03]  /*440c0*/  IMAD.SHL.U32 R15, R137, 0x2, RZ ;  /* 0x00000002890f7824 */ /* 0x000fc600078e00ff */
        /* <DEDUP_REMOVED lines=52> */
[----:B------:R-:W4:Y:S04]  /*44410*/  LDL.LU R234, [R1+0x248] ;  /* 0x0002480001ea7983 */ /* 0x000f280000300800 */
[----:B------:R-:W4:Y:S04]  /*44420*/  LDL.LU R240, [R1+0x230] ;  /* 0x0002300001f07983 */ /* 0x000f280000300800 */
[----:B------:R-:W4:Y:S04]  /*44430*/  LDL.LU R246, [R1+0x218] ;  /* 0x0002180001f67983 */ /* 0x000f280000300800 */
[----:B------:R-:W4:Y:S04]  /*44440*/  LDL.LU R252, [R1+0x200] ;  /* 0x0002000001fc7983 */ /* 0x000f280000300800 */
[----:B------:R-:W4:Y:S04]  /*44450*/  LDL.LU R5, [R1+0x604] ;  /* 0x0006040001057983 */ /* 0x000f280000300800 */
[----:B------:R-:W4:Y:S04]  /*44460*/  LDL.LU.64 R24, [R1] ;  /* 0x0000000001187983 */ /* 0x000f280000300a00 */
[----:B------:R-:W4:Y:S04]  /*44470*/  LDL.LU.64 R26, [R1+0x8] ;  /* 0x00000800011a7983 */ /* 0x000f280000300a00 */
        /* <DEDUP_REMOVED lines=31> */
[----:B------:R0:W-:Y:S04]  /*44670*/  STS.U16 [R4+UR4+0x2f80], R121 ;  /* 0x002f807904007988 */ /* 0x0001e80008000404 */
[----:B------:R-:W4:Y:S04]  /*44680*/  LDL.LU.64 R90, [R1+0x108] ;  /* 0x00010800015a7983 */ /* 0x000f280000300a00 */
[----:B------:R-:W-:Y:S04]  /*44690*/  STS.U16 [R4+UR4+0x3380], R122 ;  /* 0x0033807a04007988 */ /* 0x000fe80008000404 */
        /* <DEDUP_REMOVED lines=28> */
[----:B0-----:R-:W4:Y:S04]  /*44860*/  LDL.LU.64 R120, [R1+0x180] ;  /* 0x0001800001787983 */ /* 0x001f280000300a00 */
[----:B------:R0:W-:Y:S04]  /*44870*/  STS.U16 [R4+UR4+0x6f80], R137 ;  /* 0x006f808904007988 */ /* 0x0001e80008000404 */
[----:B-1----:R-:W4:Y:S04]  /*44880*/  LDL.LU.64 R122, [R1+0x188] ;  /* 0x00018800017a7983 */ /* 0x002f280000300a00 */
[----:B------:R-:W-:Y:S04]  /*44890*/  STS.U16 [R4+UR4+0x7380], R138 ;  /* 0x0073808a04007988 */ /* 0x000fe80008000404 */
[----:B---3--:R-:W3:Y:S04]  /*448a0*/  LDL.LU.64 R124, [R1+0x190] ;  /* 0x00019000017c7983 */ /* 0x008ee80000300a00 */
[----:B------:R-:W3:Y:S04]  /*448b0*/  LDL.LU.64 R126, [R1+0x198] ;  /* 0x00019800017e7983 */ /* 0x000ee80000300a00 */
[----:B------:R-:W3:Y:S04]  /*448c0*/  LDL.LU.64 R128, [R1+0x1a0] ;  /* 0x0001a00001807983 */ /* 0x000ee80000300a00 */
[----:B------:R-:W3:Y:S04]  /*448d0*/  LDL.LU.64 R130, [R1+0x1a8] ;  /* 0x0001a80001827983 */ /* 0x000ee80000300a00 */
[----:B--2---:R-:W3:Y:S04]  /*448e0*/  LDL.LU.64 R132, [R1+0x1b0] ;  /* 0x0001b00001847983 */ /* 0x004ee80000300a00 */
[----:B------:R-:W3:Y:S04]  /*448f0*/  LDL.LU.64 R134, [R1+0x1b8] ;  /* 0x0001b80001867983 */ /* 0x000ee80000300a00 */
[----:B0-----:R-:W3:Y:S01]  /*44900*/  LDL.LU.64 R136, [R1+0x1c0] ;  /* 0x0001c00001887983 */ /* 0x001ee20000300a00 */
[----:B------:R-:W-:-:S02]  /*44910*/  IMAD.MOV.U32 R2, RZ, RZ, R150 ;  /* 0x000000ffff027224 */ /* 0x000fc400078e0096 */
[----:B------:R-:W-:Y:S01]  /*44920*/  IMAD.MOV.U32 R0, RZ, RZ, R151 ;  /* 0x000000ffff007224 */ /* 0x000fe200078e0097 */
[----:B------:R0:W-:Y:S04]  /*44930*/  STS.U16 [R4+UR4+0x7780], R139 ;  /* 0x0077808b04007988 */ /* 0x0001e80008000404 */
[----:B------:R-:W-:Y:S04]  /*44940*/  STS.U16 [R4+UR4+0x7b80], R140 ;  /* 0x007b808c04007988 */ /* 0x000fe80008000404 */
[----:B0-----:R-:W3:Y:S04]  /*44950*/  LDL.LU.64 R138, [R1+0x1c8] ;  /* 0x0001c800018a7983 */ /* 0x001ee80000300a00 */
[----:B------:R0:W-:Y:S04]  /*44960*/  STS.U16 [R4+UR4+0x7f80], R141 ;  /* 0x007f808d04007988 */ /* 0x0001e80008000404 */
[----:B0-----:R-:W3:Y:S04]  /*44970*/  LDL.LU.64 R140, [R1+0x1d0] ;  /* 0x0001d000018c7983 */ /* 0x001ee80000300a00 */
[----:B------:R-:W-:Y:S04]  /*44980*/  STS.U16 [R4+UR4+0x10380], R142 ;  /* 0x0103808e04007988 */ /* 0x000fe80008000404 */
[----:B------:R0:W-:Y:S04]  /*44990*/  STS.U16 [R4+UR4+0x10780], R143 ;  /* 0x0107808f04007988 */ /* 0x0001e80008000404 */
[----:B----4-:R-:W-:Y:S04]  /*449a0*/  STS.U16 [R4+UR4+0x10b80], R144 ;  /* 0x010b809004007988 */ /* 0x010fe80008000404 */
[----:B------:R1:W-:Y:S04]  /*449b0*/  STS.U16 [R4+UR4+0x10f80], R145 ;  /* 0x010f809104007988 */ /* 0x0003e80008000404 */
[----:B------:R-:W-:Y:S04]  /*449c0*/  STS.U16 [R4+UR4+0x11380], R146 ;  /* 0x0113809204007988 */ /* 0x000fe80008000404 */
[----:B------:R2:W-:Y:S04]  /*449d0*/  STS.U16 [R4+UR4+0x11780], R147 ;  /* 0x0117809304007988 */ /* 0x0005e80008000404 */
[----:B0-----:R-:W3:Y:S04]  /*449e0*/  LDL.LU.64 R142, [R1+0x1d8] ;  /* 0x0001d800018e7983 */ /* 0x001ee80000300a00 */
[----:B-1----:R-:W3:Y:S04]  /*449f0*/  LDL.LU.64 R144, [R1+0x1e0] ;  /* 0x0001e00001907983 */ /* 0x002ee80000300a00 */
[----:B------:R-:W-:Y:S04]  /*44a00*/  STS.U16 [R4+UR4+0x11b80], R148 ;  /* 0x011b809404007988 */ /* 0x000fe80008000404 */
[----:B------:R0:W-:Y:S04]  /*44a10*/  STS.U16 [R4+UR4+0x11f80], R149 ;  /* 0x011f809504007988 */ /* 0x0001e80008000404 */
[----:B--2---:R-:W3:Y:S04]  /*44a20*/  LDL.LU.64 R146, [R1+0x1e8] ;  /* 0x0001e80001927983 */ /* 0x004ee80000300a00 */
[----:B0-----:R-:W3:Y:S04]  /*44a30*/  LDL.LU.64 R148, [R1+0x1f0] ;  /* 0x0001f00001947983 */ /* 0x001ee80000300a00 */
[----:B------:R-:W3:Y:S04]  /*44a40*/  LDL.LU.64 R150, [R1+0x1f8] ;  /* 0x0001f80001967983 */ /* 0x000ee80000300a00 */
        /* <DEDUP_REMOVED lines=19> */
[----:B------:R-:W-:Y:S04]  /*44b80*/  STS.U16 [R4+UR4+0x16f80], R13 ;  /* 0x016f800d04007988 */ /* 0x000fe80008000404 */
[----:B------:R-:W-:Y:S04]  /*44b90*/  STS.U16 [R4+UR4+0x17380], R11 ;  /* 0x0173800b04007988 */ /* 0x000fe80008000404 */
[----:B------:R-:W-:Y:S04]  /*44ba0*/  STS.U16 [R4+UR4+0x17780], R9 ;  /* 0x0177800904007988 */ /* 0x000fe80008000404 */
[----:B------:R-:W-:Y:S04]  /*44bb0*/  STS.U16 [R4+UR4+0x17b80], R7 ;  /* 0x017b800704007988 */ /* 0x000fe80008000404 */
[----:B------:R-:W-:Y:S01]  /*44bc0*/  STS.U16 [R4+UR4+0x17f80], R5 ;  /* 0x017f800504007988 */ /* 0x000fe20008000404 */
[----:B------:R2:W-:Y:S06]  /*44bd0*/  MEMBAR.ALL.CTA ;  /* 0x0000000000007992 */ /* 0x0005ec0000008000 */
[----:B--2---:R-:W2:Y:S02]  /*44be0*/  FENCE.VIEW.ASYNC.S ;  /* 0x00000000000073c6 */ /* 0x004ea40000000000 */
[----:B--2---:R-:W-:Y:S06]  /*44bf0*/  BAR.SYNC.DEFER_BLOCKING 0x0 ;  /* 0x0000000000007b1d */ /* 0x004fec0000010000 */
[----:B------:R-:W-:Y:S01]  /*44c00*/  UMOV UR39, 0x40000040 ;  /* 0x4000004000277882 */ /* 0x000fe20000000000 */
[----:B---3--:R-:W-:-:S06]  /*44c10*/  WARPGROUP.ARRIVE ;  /* 0x00000000000079c5 */ /* 0x008fcc0000000000 */
[----:B------:R-:W-:Y:S03]  /*44c20*/  HGMMA.64x256x16.F32.BF16 R24, gdesc[UR36].tnspA, R24, gsb0 ;  /* 0x23e00000241879f0 */ /* 0x000fe60008001818 */
[----:B------:R-:W-:Y:S02]  /*44c30*/  WARPGROUP.DEPBAR.LE gsb0, 0x0 ;  /* 0x00008000000079c5 */ /* 0x000fe40000010000 */
[----:B------:R-:W-:-:S15]  /*44c40*/  WARPGROUP.ARRIVE ;  /* 0x00000000000079c5 */ /* 0x000fde0000000000 */
[----:B------:R-:W-:-:S08]  /*44c50*/  NOP ;  /* 0x0000000000007918 */ /* 0x000fd00000000000 */
        /* <DEDUP_REMOVED lines=26> */
[----:B------:R-:W-:Y:S04]  /*44e00*/  STL.64 [R1], R24 ;  /* 0x0000001801007387 */ /* 0x000fe80000100a00 */
        /* <DEDUP_REMOVED lines=62> */
[----:B------:R2:W-:Y:S01]  /*451f0*/  STL.64 [R1+0x1f8], R150 ;  /* 0x0001f89601007387 */ /* 0x0005e20000100a00 */
[----:B0-----:R-:W-:-:S02]  /*45200*/  IMAD.MOV.U32 R23, RZ, RZ, R147 ;  /* 0x000000ffff177224 */ /* 0x001fc400078e0093 */
[----:B------:R-:W-:Y:S02]  /*45210*/  IMAD.MOV.U32 R22, RZ, RZ, R146 ;  /* 0x000000ffff167224 */ /* 0x000fe400078e0092 */
[----:B------:R-:W-:Y:S02]  /*45220*/  IMAD.MOV.U32 R21, RZ, RZ, R145 ;  /* 0x000000ffff157224 */ /* 0x000fe400078e0091 */
[----:B-1----:R-:W-:Y:S02]  /*45230*/  IMAD.MOV.U32 R20, RZ, RZ, R144 ;  /* 0x000000ffff147224 */ /* 0x002fe400078e0090 */
[----:B------:R-:W-:Y:S02]  /*45240*/  IMAD.MOV.U32 R252, RZ, RZ, R140 ;  /* 0x000000fffffc7224 */ /* 0x000fe400078e008c */
[----:B------:R-:W-:Y:S02]  /*45250*/  IMAD.MOV.U32 R15, RZ, RZ, R139 ;  /* 0x000000ffff0f7224 */ /* 0x000fe400078e008b */
[----:B------:R-:W-:Y:S01]  /*45260*/  IMAD.MOV.U32 R14, RZ, RZ, R138 ;  /* 0x000000ffff0e7224 */ /* 0x000fe200078e008a */
[----:B--2---:R-:W2:Y:S04]  /*45270*/  LDL.LU.64 R150, [R1+0x1c30] ;  /* 0x001c300001967983 */ /* 0x004ea80000300a00 */
[----:B------:R-:W3:Y:S04]  /*45280*/  LDL.LU.64 R148, [R1+0x1c28] ;  /* 0x001c280001947983 */ /* 0x000ee80000300a00 */
[----:B------:R-:W4:Y:S04]  /*45290*/  LDL.LU.64 R146, [R1+0x1c20] ;  /* 0x001c200001927983 */ /* 0x000f280000300a00 */
[----:B------:R-:W2:Y:S04]  /*452a0*/  LDL.LU.64 R144, [R1+0x1c18] ;  /* 0x001c180001907983 */ /* 0x000ea80000300a00 */
[----:B------:R-:W3:Y:S04]  /*452b0*/  LDL.LU.64 R142, [R1+0x1c10] ;  /* 0x001c1000018e7983 */ /* 0x000ee80000300a00 */
[----:B------:R-:W4:Y:S01]  /*452c0*/  LDL.LU.64 R140, [R1+0x1c08] ;  /* 0x001c0800018c7983 */ /* 0x000f220000300a00 */
[----:B------:R-:W-:-:S02]  /*452d0*/  IMAD.MOV.U32 R13, RZ, RZ, R137 ;  /* 0x000000ffff0d7224 */ /* 0x000fc400078e0089 */
[----:B------:R-:W-:Y:S01]  /*452e0*/  IMAD.MOV.U32 R12, RZ, RZ, R136 ;  /* 0x000000ffff0c7224 */ /* 0x000fe200078e0088 */
[----:B------:R-:W2:Y:S01]  /*452f0*/  LDL.LU.64 R138, [R1+0x1c00] ;  /* 0x001c0000018a7983 */ /* 0x000ea20000300a00 */
[----:B------:R-:W-:Y:S02]  /*45300*/  IMAD.MOV.U32 R251, RZ, RZ, R135 ;  /* 0x000000fffffb7224 */ /* 0x000fe400078e0087 */
[----:B------:R-:W-:Y:S01]  /*45310*/  IMAD.MOV.U32 R250, RZ, RZ, R134 ;  /* 0x000000fffffa7224 */ /* 0x000fe200078e0086 */
[----:B------:R-:W3:Y:S01]  /*45320*/  LDL.LU.64 R136, [R1+0x1bf8] ;  /* 0x001bf80001887983 */ /* 0x000ee20000300a00 */
[----:B------:R-:W-:Y:S02]  /*45330*/  IMAD.MOV.U32 R249, RZ, RZ, R133 ;  /* 0x000000fffff97224 */ /* 0x000fe400078e0085 */
[----:B------:R-:W-:Y:S01]  /*45340*/  IMAD.MOV.U32 R248, RZ, RZ, R132 ;  /* 0x000000fffff87224 */ /* 0x000fe200078e0084 */
[----:B------:R-:W3:Y:S04]  /*45350*/  LDL.LU.64 R134, [R1+0x1bf0] ;  /* 0x001bf00001867983 */ /* 0x000ee80000300a00 */
[----:B------:R-:W3:Y:S01]  /*45360*/  LDL.LU.64 R132, [R1+0x1be8] ;  /* 0x001be80001847983 */ /* 0x000ee20000300a00 */
[----:B------:R-:W-:-:S02]  /*45370*/  IMAD.MOV.U32 R19, RZ, RZ, R131 ;  /* 0x000000ffff137224 */ /* 0x000fc400078e0083 */
[----:B------:R-:W-:Y:S02]  /*45380*/  IMAD.MOV.U32 R18, RZ, RZ, R130 ;  /* 0x000000ffff127224 */ /* 0x000fe400078e0082 */
[----:B------:R-:W-:Y:S02]  /*45390*/  IMAD.MOV.U32 R17, RZ, RZ, R129 ;  /* 0x000000ffff117224 */ /* 0x000fe400078e0081 */
[----:B------:R-:W-:Y:S01]  /*453a0*/  IMAD.MOV.U32 R16, RZ, RZ, R128 ;  /* 0x000000ffff107224 */ /* 0x000fe200078e0080 */
[----:B------:R-:W3:Y:S01]  /*453b0*/  LDL.LU.64 R130, [R1+0x1be0] ;  /* 0x001be00001827983 */ /* 0x000ee20000300a00 */
[----:B------:R-:W-:Y:S02]  /*453c0*/  IMAD.MOV.U32 R247, RZ, RZ, R127 ;  /* 0x000000fffff77224 */ /* 0x000fe400078e007f */
[----:B------:R-:W-:Y:S01]  /*453d0*/  IMAD.MOV.U32 R245, RZ, RZ, R126 ;  /* 0x000000fffff57224 */ /* 0x000fe200078e007e */
[----:B------:R-:W3:Y:S01]  /*453e0*/  LDL.LU.64 R128, [R1+0x1bd8] ;  /* 0x001bd80001807983 */ /* 0x000ee20000300a00 */
[----:B------:R-:W-:-:S02]  /*453f0*/  IMAD.MOV.U32 R243, RZ, RZ, R125 ;  /* 0x000000fffff37224 */ /* 0x000fc400078e007d */
[----:B------:R-:W-:Y:S01]  /*45400*/  IMAD.MOV.U32 R241, RZ, RZ, R124 ;  /* 0x000000fffff17224 */ /* 0x000fe200078e007c */
[----:B------:R-:W3:Y:S01]  /*45410*/  LDL.LU.64 R126, [R1+0x1bd0] ;  /* 0x001bd000017e7983 */ /* 0x000ee20000300a00 */
        /* <DEDUP_REMOVED lines=149> */
[----:B------:R-:W3:Y:S04]  /*45d70*/  LDL.LU.64 R26, [R1+0x1a40] ;  /* 0x001a4000011a7983 */ /* 0x000ee80000300a00 */
[----:B------:R-:W3:Y:S04]  /*45d80*/  LDL.LU.64 R24, [R1+0x1a38] ;  /* 0x001a380001187983 */ /* 0x000ee80000300a00 */
        /* <DEDUP_REMOVED lines=9> */
[----:B------:R1:W-:Y:S04]  /*45e20*/  STL [R1+0x19b8], R246 ;  /* 0x0019b8f601007387 */ /* 0x0003e80000100800 */
[----:B------:R4:W-:Y:S04]  /*45e30*/  STL [R1+0x19b4], R247 ;  /* 0x0019b4f701007387 */ /* 0x0009e80000100800 */
[----:B------:R-:W-:Y:S04]  /*45e40*/  STL [R1+0x19b0], R16 ;  /* 0x0019b01001007387 */ /* 0x000fe80000100800 */
[----:B------:R2:W-:Y:S04]  /*45e50*/  STL [R1+0x19ac], R248 ;  /* 0x0019acf801007387 */ /* 0x0005e80000100800 */
[----:B------:R-:W-:Y:S04]  /*45e60*/  STL [R1+0x19a8], R17 ;  /* 0x0019a81101007387 */ /* 0x000fe80000100800 */
[----:B------:R3:W-:Y:S04]  /*45e70*/  STL [R1+0x19a4], R249 ;  /* 0x0019a4f901007387 */ /* 0x0007e80000100800 */
[----:B------:R-:W-:Y:S04]  /*45e80*/  STL [R1+0x19a0], R18 ;  /* 0x0019a01201007387 */ /* 0x000fe80000100800 */
[----:B------:R-:W-:Y:S04]  /*45e90*/  STL [R1+0x199c], R250 ;  /* 0x00199cfa01007387 */ /* 0x000fe80000100800 */
[----:B------:R-:W-:Y:S04]  /*45ea0*/  STL [R1+0x1998], R19 ;  /* 0x0019981301007387 */ /* 0x000fe80000100800 */
[----:B------:R3:W-:Y:S01]  /*45eb0*/  STL [R1+0x1994], R251 ;  /* 0x001994fb01007387 */ /* 0x0007e20000100800 */
[----:B0-----:R-:W-:-:S02]  /*45ec0*/  IMAD.MOV.U32 R245, RZ, RZ, R0 ;  /* 0x000000fffff57224 */ /* 0x001fc400078e0000 */
[----:B------:R-:W-:Y:S02]  /*45ed0*/  IMAD.MOV.U32 R243, RZ, RZ, R3 ;  /* 0x000000fffff37224 */ /* 0x000fe400078e0003 */
[----:B-1----:R-:W-:Y:S02]  /*45ee0*/  IMAD.MOV.U32 R246, RZ, RZ, R2 ;  /* 0x000000fffff67224 */ /* 0x002fe400078e0002 */
[----:B----4-:R-:W-:Y:S02]  /*45ef0*/  IMAD.MOV.U32 R247, RZ, RZ, R140 ;  /* 0x000000fffff77224 */ /* 0x010fe400078e008c */
[----:B--2---:R-:W-:Y:S02]  /*45f00*/  IMAD.MOV.U32 R248, RZ, RZ, R138 ;  /* 0x000000fffff87224 */ /* 0x004fe400078e008a */
[----:B---3--:R-:W-:Y:S02]  /*45f10*/  IMAD.MOV.U32 R249, RZ, RZ, R136 ;  /* 0x000000fffff97224 */ /* 0x008fe400078e0088 */
[----:B------:R-:W-:-:S02]  /*45f20*/  IMAD.MOV.U32 R251, RZ, RZ, R132 ;  /* 0x000000fffffb7224 */ /* 0x000fc400078e0084 */
[----:B------:R-:W-:Y:S01]  /*45f30*/  IMAD.MOV.U32 R19, RZ, RZ, R133 ;  /* 0x000000ffff137224 */ /* 0x000fe200078e0085 */
[----:B------:R-:W2:Y:S04]  /*45f40*/  LDL.LU R132, [R1+0x1a30] ;  /* 0x001a300001847983 */ /* 0x000ea80000300800 */
[----:B------:R-:W2:Y:S01]  /*45f50*/  LDL.LU R133, [R1+0x1a2c] ;  /* 0x001a2c0001857983 */ /* 0x000ea20000300800 */
[----:B------:R-:W-:Y:S02]  /*45f60*/  IMAD.MOV.U32 R250, RZ, RZ, R134 ;  /* 0x000000fffffa7224 */ /* 0x000fe400078e0086 */
[----:B------:R-:W-:Y:S01]  /*45f70*/  IMAD.MOV.U32 R18, RZ, RZ, R135 ;  /* 0x000000ffff127224 */ /* 0x000fe200078e0087 */
[----:B------:R-:W2:Y:S04]  /*45f80*/  LDL.LU R134, [R1+0x1a28] ;  /* 0x001a280001867983 */ /* 0x000ea80000300800 */
[----:B------:R-:W2:Y:S04]  /*45f90*/  LDL.LU R135, [R1+0x1a24] ;  /* 0x001a240001877983 */ /* 0x000ea80000300800 */
[----:B------:R-:W2:Y:S01]  /*45fa0*/  LDL.LU R136, [R1+0x1a20] ;  /* 0x001a200001887983 */ /* 0x000ea20000300800 */
[----:B------:R-:W-:-:S02]  /*45fb0*/  IMAD.MOV.U32 R17, RZ, RZ, R137 ;  /* 0x000000ffff117224 */ /* 0x000fc400078e0089 */
[----:B------:R-:W-:Y:S01]  /*45fc0*/  IMAD.MOV.U32 R16, RZ, RZ, R139 ;  /* 0x000000ffff107224 */ /* 0x000fe200078e008b */
[----:B------:R-:W2:Y:S04]  /*45fd0*/  LDL.LU R137, [R1+0x1a1c] ;  /* 0x001a1c0001897983 */ /* 0x000ea80000300800 */
[----:B------:R-:W2:Y:S04]  /*45fe0*/  LDL.LU R138, [R1+0x1a18] ;  /* 0x001a1800018a7983 */ /* 0x000ea80000300800 */
[----:B------:R-:W2:Y:S04]  /*45ff0*/  LDL.LU R139, [R1+0x1a14] ;  /* 0x001a1400018b7983 */ /* 0x000ea80000300800 */
[----:B------:R-:W2:Y:S01]  /*46000*/  LDL.LU R140, [R1+0x1a10] ;  /* 0x001a1000018c7983 */ /* 0x000ea20000300800 */
[----:B------:R-:W-:-:S02]  /*46010*/  IMAD.MOV.U32 R244, RZ, RZ, R141 ;  /* 0x000000fffff47224 */ /* 0x000fc400078e008d */
[----:B------:R-:W-:Y:S01]  /*46020*/  IMAD.MOV.U32 R242, RZ, RZ, R142 ;  /* 0x000000fffff27224 */ /* 0x000fe200078e008e */
[----:B------:R-:W2:Y:S04]  /*46030*/  LDL.LU R141, [R1+0x1a0c] ;  /* 0x001a0c00018d7983 */ /* 0x000ea80000300800 */
[----:B------:R-:W2:Y:S01]  /*46040*/  LDL.LU R142, [R1+0x1a08] ;  /* 0x001a0800018e7983 */ /* 0x000ea20000300800 */
[----:B------:R-:W-:Y:S02]  /*46050*/  IMAD.MOV.U32 R0, RZ, RZ, R143 ;  /* 0x000000ffff007224 */ /* 0x000fe400078e008f */
[----:B------:R-:W-:Y:S01]  /*46060*/  IMAD.MOV.U32 R3, RZ, RZ, R144 ;  /* 0x000000ffff037224 */ /* 0x000fe200078e0090 */
        /* <DEDUP_REMOVED lines=13> */
[----:B------:R-:W2:Y:S04]  /*46140*/  LDL.LU R150, [R1+0x19e8] ;  /* 0x0019e80001967983 */ /* 0x000ea80000300800 */
[----:B------:R0:W-:Y:S02]  /*46150*/  STL [R1+0x1990], R12 ;  /* 0x0019900c01007387 */ /* 0x0001e40000100800 */
[----:B0-----:R-:W-:-:S02]  /*46160*/  IMAD.MOV.U32 R12, RZ, RZ, R151 ;  /* 0x000000ffff0c7224 */ /* 0x001fc400078e0097 */
[----:B------:R-:W2:Y:S04]  /*46170*/  LDL.LU R151, [R1+0x19e4] ;  /* 0x0019e40001977983 */ /* 0x000ea80000300800 */
[----:B------:R0:W-:Y:S04]  /*46180*/  STL [R1+0x198c], R252 ;  /* 0x00198cfc01007387 */ /* 0x0001e80000100800 */
[----:B0-----:R-:W3:Y:S04]  /*46190*/  LDL.LU R252, [R1+0x1834] ;  /* 0x0018340001fc7983 */ /* 0x001ee80000300800 */
[----:B------:R0:W-:Y:S04]  /*461a0*/  STL [R1+0x1988], R13 ;  /* 0x0019880d01007387 */ /* 0x0001e80000100800 */
[----:B0-----:R-:W4:Y:S01]  /*461b0*/  LDL.LU R13, [R1+0x1838] ;  /* 0x00183800010d7983 */ /* 0x001f220000300800 */
[----:B------:R-:W-:Y:S01]  /*461c0*/  UIADD3.64 UR50, UR10, 0xffe, URZ ;  /* 0x00000ffe0a327897 */ /* 0x000fe2000fffe03f */
[----:B------:R-:W-:Y:S01]  /*461d0*/  UMOV UR48, UR36 ;  /* 0x0000002400307c82 */ /* 0x000fe20008000000 */
[----:B------:R-:W-:Y:S01]  /*461e0*/  UMOV UR49, UR37 ;  /* 0x0000002500317c82 */ /* 0x000fe20008000000 */
[----:B------:R-:W-:Y:S01]  /*461f0*/  UIADD3.64 UR46, UR10, 0x1000, URZ ;  /* 0x000010000a2e7897 */ /* 0x000fe2000fffe03f */
[----:B------:R-:W-:Y:S01]  /*46200*/  UMOV UR44, UR8 ;  /* 0x00000008002c7c82 */ /* 0x000fe20008000000 */
[----:B------:R-:W-:Y:S01]  /*46210*/  UMOV UR45, UR9 ;  /* 0x00000009002d7c82 */ /* 0x000fe20008000000 */
[----:B------:R0:W-:Y:S04]  /*46220*/  STL [R1+0x1984], R14 ;  /* 0x0019840e01007387 */ /* 0x0001e80000100800 */
[----:B0-----:R-:W3:Y:S04]  /*46230*/  LDL.LU R14, [R1+0x182c] ;  /* 0x00182c00010e7983 */ /* 0x001ee80000300800 */
[----:B------:R0:W-:Y:S04]  /*46240*/  STL [R1+0x1980], R15 ;  /* 0x0019800f01007387 */ /* 0x0001e80000100800 */
[----:B0-----:R-:W3:Y:S04]  /*46250*/  LDL.LU R15, [R1+0x1830] ;  /* 0x00183000010f7983 */ /* 0x001ee80000300800 */
[----:B------:R0:W-:Y:S04]  /*46260*/  STL [R1+0x197c], R20 ;  /* 0x00197c1401007387 */ /* 0x0001e80000100800 */
[----:B------:R-:W-:Y:S04]  /*46270*/  STL [R1+0x1978], R21 ;  /* 0x0019781501007387 */ /* 0x000fe80000100800 */
[----:B------:R-:W-:Y:S04]  /*46280*/  STL [R1+0x1974], R22 ;  /* 0x0019741601007387 */ /* 0x000fe80000100800 */
[----:B------:R1:W-:Y:S01]  /*46290*/  STL [R1+0x1970], R23 ;  /* 0x0019701701007387 */ /* 0x0003e20000100800 */
[----:B------:R-:W-:Y:S01]  /*462a0*/  UIADD3.64 UR54, UR10, 0x1004, URZ ;  /* 0x000010040a367897 */ /* 0x000fe2000fffe03f */
[----:B------:R-:W-:Y:S01]  /*462b0*/  UMOV UR52, UR16 ;  /* 0x0000001000347c82 */ /* 0x000fe20008000000 */
[----:B------:R-:W-:Y:S01]  /*462c0*/  UMOV UR53, UR17 ;  /* 0x0000001100357c82 */ /* 0x000fe20008000000 */
[----:B0-----:R-:W0:Y:S01]  /*462d0*/  LDC R20, c[0x0][0x230] ;  /* 0x00008c00ff147b82 */ /* 0x001e220000000800 */
[----:B--2---:R-:W-:-:S06]  /*462e0*/  WARPGROUP.ARRIVE ;  /* 0x00000000000079c5 */ /* 0x004fcc0000000000 */
[----:B------:R-:W-:Y:S01]  /*462f0*/  HGMMA.64x256x16.F32.BF16 R24, gdesc[UR48].tnspA, R24, gsb0 ;  /* 0x23e00000301879f0 */ /* 0x000fe20008001818 */
[----:B------:R-:W-:Y:S01]  /*46300*/  UIADD3.64 UR50, UR10, 0x1002, URZ ;  /* 0x000010020a327897 */ /* 0x000fe2000fffe03f */
[----:B------:R-:W-:Y:S01]  /*46310*/  UMOV UR48, UR12 ;  /* 0x0000000c00307c82 */ /* 0x000fe20008000000 */
[----:B------:R-:W-:Y:S01]  /*46320*/  UMOV UR49, UR13 ;  /* 0x0000000d00317c82 */ /* 0x000fe20008000000 */
[----:B------:R-:W-:Y:S02]  /*46330*/  WARPGROUP.DEPBAR.LE gsb0, 0x0 ;  /* 0x00008000000079c5 */ /* 0x000fe40000010000 */
[----:B------:R-:W-:-:S15]  /*46340*/  WARPGROUP.ARRIVE ;  /* 0x00000000000079c5 */ /* 0x000fde0000000000 */
[----:B------:R-:W-:-:S07]  /*46350*/  NOP ;  /* 0x0000000000007918 */ /* 0x000fce0000000000 */
[----:B------:R-:W-:Y:S01]  /*46360*/  HGMMA.64x256x16.F32.BF16 R24, gdesc[UR44].tnspA, R24, gsb0 ;  /* 0x23e000002c1879f0 */ /* 0x000fe20008001818 */
[----:B----4-:R-:W-:Y:S02]  /*46370*/  R2UR UR47, R13 ;  /* 0x000000000d2f72ca */ /* 0x010fe400000e0000 */
[----:B---3--:R-:W-:Y:S01]  /*46380*/  R2UR UR46, R252 ;  /* 0x00000000fc2e72ca */ /* 0x008fe200000e0000 */
[----:B------:R-:W2:Y:S04]  /*46390*/  LDL.LU R13, [R1+0x1828] ;  /* 0x00182800010d7983 */ /* 0x000ea80000300800 */
[----:B------:R-:W3:Y:S01]  /*463a0*/  LDL.LU R252, [R1+0x1824] ;  /* 0x0018240001fc7983 */ /* 0x000ee20000300800 */
[----:B------:R-:W-:Y:S02]  /*463b0*/  WARPGROUP.DEPBAR.LE gsb0, 0x0 ;  /* 0x00008000000079c5 */ /* 0x000fe40000010000 */
[----:B------:R-:W-:-:S15]  /*463c0*/  WARPGROUP.ARRIVE ;  /* 0x00000000000079c5 */ /* 0x000fde0000000000 */
[----:B------:R-:W-:-:S02]  /*463d0*/  NOP ;  /* 0x0000000000007918 */ /* 0x000fc40000000000 */
[----:B------:R-:W-:Y:S01]  /*463e0*/  HGMMA.64x256x16.F32.BF16 R24, gdesc[UR48].tnspA, R24, gsb0 ;  /* 0x23e00000301879f0 */ /* 0x000fe20008001818 */
[----:B------:R-:W-:Y:S02]  /*463f0*/  R2UR UR50, R14 ;  /* 0x000000000e3272ca */ /* 0x000fe400000e0000 */
[----:B------:R-:W4:Y:S01]  /*46400*/  LDL.LU R14, [R1+0x9f4] ;  /* 0x0009f400010e7983 */ /* 0x000f220000300800 */
[----:B------:R-:W-:Y:S02]  /*46410*/  WARPGROUP.DEPBAR.LE gsb0, 0x0 ;  /* 0x00008000000079c5 */ /* 0x000fe40000010000 */
[----:B------:R-:W-:-:S15]  /*46420*/  WARPGROUP.ARRIVE ;  /* 0x00000000000079c5 */ /* 0x000fde0000000000 */
[----:B------:R-:W-:-:S07]  /*46430*/  NOP ;  /* 0x0000000000007918 */ /* 0x000fce0000000000 */
[----:B------:R-:W-:Y:S01]  /*46440*/  HGMMA.64x256x16.F32.BF16 R24, gdesc[UR52].tnspA, R24, gsb0 ;  /* 0x23e00000341879f0 */ /* 0x000fe20008001818 */
[----:B--2---:R-:W-:Y:S02]  /*46450*/  R2UR UR55, R13 ;  /* 0x000000000d3772ca */ /* 0x004fe400000e0000 */
[----:B---3--:R-:W-:Y:S01]  /*46460*/  R2UR UR54, R252 ;  /* 0x00000000fc3672ca */ /* 0x008fe200000e0000 */
[----:B------:R-:W2:Y:S04]  /*46470*/  LDL.LU R13, [R1+0xbdc] ;  /* 0x000bdc00010d7983 */ /* 0x000ea80000300800 */
[----:B------:R-:W3:Y:S01]  /*46480*/  LDL.LU R252, [R1+0xbd8] ;  /* 0x000bd80001fc7983 */ /* 0x000ee20000300800 */
[----:B0-----:R-:W-:Y:S01]  /*46490*/  VIADD R20, R20, 0x7f ;  /* 0x0000007f14147836 */ /* 0x001fe20000000000 */
[----:B------:R-:W-:-:S04]  /*464a0*/  R2UR UR51, R15 ;  /* 0x000000000f3372ca */ /* 0x000fc800000e0000 */
[----:B------:R-:W-:Y:S01]  /*464b0*/  SHF.R.S32.HI R15, RZ, 0x1f, R20 ;  /* 0x0000001fff0f7819 */ /* 0x000fe20000011414 */
[----:B------:R-:W-:-:S03]  /*464c0*/  UIADD3 UR59, UR59, 0x1, URZ ;  /* 0x000000013b3b7890 */ /* 0x000fc6000fffe03f */
[----:B------:R-:W-:-:S04]  /*464d0*/  LEA.HI R15, R15, R20, RZ, 0x7 ;  /* 0x000000140f0f7211 */ /* 0x000fc800078f38ff */
[----:B------:R-:W-:-:S04]  /*464e0*/  SHF.R.S32.HI R15, RZ, 0x7, R15 ;  /* 0x00000007ff0f7819 */ /* 0x000fc8000001140f */
[----:B------:R-:W-:Y:S02]  /*464f0*/  ISETP.NE.U32.AND P0, PT, R15, UR59, PT ;  /* 0x0000003b0f007c0c */ /* 0x000fe4000bf05070 */
[----:B----4-:R-:W-:-:S05]  /*46500*/  IADD3 R14, P3, R14, UR5, RZ ;  /* 0x000000050e0e7c10 */ /* 0x010fca000ff7e0ff */
[----:B------:R0:W-:Y:S01]  /*46510*/  STL [R1+0x9f4], R14 ;  /* 0x0009f40e01007387 */ /* 0x0001e20000100800 */
[----:B--2---:R-:W-:Y:S02]  /*46520*/  IADD3 R13, P2, R13, UR5, RZ ;  /* 0x000000050d0d7c10 */ /* 0x004fe4000ff5e0ff */
[----:B---3--:R-:W-:-:S03]  /*46530*/  IADD3 R252, P1, R252, UR5, RZ ;  /* 0x00000005fcfc7c10 */ /* 0x008fc6000ff3e0ff */
[----:B------:R2:W-:Y:S04]  /*46540*/  STL [R1+0xbdc], R13 ;  /* 0x000bdc0d01007387 */ /* 0x0005e80000100800 */
[----:B------:R3:W-:Y:S04]  /*46550*/  STL [R1+0xbd8], R252 ;  /* 0x000bd8fc01007387 */ /* 0x0007e80000100800 */
[----:B-1----:R-:W4:Y:S04]  /*46560*/  LDL.LU R23, [R1+0xbd4] ;  /* 0x000bd40001177983 */ /* 0x002f280000300800 */
[----:B------:R-:W4:Y:S04]  /*46570*/  LDL.LU R22, [R1+0xbd0] ;  /* 0x000bd00001167983 */ /* 0x000f280000300800 */
[----:B------:R-:W4:Y:S04]  /*46580*/  LDL.LU R21, [R1+0xbc8] ;  /* 0x000bc80001157983 */ /* 0x000f280000300800 */
[----:B------:R-:W4:Y:S04]  /*46590*/  LDL.LU R20, [R1+0x9e8] ;  /* 0x0009e80001147983 */ /* 0x000f280000300800 */
[----:B------:R-:W4:Y:S04]  /*465a0*/  LDL.LU R15, [R1+0xbc0] ;  /* 0x000bc000010f7983 */ /* 0x000f280000300800 */
[----:B0-----:R-:W4:Y:S04]  /*465b0*/  LDL.LU R14, [R1+0x9f0] ;  /* 0x0009f000010e7983 */ /* 0x001f280000300800 */
[----:B--2---:R-:W2:Y:S04]  /*465c0*/  LDL.LU R13, [R1+0xbb8] ;  /* 0x000bb800010d7983 */ /* 0x004ea80000300800 */
[----:B---3--:R-:W3:Y:S01]  /*465d0*/  LDL.LU R252, [R1+0x9ec] ;  /* 0x0009ec0001fc7983 */ /* 0x008ee20000300800 */
[----:B----4-:R-:W-:-:S02]  /*465e0*/  IADD3 R23, P6, R23, UR5, RZ ;  /* 0x0000000517177c10 */ /* 0x010fc4000ffde0ff */
[----:B------:R-:W-:Y:S02]  /*465f0*/  IADD3 R22, P5, R22, UR5, RZ ;  /* 0x0000000516167c10 */ /* 0x000fe4000ffbe0ff */
[----:B------:R-:W-:Y:S02]  /*46600*/  IADD3 R21, P4, R21, UR5, RZ ;  /* 0x0000000515157c10 */ /* 0x000fe4000ff9e0ff */
[----:B------:R-:W-:Y:S02]  /*46610*/  IADD3.X R20, R20, UR7, RZ, P3, !PT ;  /* 0x0000000714147c10 */ /* 0x000fe40009ffe4ff */
[----:B------:R-:W-:Y:S01]  /*46620*/  IADD3 R15, P3, R15, UR5, RZ ;  /* 0x000000050f0f7c10 */ /* 0x000fe2000ff7e0ff */
[----:B------:R0:W-:Y:S01]  /*46630*/  STL [R1+0xbd4], R23 ;  /* 0x000bd41701007387 */ /* 0x0001e20000100800 */
[----:B------:R-:W-:-:S03]  /*46640*/  IADD3.X R14, R14, UR7, RZ, P2, !PT ;  /* 0x000000070e0e7c10 */ /* 0x000fc600097fe4ff */
[----:B------:R1:W-:Y:S01]  /*46650*/  STL [R1+0xbd0], R22 ;  /* 0x000bd01601007387 */ /* 0x0003e20000100800 */
[----:B--2---:R-:W-:-:S03]  /*46660*/  IADD3 R13, P2, R13, UR5, RZ ;  /* 0x000000050d0d7c10 */ /* 0x004fc6000ff5e0ff */
[----:B------:R2:W-:Y:S01]  /*46670*/  STL [R1+0xbc8], R21 ;  /* 0x000bc81501007387 */ /* 0x0005e20000100800 */
[----:B---3--:R-:W-:-:S03]  /*46680*/  IADD3.X R252, R252, UR7, RZ, P1, !PT ;  /* 0x00000007fcfc7c10 */ /* 0x008fc60008ffe4ff */
[----:B------:R3:W-:Y:S04]  /*46690*/  STL [R1+0x9e8], R20 ;  /* 0x0009e81401007387 */ /* 0x0007e80000100800 */
[----:B------:R4:W-:Y:S04]  /*466a0*/  STL [R1+0xbc0], R15 ;  /* 0x000bc00f01007387 */ /* 0x0009e80000100800 */
[----:B------:R4:W-:Y:S04]  /*466b0*/  STL [R1+0x9f0], R14 ;  /* 0x0009f00e01007387 */ /* 0x0009e80000100800 */
[----:B------:R4:W-:Y:S04]  /*466c0*/  STL [R1+0xbb8], R13 ;  /* 0x000bb80d01007387 */ /* 0x0009e80000100800 */
[----:B------:R4:W-:Y:S04]  /*466d0*/  STL [R1+0x9ec], R252 ;  /* 0x0009ecfc01007387 */ /* 0x0009e80000100800 */
[----:B0-----:R-:W4:Y:S04]  /*466e0*/  LDL.LU R23, [R1+0xbb0] ;  /* 0x000bb00001177983 */ /* 0x001f280000300800 */
[----:B-1----:R-:W4:Y:S04]  /*466f0*/  LDL.LU R22, [R1+0x9e4] ;  /* 0x0009e40001167983 */ /* 0x002f280000300800 */
[----:B--2---:R-:W2:Y:S04]  /*46700*/  LDL.LU R21, [R1+0xba8] ;  /* 0x000ba80001157983 */ /* 0x004ea80000300800 */
[----:B---3--:R-:W3:Y:S04]  /*46710*/  LDL.LU R20, [R1+0xbcc] ;  /* 0x000bcc0001147983 */ /* 0x008ee80000300800 */
[----:B----4-:R-:W4:Y:S04]  /*46720*/  LDL.LU R15, [R1+0xba0] ;  /* 0x000ba000010f7983 */ /* 0x010f280000300800 */
[----:B------:R-:W4:Y:S04]  /*46730*/  LDL.LU R14, [R1+0xbc4] ;  /* 0x000bc400010e7983 */ /* 0x000f280000300800 */
[----:B------:R-:W4:Y:S04]  /*46740*/  LDL.LU R13, [R1+0xb98] ;  /* 0x000b9800010d7983 */ /* 0x000f280000300800 */
[----:B------:R-:W4:Y:S01]  /*46750*/  LDL.LU R252, [R1+0xbbc] ;  /* 0x000bbc0001fc7983 */ /* 0x000f220000300800 */
[----:B------:R-:W-:-:S02]  /*46760*/  IADD3 R23, P1, R23, UR5, RZ ;  /* 0x0000000517177c10 */ /* 0x000fc4000ff3e0ff */
[----:B------:R-:W-:Y:S02]  /*46770*/  IADD3.X R22, R22, UR7, RZ, P6, !PT ;  /* 0x0000000716167c10 */ /* 0x000fe4000b7fe4ff */
[----:B--2---:R-:W-:Y:S02]  /*46780*/  IADD3 R21, P6, R21, UR5, RZ ;  /* 0x0000000515157c10 */ /* 0x004fe4000ffde0ff */
[----:B---3--:R-:W-:Y:S02]  /*46790*/  IADD3.X R20, R20, UR7, RZ, P5, !PT ;  /* 0x0000000714147c10 */ /* 0x008fe4000affe4ff */
[----:B----4-:R-:W-:Y:S01]  /*467a0*/  IADD3 R15, P5, R15, UR5, RZ ;  /* 0x000000050f0f7c10 */ /* 0x010fe2000ffbe0ff */
[----:B------:R0:W-:Y:S01]  /*467b0*/  STL [R1+0xbb0], R23 ;  /* 0x000bb01701007387 */ /* 0x0001e20000100800 */
[----:B------:R-:W-:-:S03]  /*467c0*/  IADD3.X R14, R14, UR7, RZ, P4, !PT ;  /* 0x000000070e0e7c10 */ /* 0x000fc6000a7fe4ff */
[----:B------:R1:W-:Y:S01]  /*467d0*/  STL [R1+0x9e4], R22 ;  /* 0x0009e41601007387 */ /* 0x0003e20000100800 */
[----:B------:R-:W-:-:S03]  /*467e0*/  IADD3 R13, P4, R13, UR5, RZ ;  /* 0x000000050d0d7c10 */ /* 0x000fc6000ff9e0ff */
[----:B------:R2:W-:Y:S01]  /*467f0*/  STL [R1+0xba8], R21 ;  /* 0x000ba81501007387 */ /* 0x0005e20000100800 */
[----:B------:R-:W-:-:S03]  /*46800*/  IADD3.X R252, R252, UR7, RZ, P3, !PT ;  /* 0x00000007fcfc7c10 */ /* 0x000fc60009ffe4ff */
        /* <DEDUP_REMOVED lines=3277> */
[----:B------:R-:W-:-:S05]  /*534e0*/  IADD3 R0, P5, R0, UR6, RZ ;  /* 0x0000000600007c10 */ /* 0x000fca000ffbe0ff */
[----:B------:R0:W-:Y:S04]  /*534f0*/  STL [R1+0x69c], R0 ;  /* 0x00069c0001007387 */ /* 0x0001e80000100800 */
[----:B0-----:R-:W4:Y:S01]  /*53500*/  LDL.LU R0, [R1+0x19e0] ;  /* 0x0019e00001007983 */ /* 0x001f220000300800 */
[----:B------:R-:W-:Y:S02]  /*53510*/  IADD3.X R237, R237, UR58, RZ, P6, !PT ;  /* 0x0000003aeded7c10 */ /* 0x000fe4000b7fe4ff */
[----:B------:R-:W-:Y:S02]  /*53520*/  IADD3 R238, P6, R238, UR6, RZ ;  /* 0x00000006eeee7c10 */ /* 0x000fe4000ffde0ff */
[----:B------:R-:W-:Y:S02]  /*53530*/  IADD3.X R239, R239, UR58, RZ, P5, !PT ;  /* 0x0000003aefef7c10 */ /* 0x000fe4000affe4ff */
[----:B------:R-:W-:-:S02]  /*53540*/  IADD3.X R23, R23, UR58, RZ, P4, !PT ;  /* 0x0000003a17177c10 */ /* 0x000fc4000a7fe4ff */
[----:B------:R-:W-:Y:S02]  /*53550*/  IADD3 R22, P4, R22, UR6, RZ ;  /* 0x0000000616167c10 */ /* 0x000fe4000ff9e0ff */
[----:B--2---:R-:W-:Y:S02]  /*53560*/  IADD3.X R21, R21, UR58, RZ, P3, !PT ;  /* 0x0000003a15157c10 */ /* 0x004fe40009ffe4ff */
[----:B---3--:R-:W-:Y:S02]  /*53570*/  IADD3 R20, P3, R20, UR6, RZ ;  /* 0x0000000614147c10 */ /* 0x008fe4000ff7e0ff */
[----:B----4-:R-:W-:Y:S01]  /*53580*/  IADD3.X R15, R15, UR58, RZ, P2, !PT ;  /* 0x0000003a0f0f7c10 */ /* 0x010fe200097fe4ff */
[----:B------:R-:W-:Y:S01]  /*53590*/  STL [R1+0x6c0], R23 ;  /* 0x0006c01701007387 */ /* 0x000fe20000100800 */
[----:B------:R-:W-:-:S03]  /*535a0*/  IADD3 R14, P2, R14, UR6, RZ ;  /* 0x000000060e0e7c10 */ /* 0x000fc6000ff5e0ff */
[----:B------:R-:W-:Y:S01]  /*535b0*/  STL [R1+0x694], R22 ;  /* 0x0006941601007387 */ /* 0x000fe20000100800 */
[----:B------:R-:W-:-:S03]  /*535c0*/  IADD3.X R13, R13, UR58, RZ, P1, !PT ;  /* 0x0000003a0d0d7c10 */ /* 0x000fc60008ffe4ff */
[----:B------:R-:W-:Y:S01]  /*535d0*/  STL [R1+0x6b8], R21 ;  /* 0x0006b81501007387 */ /* 0x000fe20000100800 */
[----:B------:R-:W-:-:S03]  /*535e0*/  IADD3 R252, P1, R252, UR6, RZ ;  /* 0x00000006fcfc7c10 */ /* 0x000fc6000ff3e0ff */
[----:B------:R-:W-:Y:S04]  /*535f0*/  STL [R1+0x68c], R20 ;  /* 0x00068c1401007387 */ /* 0x000fe80000100800 */
[----:B------:R0:W-:Y:S04]  /*53600*/  STL [R1+0x6b0], R15 ;  /* 0x0006b00f01007387 */ /* 0x0001e80000100800 */
[----:B------:R-:W-:Y:S04]  /*53610*/  STL [R1+0x684], R14 ;  /* 0x0006840e01007387 */ /* 0x000fe80000100800 */
[----:B------:R-:W-:Y:S04]  /*53620*/  STL [R1+0x6a8], R13 ;  /* 0x0006a80d01007387 */ /* 0x000fe80000100800 */
[----:B------:R1:W-:Y:S04]  /*53630*/  STL [R1+0x67c], R252 ;  /* 0x00067cfc01007387 */ /* 0x0003e80000100800 */
[----:B0-----:R-:W2:Y:S04]  /*53640*/  LDL.LU R15, [R1+0x61c] ;  /* 0x00061c00010f7983 */ /* 0x001ea80000300800 */
[----:B------:R-:W3:Y:S04]  /*53650*/  LDL.LU R20, [R1+0x640] ;  /* 0x0006400001147983 */ /* 0x000ee80000300800 */
[----:B------:R-:W4:Y:S04]  /*53660*/  LDL.LU R21, [R1+0x614] ;  /* 0x0006140001157983 */ /* 0x000f280000300800 */
[----:B------:R-:W4:Y:S04]  /*53670*/  LDL.LU R22, [R1+0x638] ;  /* 0x0006380001167983 */ /* 0x000f280000300800 */
[----:B------:R-:W4:Y:S01]  /*53680*/  LDL.LU R23, [R1+0x60c] ;  /* 0x00060c0001177983 */ /* 0x000f220000300800 */
[----:B-1----:R-:W-:-:S03]  /*53690*/  IMAD.MOV.U32 R252, RZ, RZ, R2 ;  /* 0x000000fffffc7224 */ /* 0x002fc600078e0002 */
[----:B------:R-:W4:Y:S01]  /*536a0*/  LDL.LU R2, [R1+0x630] ;  /* 0x0006300001027983 */ /* 0x000f220000300800 */
[----:B------:R-:W-:Y:S02]  /*536b0*/  IMAD.MOV.U32 R13, RZ, RZ, R3 ;  /* 0x000000ffff0d7224 */ /* 0x000fe400078e0003 */
[----:B------:R-:W-:Y:S01]  /*536c0*/  IMAD.MOV.U32 R14, RZ, RZ, R0 ;  /* 0x000000ffff0e7224 */ /* 0x000fe200078e0000 */
[----:B------:R-:W4:Y:S04]  /*536d0*/  LDL.LU R3, [R1+0xbe4] ;  /* 0x000be40001037983 */ /* 0x000f280000300800 */
[----:B------:R-:W4:Y:S04]  /*536e0*/  LDL.LU R0, [R1+0x628] ;  /* 0x0006280001007983 */ /* 0x000f280000300800 */
[----:B------:R0:W-:Y:S01]  /*536f0*/  STL [R1+0x6a0], R237 ;  /* 0x0006a0ed01007387 */ /* 0x0001e20000100800 */
[----:B------:R-:W-:-:S02]  /*53700*/  IADD3 R240, P5, R240, UR6, RZ ;  /* 0x00000006f0f07c10 */ /* 0x000fc4000ffbe0ff */
[----:B------:R-:W-:Y:S02]  /*53710*/  IADD3.X R241, R241, UR58, RZ, P4, !PT ;  /* 0x0000003af1f17c10 */ /* 0x000fe4000a7fe4ff */
[----:B------:R-:W-:Y:S02]  /*53720*/  IADD3 R242, P4, R242, UR6, RZ ;  /* 0x00000006f2f27c10 */ /* 0x000fe4000ff9e0ff */
[----:B------:R-:W-:Y:S01]  /*53730*/  IADD3.X R243, R243, UR58, RZ, P3, !PT ;  /* 0x0000003af3f37c10 */ /* 0x000fe20009ffe4ff */
[----:B0-----:R0:W5:Y:S04]  /*53740*/  LDL.LU R237, [R1+0x19dc] ;  /* 0x0019dc0001ed7983 */ /* 0x0011680000300800 */
[----:B------:R1:W-:Y:S01]  /*53750*/  STL [R1+0x674], R238 ;  /* 0x000674ee01007387 */ /* 0x0003e20000100800 */
[----:B------:R-:W-:-:S02]  /*53760*/  IADD3 R244, P3, R244, UR6, RZ ;  /* 0x00000006f4f47c10 */ /* 0x000fc4000ff7e0ff */
[----:B------:R-:W-:Y:S01]  /*53770*/  IADD3.X R245, R245, UR58, RZ, P2, !PT ;  /* 0x0000003af5f57c10 */ /* 0x000fe200097fe4ff */
[----:B-1----:R0:W5:Y:S04]  /*53780*/  LDL.LU R238, [R1+0x19d8] ;  /* 0x0019d80001ee7983 */ /* 0x0021680000300800 */
[----:B------:R1:W-:Y:S01]  /*53790*/  STL [R1+0x698], R239 ;  /* 0x000698ef01007387 */ /* 0x0003e20000100800 */
[----:B------:R-:W-:-:S03]  /*537a0*/  IADD3 R246, P2, R246, UR6, RZ ;  /* 0x00000006f6f67c10 */ /* 0x000fc6000ff5e0ff */
[----:B-1----:R0:W5:Y:S04]  /*537b0*/  LDL.LU R239, [R1+0x19d4] ;  /* 0x0019d40001ef7983 */ /* 0x0021680000300800 */
[----:B------:R1:W-:Y:S01]  /*537c0*/  STL [R1+0x66c], R240 ;  /* 0x00066cf001007387 */ /* 0x0003e20000100800 */
[----:B------:R-:W-:-:S03]  /*537d0*/  IADD3.X R247, R247, UR58, RZ, P1, !PT ;  /* 0x0000003af7f77c10 */ /* 0x000fc60008ffe4ff */
        /* <DEDUP_REMOVED lines=37> */
[----:B------:R1:W-:Y:S04]  /*53a30*/  STL [R1+0x660], R250 ;  /* 0x000660fa01007387 */ /* 0x0003e80000100800 */
        /* <DEDUP_REMOVED lines=12> */
[----:B-1----:R0:W5:Y:S01]  /*53b00*/  LDL.LU R14, [R1+0x1984] ;  /* 0x00198400010e7983 */ /* 0x0021620000300800 */
[----:B--2---:R-:W-:-:S02]  /*53b10*/  IADD3 R15, P1, R15, UR6, RZ ;  /* 0x000000060f0f7c10 */ /* 0x004fc4000ff3e0ff */
[----:B---3--:R-:W-:Y:S02]  /*53b20*/  IADD3.X R20, R20, UR58, RZ, P6, !PT ;  /* 0x0000003a14147c10 */ /* 0x008fe4000b7fe4ff */
[----:B----4-:R-:W-:Y:S02]  /*53b30*/  IADD3 R21, P6, R21, UR6, RZ ;  /* 0x0000000615157c10 */ /* 0x010fe4000ffde0ff */
[----:B------:R-:W-:Y:S01]  /*53b40*/  IADD3.X R22, R22, UR58, RZ, P5, !PT ;  /* 0x0000003a16167c10 */ /* 0x000fe2000affe4ff */
[----:B------:R1:W-:Y:S01]  /*53b50*/  STL [R1+0x61c], R15 ;  /* 0x00061c0f01007387 */ /* 0x0003e20000100800 */
[----:B------:R-:W-:Y:S02]  /*53b60*/  IADD3 R23, P5, R23, UR6, RZ ;  /* 0x0000000617177c10 */ /* 0x000fe4000ffbe0ff */
[----:B------:R-:W-:Y:S02]  /*53b70*/  IADD3.X R2, R2, UR58, RZ, P4, !PT ;  /* 0x0000003a02027c10 */ /* 0x000fe4000a7fe4ff */
[----:B------:R-:W-:Y:S01]  /*53b80*/  IADD3 R3, P4, R3, UR5, RZ ;  /* 0x0000000503037c10 */ /* 0x000fe2000ff9e0ff */
        /* <DEDUP_REMOVED lines=11> */
[----:B-1----:R-:W2:Y:S04]  /*53c40*/  LDL.LU R2, [R1+0x196c] ;  /* 0x00196c0001027983 */ /* 0x002ea80000300800 */
[----:B------:R1:W-:Y:S04]  /*53c50*/  STL [R1+0xbe4], R3 ;  /* 0x000be40301007387 */ /* 0x0003e80000100800 */
[----:B-1----:R-:W3:Y:S04]  /*53c60*/  LDL.LU R3, [R1+0x1968] ;  /* 0x0019680001037983 */ /* 0x002ee80000300800 */
[----:B------:R1:W-:Y:S04]  /*53c70*/  STL [R1+0x628], R0 ;  /* 0x0006280001007387 */ /* 0x0003e80000100800 */
[----:B-1----:R-:W4:Y:S01]  /*53c80*/  LDL.LU R0, [R1+0x1964] ;  /* 0x0019640001007983 */ /* 0x002f220000300800 */
[----:B------:R-:W-:-:S02]  /*53c90*/  WARPGROUP.DEPBAR.LE gsb0, 0x0 ;  /* 0x00008000000079c5 */ /* 0x000fc40000010000 */
[----:B------:R-:W-:Y:S01]  /*53ca0*/  WARPGROUP.ARRIVE ;  /* 0x00000000000079c5 */ /* 0x000fe20000000000 */
[----:B------:R-:W-:Y:S01]  /*53cb0*/  UMOV UR40, UR20 ;  /* 0x0000001400287c82 */ /* 0x000fe20008000000 */
[----:B------:R-:W-:-:S04]  /*53cc0*/  UMOV UR41, UR21 ;  /* 0x0000001500297c82 */ /* 0x000fc80008000000 */
[----:B------:R-:W-:Y:S01]  /*53cd0*/  HGMMA.64x256x16.F32.BF16 R24, gdesc[UR40].tnspA, R24, gsb0 ;  /* 0x23e00000281879f0 */ /* 0x000fe20008001818 */
[----:B--2---:R-:W-:Y:S02]  /*53ce0*/  IADD3.X R2, R2, UR58, RZ, P6, !PT ;  /* 0x0000003a02027c10 */ /* 0x004fe4000b7fe4ff */
[----:B---3--:R-:W-:Y:S02]  /*53cf0*/  IADD3.X R3, R3, UR58, RZ, P1, !PT ;  /* 0x0000003a03037c10 */ /* 0x008fe40008ffe4ff */
[----:B----4-:R-:W-:-:S05]  /*53d00*/  IADD3.X R0, R0, UR58, RZ, P2, !PT ;  /* 0x0000003a00007c10 */ /* 0x010fca00097fe4ff */
[----:B------:R1:W-:Y:S04]  /*53d10*/  STL [R1+0x620], R0 ;  /* 0x0006200001007387 */ /* 0x0003e80000100800 */
[----:B-1----:R0:W5:Y:S04]  /*53d20*/  LDL.LU R0, [R1+0x1960] ;  /* 0x0019600001007983 */ /* 0x0021680000300800 */
[----:B------:R1:W-:Y:S04]  /*53d30*/  STL [R1+0x618], R3 ;  /* 0x0006180301007387 */ /* 0x0003e80000100800 */
[----:B-1----:R0:W5:Y:S04]  /*53d40*/  LDL.LU R3, [R1+0x195c] ;  /* 0x00195c0001037983 */ /* 0x0021680000300800 */
[----:B------:R1:W-:Y:S04]  /*53d50*/  STL [R1+0x610], R2 ;  /* 0x0006100201007387 */ /* 0x0003e80000100800 */
[----:B-1----:R-:W2:Y:S01]  /*53d60*/  LDL.LU R2, [R1+0x1958] ;  /* 0x0019580001027983 */ /* 0x002ea20000300800 */
[----:B------:R-:W-:-:S02]  /*53d70*/  WARPGROUP.DEPBAR.LE gsb0, 0x0 ;  /* 0x00008000000079c5 */ /* 0x000fc40000010000 */
[----:B------:R-:W-:Y:S01]  /*53d80*/  WARPGROUP.ARRIVE ;  /* 0x00000000000079c5 */ /* 0x000fe20000000000 */
[----:B------:R-:W-:Y:S01]  /*53d90*/  UMOV UR44, UR24 ;  /* 0x00000018002c7c82 */ /* 0x000fe20008000000 */
[----:B------:R-:W-:-:S04]  /*53da0*/  UMOV UR45, UR25 ;  /* 0x00000019002d7c82 */ /* 0x000fc80008000000 */
[----:B------:R-:W-:Y:S01]  /*53db0*/  HGMMA.64x256x16.F32.BF16 R24, gdesc[UR44].tnspA, R24, gsb0 ;  /* 0x23e000002c1879f0 */ /* 0x000fe20008001818 */
[----:B------:R-:W-:Y:S01]  /*53dc0*/  UMOV UR48, UR28 ;  /* 0x0000001c00307c82 */ /* 0x000fe20008000000 */
[----:B------:R-:W-:Y:S01]  /*53dd0*/  UMOV UR49, UR29 ;  /* 0x0000001d00317c82 */ /* 0x000fe20008000000 */
[----:B--2---:R-:W-:-:S05]  /*53de0*/  IADD3.X R2, R2, UR58, RZ, P5, !PT ;  /* 0x0000003a02027c10 */ /* 0x004fca000affe4ff */
[----:B------:R1:W-:Y:S04]  /*53df0*/  STL [R1+0x608], R2 ;  /* 0x0006080201007387 */ /* 0x0003e80000100800 */
[----:B-1----:R-:W2:Y:S01]  /*53e00*/  LDL.LU R2, [R1+0x1954] ;  /* 0x0019540001027983 */ /* 0x002ea20000300800 */
[----:B------:R-:W-:Y:S02]  /*53e10*/  WARPGROUP.DEPBAR.LE gsb0, 0x0 ;  /* 0x00008000000079c5 */ /* 0x000fe40000010000 */
[----:B------:R-:W-:-:S13]  /*53e20*/  WARPGROUP.ARRIVE ;  /* 0x00000000000079c5 */ /* 0x000fda0000000000 */
[----:B------:R-:W-:Y:S01]  /*53e30*/  HGMMA.64x256x16.F32.BF16 R24, gdesc[UR48].tnspA, R24, gsb0 ;  /* 0x23e00000301879f0 */ /* 0x000fe20008001818 */
[----:B------:R-:W-:Y:S01]  /*53e40*/  UMOV UR52, UR32 ;  /* 0x0000002000347c82 */ /* 0x000fe20008000000 */
[----:B------:R-:W-:Y:S01]  /*53e50*/  UMOV UR53, UR33 ;  /* 0x0000002100357c82 */ /* 0x000fe20008000000 */
[----:B--2---:R-:W-:-:S05]  /*53e60*/  IADD3.X R2, R2, UR7, RZ, P4, !PT ;  /* 0x0000000702027c10 */ /* 0x004fca000a7fe4ff */
[----:B------:R1:W-:Y:S04]  /*53e70*/  STL [R1+0xbe0], R2 ;  /* 0x000be00201007387 */ /* 0x0003e80000100800 */
[----:B-1----:R0:W5:Y:S01]  /*53e80*/  LDL.LU R2, [R1+0x1950] ;  /* 0x0019500001027983 */ /* 0x0021620000300800 */
[----:B------:R-:W-:Y:S02]  /*53e90*/  WARPGROUP.DEPBAR.LE gsb0, 0x0 ;  /* 0x00008000000079c5 */ /* 0x000fe40000010000 */
[----:B------:R-:W-:-:S13]  /*53ea0*/  WARPGROUP.ARRIVE ;  /* 0x00000000000079c5 */ /* 0x000fda0000000000 */
[----:B------:R-:W-:Y:S03]  /*53eb0*/  HGMMA.64x256x16.F32.BF16 R24, gdesc[UR52].tnspA, R24, gsb0 ;  /* 0x23e00000341879f0 */ /* 0x000fe60008001818 */
[----:B------:R-:W-:Y:S02]  /*53ec0*/  WARPGROUP.DEPBAR.LE gsb0, 0x0 ;  /* 0x00008000000079c5 */ /* 0x000fe40000010000 */
[----:B0-----:R-:W-:Y:S05]  /*53ed0*/  @P0 BRA `(.L_x_1) ;  /* 0xfffffd9400ec0947 */ /* 0x001fea000383ffff */
[----:B-----5:R-:W2:Y:S01]  /*53ee0*/  LDL.LU R0, [R1+0x1d8] ;  /* 0x0001d80001007983 */ /* 0x020ea20000300800 */
[----:B------:R-:W-:Y:S02]  /*53ef0*/  F2FP.BF16.F32.PACK_AB R147, R151, R147 ;  /* 0x000000939793723e */ /* 0x000fe400000010ff */
[----:B------:R-:W-:Y:S01]  /*53f00*/  F2FP.BF16.F32.PACK_AB R146, R150, R146 ;  /* 0x000000929692723e */ /* 0x000fe200000010ff */
[----:B------:R-:W3:Y:S01]  /*53f10*/  LDL.LU R3, [R1+0x1d4] ;  /* 0x0001d40001037983 */ /* 0x000ee20000300800 */
[----:B------:R-:W-:-:S03]  /*53f20*/  F2FP.BF16.F32.PACK_AB R145, R149, R145 ;  /* 0x000000919591723e */ /* 0x000fc600000010ff */
[----:B------:R-:W4:Y:S01]  /*53f30*/  LDL.LU R151, [R1+0x1dc] ;  /* 0x0001dc0001977983 */ /* 0x000f220000300800 */
[----:B------:R-:W-:-:S03]  /*53f40*/  F2FP.BF16.F32.PACK_AB R144, R148, R144 ;  /* 0x000000909490723e */ /* 0x000fc600000010ff */
[----:B------:R-:W4:Y:S01]  /*53f50*/  LDL.LU R150, [R1+0x1f0] ;  /* 0x0001f00001967983 */ /* 0x000f220000300800 */
[----:B------:R-:W-:-:S03]  /*53f60*/  F2FP.BF16.F32.PACK_AB R139, R143, R139 ;  /* 0x0000008b8f8b723e */ /* 0x000fc600000010ff */
[----:B------:R-:W4:Y:S04]  /*53f70*/  LDL.LU R149, [R1+0x1f4] ;  /* 0x0001f40001957983 */ /* 0x000f280000300800 */
[----:B------:R-:W4:Y:S04]  /*53f80*/  LDL.LU R148, [R1+0x1f8] ;  /* 0x0001f80001947983 */ /* 0x000f280000300800 */
[----:B------:R-:W4:Y:S01]  /*53f90*/  LDL.LU R143, [R1+0x1fc] ;  /* 0x0001fc00018f7983 */ /* 0x000f220000300800 */
[----:B------:R-:W-:Y:S02]  /*53fa0*/  F2FP.BF16.F32.PACK_AB R107, R111, R107 ;  /* 0x0000006b6f6b723e */ /* 0x000fe400000010ff */
[----:B------:R-:W-:-:S02]  /*53fb0*/  F2FP.BF16.F32.PACK_AB R106, R110, R106 ;  /* 0x0000006a6e6a723e */ /* 0x000fc400000010ff */
[----:B------:R-:W-:Y:S02]  /*53fc0*/  F2FP.BF16.F32.PACK_AB R105, R109, R105 ;  /* 0x000000696d69723e */ /* 0x000fe400000010ff */
[----:B------:R-:W-:Y:S02]  /*53fd0*/  F2FP.BF16.F32.PACK_AB R104, R108, R104 ;  /* 0x000000686c68723e */ /* 0x000fe400000010ff */
[----:B------:R-:W-:Y:S02]  /*53fe0*/  F2FP.BF16.F32.PACK_AB R99, R103, R99 ;  /* 0x000000636763723e */ /* 0x000fe400000010ff */
[----:B------:R-:W-:Y:S02]  /*53ff0*/  F2FP.BF16.F32.PACK_AB R98, R102, R98 ;  /* 0x000000626662723e */ /* 0x000fe400000010ff */
        /* <DEDUP_REMOVED lines=110> */
[----:B--2---:R-:W-:Y:S02]  /*546e0*/  F2FP.BF16.F32.PACK_AB R14, R0, R14 ;  /* 0x0000000e000e723e */ /* 0x004fe400000010ff */
[----:B---3--:R-:W-:Y:S02]  /*546f0*/  F2FP.BF16.F32.PACK_AB R13, R3, R13 ;  /* 0x0000000d030d723e */ /* 0x008fe400000010ff */
[----:B----4-:R-:W-:Y:S02]  /*54700*/  F2FP.BF16.F32.PACK_AB R15, R151, R15 ;  /* 0x0000000f970f723e */ /* 0x010fe400000010ff */
[----:B------:R-:W-:Y:S02]  /*54710*/  F2FP.BF16.F32.PACK_AB R20, R150, R20 ;  /* 0x000000149614723e */ /* 0x000fe400000010ff */
[----:B------:R-:W-:Y:S02]  /*54720*/  F2FP.BF16.F32.PACK_AB R21, R149, R21 ;  /* 0x000000159515723e */ /* 0x000fe400000010ff */
[----:B------:R-:W-:-:S02]  /*54730*/  F2FP.BF16.F32.PACK_AB R22, R148, R22 ;  /* 0x000000169416723e */ /* 0x000fc400000010ff */
[----:B------:R-:W-:-:S07]  /*54740*/  F2FP.BF16.F32.PACK_AB R23, R143, R23 ;  /* 0x000000178f17723e */ /* 0x000fce00000010ff */
.L_x_0:
[----:B------:R-:W1:Y:S01]  /*54750*/  S2R R4, SR_TID.X ;  /* 0x0000000000047919 */ /* 0x000e620000002100 */
[----:B------:R-:W-:Y:S01]  /*54760*/  ULDC.64 UR8, c[0x0][0x228] ;  /* 0x00008a0000087ab9 */ /* 0x000fe20000000a00 */
[----:B------:R-:W-:Y:S01]  /*54770*/  ULDC UR5, c[0x0][0x244] ;  /* 0x0000910000057ab9 */ /* 0x000fe20000000800 */
[----:B------:R-:W-:Y:S01]  /*54780*/  ULDC.64 UR6, c[0x0][0x220] ;  /* 0x0000880000067ab9 */ /* 0x000fe20000000a00 */
[----:B------:R-:W2:Y:S01]  /*54790*/  LDL.LU R6, [R1+0x194c] ;  /* 0x00194c0001067983 */ /* 0x000ea20000300800 */
[----:B------:R-:W-:Y:S01]  /*547a0*/  ULDC UR10, c[0x0][0x22c] ;  /* 0x00008b00000a7ab9 */ /* 0x000fe20000000800 */
[----:B------:R-:W-:Y:S01]  /*547b0*/  ULDC UR11, c[0x0][0x22c] ;  /* 0x00008b00000b7ab9 */ /* 0x000fe20000000800 */
[----:B------:R-:W3:Y:S08]  /*547c0*/  LDC R237, c[0x0][0x248] ;  /* 0x00009200ffed7b82 */ /* 0x000ef00000000800 */
[----:B------:R-:W4:Y:S08]  /*547d0*/  LDC R239, c[0x0][0x248] ;  /* 0x00009200ffef7b82 */ /* 0x000f300000000800 */
[----:B------:R-:W5:Y:S01]  /*547e0*/  LDC R241, c[0x0][0x248] ;  /* 0x00009200fff17b82 */ /* 0x000f620000000800 */
[C---:B-1----:R-:W-:Y:S01]  /*547f0*/  IMAD.SHL.U32 R3, R4.reuse, 0x80, RZ ;  /* 0x0000008004037824 */ /* 0x042fe200078e00ff */
[----:B------:R-:W-:Y:S01]  /*54800*/  SHF.R.U32.HI R165, RZ, 0x6, R4 ;  /* 0x00000006ffa57819 */ /* 0x000fe20000011604 */
[----:B------:R-:W-:-:S03]  /*54810*/  IMAD.SHL.U32 R0, R4, 0x10, RZ ;  /* 0x0000001004007824 */ /* 0x000fc600078e00ff */
[----:B------:R-:W-:Y:S01]  /*54820*/  LOP3.LUT R5, R3, 0x400, RZ, 0xc0, !PT ;  /* 0x0000040003057812 */ /* 0x000fe200078ec0ff */
[----:B------:R-:W-:Y:S01]  /*54830*/  IMAD.SHL.U32 R3, R4, 0x8, RZ ;  /* 0x0000000804037824 */ /* 0x000fe200078e00ff */
[----:B------:R-:W-:Y:S02]  /*54840*/  LOP3.LUT R0, R0, 0x70, RZ, 0xc0, !PT ;  /* 0x0000007000007812 */ /* 0x000fe400078ec0ff */
[----:B------:R-:W-:Y:S02]  /*54850*/  LOP3.LUT R4, R4, 0x7f, RZ, 0xc0, !PT ;  /* 0x0000007f04047812 */ /* 0x000fe400078ec0ff */
[----:B------:R-:W-:Y:S02]  /*54860*/  IADD3 R164, R5, UR4, R0 ;  /* 0x0000000405a47c10 */ /* 0x000fe4000fffe000 */
[----:B------:R-:W-:Y:S02]  /*54870*/  LOP3.LUT R3, R3, 0x380, RZ, 0xc0, !PT ;  /* 0x0000038003037812 */ /* 0x000fe400078ec0ff */
[----:B------:R-:W-:Y:S01]  /*54880*/  LEA R213, R4, UR4, 0x4 ;  /* 0x0000000404d57c11 */ /* 0x000fe2000f8e20ff */
[----:B------:R-:W-:Y:S01]  /*54890*/  BAR.SYNC.DEFER_BLOCKING 0x0 ;  /* 0x0000000000007b1d */ /* 0x000fe20000010000 */
[----:B------:R-:W-:Y:S01]  /*548a0*/  SGXT.U32 R165, R165, 0x1 ;  /* 0x00000001a5a5781a */ /* 0x000fe20000000000 */
[----:B------:R-:W-:-:S03]  /*548b0*/  IMAD.IADD R164, R3, 0x1, R164 ;  /* 0x0000000103a47824 */ /* 0x000fc600078e02a4 */
[C---:B0-----:R-:W-:Y:S01]  /*548c0*/  LOP3.LUT R116, R2.reuse, R165, RZ, 0xfc, !PT ;  /* 0x000000a502747212 */ /* 0x041fe200078efcff */
[----:B------:R-:W-:Y:S01]  /*548d0*/  ULDC UR4, c[0x0][0x248] ;  /* 0x0000920000047ab9 */ /* 0x000fe20000000800 */
[C-C-:B------:R-:W-:Y:S02]  /*548e0*/  LOP3.LUT R232, R2.reuse, 0xca, R165.reuse, 0xfe, !PT ;  /* 0x000000ca02e87812 */ /* 0x140fe400078efea5 */
[C-C-:B------:R-:W-:Y:S02]  /*548f0*/  LOP3.LUT R230, R2.reuse, 0xcc, R165.reuse, 0xfe, !PT ;  /* 0x000000cc02e67812 */ /* 0x140fe400078efea5 */
[C-C-:B------:R-:W-:Y:S02]  /*54900*/  LOP3.LUT R228, R2.reuse, 0xce, R165.reuse, 0xfe, !PT ;  /* 0x000000ce02e47812 */ /* 0x140fe400078efea5 */
[C-C-:B------:R-:W-:Y:S02]  /*54910*/  LOP3.LUT R227, R2.reuse, 0xd0, R165.reuse, 0xfe, !PT ;  /* 0x000000d002e37812 */ /* 0x140fe400078efea5 */
[----:B------:R-:W-:-:S02]  /*54920*/  LOP3.LUT R226, R2, 0xd2, R165, 0xfe, !PT ;  /* 0x000000d202e27812 */ /* 0x000fc400078efea5 */
[C-C-:B------:R-:W-:Y:S02]  /*54930*/  LOP3.LUT R219, R2.reuse, 0xd4, R165.reuse, 0xfe, !PT ;  /* 0x000000d402db7812 */ /* 0x140fe400078efea5 */
[C-C-:B------:R-:W-:Y:S02]  /*54940*/  LOP3.LUT R221, R2.reuse, 0xd6, R165.reuse, 0xfe, !PT ;  /* 0x000000d602dd7812 */ /* 0x140fe400078efea5 */
[C-C-:B------:R-:W-:Y:S02]  /*54950*/  LOP3.LUT R217, R2.reuse, 0xd8, R165.reuse, 0xfe, !PT ;  /* 0x000000d802d97812 */ /* 0x140fe400078efea5 */
[C-C-:B------:R-:W-:Y:S01]  /*54960*/  LOP3.LUT R216, R2.reuse, 0xda, R165.reuse, 0xfe, !PT ;  /* 0x000000da02d87812 */ /* 0x140fe200078efea5 */
[----:B------:R-:W-:Y:S01]  /*54970*/  STSM.16.M88.4 [R164], R108 ;  /* 0x0000006ca4007844 */ /* 0x000fe20000000200 */
[C-C-:B------:R-:W-:Y:S02]  /*54980*/  LOP3.LUT R215, R2.reuse, 0xdc, R165.reuse, 0xfe, !PT ;  /* 0x000000dc02d77812 */ /* 0x140fe400078efea5 */
[C-C-:B------:R-:W-:Y:S01]  /*54990*/  LOP3.LUT R235, R2.reuse, 0xde, R165.reuse, 0xfe, !PT ;  /* 0x000000de02eb7812 */ /* 0x140fe200078efea5 */
[----:B------:R-:W-:Y:S01]  /*549a0*/  BAR.SYNC.DEFER_BLOCKING 0x0 ;  /* 0x0000000000007b1d */ /* 0x000fe20000010000 */
[----:B------:R-:W-:-:S02]  /*549b0*/  LOP3.LUT R233, R2, 0xe0, R165, 0xfe, !PT ;  /* 0x000000e002e97812 */ /* 0x000fc400078efea5 */
[C-C-:B------:R-:W-:Y:S02]  /*549c0*/  LOP3.LUT R231, R2.reuse, 0xe2, R165.reuse, 0xfe, !PT ;  /* 0x000000e202e77812 */ /* 0x140fe400078efea5 */
        /* <DEDUP_REMOVED lines=8> */
[C-C-:B------:R-:W-:Y:S02]  /*54a50*/  LOP3.LUT R210, R2.reuse, 0xf4, R165.reuse, 0xfe, !PT ;  /* 0x000000f402d27812 */ /* 0x140fe400078efea5 */
[C-C-:B------:R-:W-:Y:S01]  /*54a60*/  LOP3.LUT R209, R2.reuse, 0xf6, R165.reuse, 0xfe, !PT ;  /* 0x000000f602d17812 */ /* 0x140fe200078efea5 */
[----:B------:R-:W0:Y:S01]  /*54a70*/  LDS.128 R124, [R213] ;  /* 0x00000000d57c7984 */ /* 0x000e220000000c00 */
[----:B------:R-:W-:-:S02]  /*54a80*/  LOP3.LUT R204, R2, 0xf8, R165, 0xfe, !PT ;  /* 0x000000f802cc7812 */ /* 0x000fc400078efea5 */
[C-C-:B------:R-:W-:Y:S01]  /*54a90*/  LOP3.LUT R205, R2.reuse, 0xfa, R165.reuse, 0xfe, !PT ;  /* 0x000000fa02cd7812 */ /* 0x140fe200078efea5 */
[----:B------:R-:W-:Y:S01]  /*54aa0*/  BAR.SYNC.DEFER_BLOCKING 0x0 ;  /* 0x0000000000007b1d */ /* 0x000fe20000010000 */
        /* <DEDUP_REMOVED lines=9> */
[C-C-:B------:R-:W-:Y:S02]  /*54b40*/  LOP3.LUT R190, R2.reuse, 0x10e, R165.reuse, 0xfe, !PT ;  /* 0x0000010e02be7812 */ /* 0x140fe400078efea5 */
[----:B------:R-:W-:-:S02]  /*54b50*/  LOP3.LUT R187, R2, 0x110, R165, 0xfe, !PT ;  /* 0x0000011002bb7812 */ /* 0x000fc400078efea5 */
[C-C-:B------:R-:W-:Y:S01]  /*54b60*/  LOP3.LUT R185, R2.reuse, 0x112, R165.reuse, 0xfe, !PT ;  /* 0x0000011202b97812 */ /* 0x140fe200078efea5 */
[----:B------:R-:W-:Y:S01]  /*54b70*/  STSM.16.M88.4 [R164], R152 ;  /* 0x00000098a4007844 */ /* 0x000fe20000000200 */
[C-C-:B------:R-:W-:Y:S02]  /*54b80*/  LOP3.LUT R166, R2.reuse, 0x126, R165.reuse, 0xfe, !PT ;  /* 0x0000012602a67812 */ /* 0x140fe400078efea5 */
[C-C-:B------:R-:W-:Y:S01]  /*54b90*/  LOP3.LUT R167, R2.reuse, 0x130, R165.reuse, 0xfe, !PT ;  /* 0x0000013002a77812 */ /* 0x140fe200078efea5 */
[----:B------:R-:W-:Y:S01]  /*54ba0*/  BAR.SYNC.DEFER_BLOCKING 0x0 ;  /* 0x0000000000007b1d */ /* 0x000fe20000010000 */
        /* <DEDUP_REMOVED lines=11> */
[C-C-:B------:R-:W-:Y:S01]  /*54c60*/  LOP3.LUT R211, R2.reuse, 0x1f8, R165.reuse, 0xfe, !PT ;  /* 0x000001f802d37812 */ /* 0x140fe200078efea5 */
[----:B------:R-:W1:Y:S01]  /*54c70*/  LDS.128 R132, [R213] ;  /* 0x00000000d5847984 */ /* 0x000e620000000c00 */
[----:B------:R-:W-:Y:S01]  /*54c80*/  LOP3.LUT R212, R2, 0x1fa, R165, 0xfe, !PT ;  /* 0x000001fa02d47812 */ /* 0x000fe200078efea5 */
[----:B------:R-:W-:Y:S06]  /*54c90*/  BAR.SYNC.DEFER_BLOCKING 0x0 ;  /* 0x0000000000007b1d */ /* 0x000fec0000010000 */
[----:B------:R-:W-:Y:S02]  /*54ca0*/  STSM.16.M88.4 [R164], R100 ;  /* 0x00000064a4007844 */ /* 0x000fe40000000200 */
[----:B------:R-:W-:Y:S06]  /*54cb0*/  BAR.SYNC.DEFER_BLOCKING 0x0 ;  /* 0x0000000000007b1d */ /* 0x000fec0000010000 */
[----:B------:R-:W3:Y:S02]  /*54cc0*/  LDS.128 R140, [R213] ;  /* 0x00000000d58c7984 */ /* 0x000ee40000000c00 */
[----:B------:R-:W-:Y:S06]  /*54cd0*/  BAR.SYNC.DEFER_BLOCKING 0x0 ;  /* 0x0000000000007b1d */ /* 0x000fec0000010000 */
[----:B------:R-:W-:Y:S02]  /*54ce0*/  STSM.16.M88.4 [R164], R92 ;  /* 0x0000005ca4007844 */ /* 0x000fe40000000200 */
[----:B------:R-:W-:Y:S06]  /*54cf0*/  BAR.SYNC.DEFER_BLOCKING 0x0 ;  /* 0x0000000000007b1d */ /* 0x000fec0000010000 */
[----:B------:R-:W4:Y:S02]  /*54d00*/  LDS.128 R148, [R213] ;  /* 0x00000000d5947984 */ /* 0x000f240000000c00 */
[----:B------:R-:W-:Y:S06]  /*54d10*/  BAR.SYNC.DEFER_BLOCKING 0x0 ;  /* 0x0000000000007b1d */ /* 0x000fec0000010000 */
[----:B------:R-:W-:Y:S02]  /*54d20*/  STSM.16.M88.4 [R164], R84 ;  /* 0x00000054a4007844 */ /* 0x000fe40000000200 */
[----:B------:R-:W-:Y:S01]  /*54d30*/  BAR.SYNC.DEFER_BLOCKING 0x0 ;  /* 0x0000000000007b1d */ /* 0x000fe20000010000 */
[C---:B--2---:R-:W-:Y:S01]  /*54d40*/  ISETP.GE.AND P0, PT, R6.reuse, UR8, PT ;  /* 0x0000000806007c0c */ /* 0x044fe2000bf06270 */
[----:B------:R-:W-:-:S04]  /*54d50*/  IMAD R0, R6, UR5, RZ ;  /* 0x0000000506007c24 */ /* 0x000fc8000f8e02ff */
[----:B------:R-:W-:Y:S01]  /*54d60*/  ULDC UR5, c[0x0][0x248] ;  /* 0x0000920000057ab9 */ /* 0x000fe20000000800 */
[----:B------:R-:W-:Y:S01]  /*54d70*/  ULDC UR8, c[0x0][0x22c] ;  /* 0x00008b0000087ab9 */ /* 0x000fe20000000800 */
[----:B------:R-:W-:Y:S01]  /*54d80*/  LEA R3, P1, R0, UR6, 0x1 ;  /* 0x0000000600037c11 */ /* 0x000fe2000f8208ff */
[----:B------:R-:W-:-:S03]  /*54d90*/  ULDC UR6, c[0x0][0x248] ;  /* 0x0000920000067ab9 */ /* 0x000fc60000000800 */
[----:B------:R-:W-:Y:S01]  /*54da0*/  LEA.HI.X.SX32 R0, R0, UR7, 0x1, P1 ;  /* 0x0000000700007c11 */ /* 0x000fe200088f0eff */
[----:B------:R-:W-:Y:S01]  /*54db0*/  ULDC UR7, c[0x0][0x248] ;  /* 0x0000920000077ab9 */ /* 0x000fe20000000800 */
[C---:B------:R-:W-:Y:S01]  /*54dc0*/  ISETP.LT.AND P1, PT, R116.reuse, UR9, !P0 ;  /* 0x0000000974007c0c */ /* 0x040fe2000c721270 */
[----:B------:R-:W-:Y:S01]  /*54dd0*/  IMAD R116, R116, UR4, RZ ;  /* 0x0000000474747c24 */ /* 0x000fe2000f8e02ff */
[----:B------:R-:W-:Y:S01]  /*54de0*/  ULDC UR9, c[0x0][0x22c] ;  /* 0x00008b0000097ab9 */ /* 0x000fe20000000800 */
[----:B------:R-:W-:Y:S01]  /*54df0*/  ULDC UR4, c[0x0][0x248] ;  /* 0x0000920000047ab9 */ /* 0x000fe20000000800 */
[----:B------:R-:W2:Y:S01]  /*54e00*/  LDS.128 R152, [R213] ;  /* 0x00000000d5987984 */ /* 0x000ea20000000c00 */
[----:B------:R-:W-:Y:S06]  /*54e10*/  BAR.SYNC.DEFER_BLOCKING 0x0 ;  /* 0x0000000000007b1d */ /* 0x000fec0000010000 */
[----:B------:R-:W-:Y:S02]  /*54e20*/  STSM.16.M88.4 [R164], R76 ;  /* 0x0000004ca4007844 */ /* 0x000fe40000000200 */
[----:B------:R-:W-:Y:S06]  /*54e30*/  BAR.SYNC.DEFER_BLOCKING 0x0 ;  /* 0x0000000000007b1d */ /* 0x000fec0000010000 */
[----:B------:R-:W5:Y:S02]  /*54e40*/  LDS.128 R156, [R213] ;  /* 0x00000000d59c7984 */ /* 0x000f640000000c00 */
        /* <DEDUP_REMOVED lines=13> */
[----:B------:R0:W-:Y:S02]  /*54f20*/  STSM.16.M88.4 [R164], R44 ;  /* 0x0000002ca4007844 */ /* 0x0001e40000000200 */
[----:B------:R-:W-:Y:S01]  /*54f30*/  BAR.SYNC.DEFER_BLOCKING 0x0 ;  /* 0x0000000000007b1d */ /* 0x000fe20000010000 */
[----:B0-----:R-:W-:-:S02]  /*54f40*/  LOP3.LUT R45, R2, 0x19a, R165, 0xfe, !PT ;  /* 0x0000019a022d7812 */ /* 0x001fc400078efea5 */
[C-C-:B------:R-:W-:Y:S02]  /*54f50*/  LOP3.LUT R46, R2.reuse, 0x1a4, R165.reuse, 0xfe, !PT ;  /* 0x000001a4022e7812 */ /* 0x140fe400078efea5 */
[C-C-:B------:R-:W-:Y:S02]  /*54f60*/  LOP3.LUT R47, R2.reuse, 0x1a8, R165.reuse, 0xfe, !PT ;  /* 0x000001a8022f7812 */ /* 0x140fe400078efea5 */
[C-C-:B------:R-:W-:Y:S01]  /*54f70*/  LOP3.LUT R44, R2.reuse, 0x1ac, R165.reuse, 0xfe, !PT ;  /* 0x000001ac022c7812 */ /* 0x140fe200078efea5 */
[----:B------:R-:W0:Y:S01]  /*54f80*/  LDS.128 R176, [R213] ;  /* 0x00000000d5b07984 */ /* 0x000e220000000c00 */
[----:B------:R-:W-:Y:S06]  /*54f90*/  BAR.SYNC.DEFER_BLOCKING 0x0 ;  /* 0x0000000000007b1d */ /* 0x000fec0000010000 */
[----:B------:R-:W-:Y:S02]  /*54fa0*/  STSM.16.M88.4 [R164], R8 ;  /* 0x00000008a4007844 */ /* 0x000fe40000000200 */
[----:B------:R-:W-:Y:S06]  /*54fb0*/  BAR.SYNC.DEFER_BLOCKING 0x0 ;  /* 0x0000000000007b1d */ /* 0x000fec0000010000 */
[----:B------:R-:W0:Y:S02]  /*54fc0*/  LDS.128 R180, [R213] ;  /* 0x00000000d5b47984 */ /* 0x000e240000000c00 */
[----:B------:R-:W-:Y:S06]  /*54fd0*/  BAR.SYNC.DEFER_BLOCKING 0x0 ;  /* 0x0000000000007b1d */ /* 0x000fec0000010000 */
[----:B------:R1:W-:Y:S02]  /*54fe0*/  STSM.16.M88.4 [R164], R36 ;  /* 0x00000024a4007844 */ /* 0x0003e40000000200 */
[----:B------:R-:W-:Y:S01]  /*54ff0*/  BAR.SYNC.DEFER_BLOCKING 0x0 ;  /* 0x0000000000007b1d */ /* 0x000fe20000010000 */
[----:B-1----:R-:W-:-:S02]  /*55000*/  LOP3.LUT R39, R2, 0x1a2, R165, 0xfe, !PT ;  /* 0x000001a202277812 */ /* 0x002fc400078efea5 */
[C-C-:B------:R-:W-:Y:S02]  /*55010*/  LOP3.LUT R38, R2.reuse, 0x1b0, R165.reuse, 0xfe, !PT ;  /* 0x000001b002267812 */ /* 0x140fe400078efea5 */
[C-C-:B------:R-:W-:Y:S02]  /*55020*/  LOP3.LUT R36, R2.reuse, 0x1ba, R165.reuse, 0xfe, !PT ;  /* 0x000001ba02247812 */ /* 0x140fe400078efea5 */
[----:B------:R-:W-:Y:S01]  /*55030*/  LOP3.LUT R37, R2, 0x1bc, R165, 0xfe, !PT ;  /* 0x000001bc02257812 */ /* 0x000fe200078efea5 */
[----:B------:R-:W1:Y:S01]  /*55040*/  LDS.128 R52, [R213] ;  /* 0x00000000d5347984 */ /* 0x000e620000000c00 */
[----:B------:R-:W-:Y:S06]  /*55050*/  BAR.SYNC.DEFER_BLOCKING 0x0 ;  /* 0x0000000000007b1d */ /* 0x000fec0000010000 */
[----:B------:R3:W-:Y:S02]  /*55060*/  STSM.16.M88.4 [R164], R28 ;  /* 0x0000001ca4007844 */ /* 0x0007e40000000200 */
[----:B------:R-:W-:Y:S01]  /*55070*/  BAR.SYNC.DEFER_BLOCKING 0x0 ;  /* 0x0000000000007b1d */ /* 0x000fe20000010000 */
[----:B---3--:R-:W-:-:S02]  /*55080*/  PRMT R29, R124, 0x7632, R29 ;  /* 0x000076327c1d7816 */ /* 0x008fc4000000001d */
[----:B------:R-:W-:Y:S02]  /*55090*/  PRMT R30, R125, 0x7632, R30 ;  /* 0x000076327d1e7816 */ /* 0x000fe4000000001e */
[----:B------:R-:W-:Y:S01]  /*550a0*/  PRMT R31, R126, 0x7632, R31 ;  /* 0x000076327e1f7816 */ /* 0x000fe2000000001f */
[----:B------:R-:W3:Y:S02]  /*550b0*/  LDS.128 R84, [R213] ;  /* 0x00000000d5547984 */ /* 0x000ee40000000c00 */
[----:B------:R-:W-:Y:S06]  /*550c0*/  BAR.SYNC.DEFER_BLOCKING 0x0 ;  /* 0x0000000000007b1d */ /* 0x000fec0000010000 */
[----:B------:R-:W-:Y:S02]  /*550d0*/  STSM.16.M88.4 [R164], R16 ;  /* 0x00000010a4007844 */ /* 0x000fe40000000200 */
[----:B------:R-:W-:Y:S06]  /*550e0*/  BAR.SYNC.DEFER_BLOCKING 0x0 ;  /* 0x0000000000007b1d */ /* 0x000fec0000010000 */
[----:B------:R-:W3:Y:S02]  /*550f0*/  LDS.128 R8, [R213] ;  /* 0x00000000d5087984 */ /* 0x000ee40000000c00 */
[----:B------:R-:W-:Y:S06]  /*55100*/  BAR.SYNC.DEFER_BLOCKING 0x0 ;  /* 0x0000000000007b1d */ /* 0x000fec0000010000 */
[----:B------:R-:W-:Y:S02]  /*55110*/  STSM.16.M88.4 [R164], R12 ;  /* 0x0000000ca4007844 */ /* 0x000fe40000000200 */
[----:B------:R-:W-:Y:S06]  /*55120*/  BAR.SYNC.DEFER_BLOCKING 0x0 ;  /* 0x0000000000007b1d */ /* 0x000fec0000010000 */
[----:B------:R-:W3:Y:S02]  /*55130*/  LDS.128 R4, [R213] ;  /* 0x00000000d5047984 */ /* 0x000ee40000000c00 */
[----:B------:R-:W-:Y:S06]  /*55140*/  BAR.SYNC.DEFER_BLOCKING 0x0 ;  /* 0x0000000000007b1d */ /* 0x000fec0000010000 */
[----:B------:R4:W-:Y:S02]  /*55150*/  STSM.16.M88.4 [R164], R20 ;  /* 0x00000014a4007844 */ /* 0x0009e40000000200 */
[----:B------:R-:W-:Y:S01]  /*55160*/  BAR.SYNC.DEFER_BLOCKING 0x0 ;  /* 0x0000000000007b1d */ /* 0x000fe20000010000 */
[----:B----4-:R-:W-:-:S02]  /*55170*/  LOP3.LUT R20, R2, 0x4, R165, 0xfe, !PT ;  /* 0x0000000402147812 */ /* 0x010fc400078efea5 */
[--C-:B------:R-:W-:Y:S02]  /*55180*/  LOP3.LUT R21, R2, 0x6, R165.reuse, 0xfe, !PT ;  /* 0x0000000602157812 */ /* 0x100fe400078efea5 */
[----:B------:R-:W-:Y:S01]  /*55190*/  ISETP.LT.AND P2, PT, R20, UR9, !P0 ;  /* 0x0000000914007c0c */ /* 0x000fe2000c741270 */
[----:B------:R-:W-:Y:S01]  /*551a0*/  ULDC UR9, c[0x0][0x22c] ;  /* 0x00008b0000097ab9 */ /* 0x000fe20000000800 */
[----:B------:R-:W-:Y:S01]  /*551b0*/  ISETP.LT.AND P4, PT, R21, UR10, !P0 ;  /* 0x0000000a15007c0c */ /* 0x000fe2000c781270 */
[----:B------:R-:W-:Y:S01]  /*551c0*/  ULDC UR10, c[0x0][0x22c] ;  /* 0x00008b00000a7ab9 */ /* 0x000fe20000000800 */
[----:B------:R-:W-:Y:S01]  /*551d0*/  LOP3.LUT R22, R2, 0x2, R165, 0xfe, !PT ;  /* 0x0000000202167812 */ /* 0x000fe200078efea5 */
[----:B------:R-:W4:Y:S04]  /*551e0*/  LDS.128 R68, [R213] ;  /* 0x00000000d5447984 */ /* 0x000f280000000c00 */
[C---:B------:R-:W-:Y:S01]  /*551f0*/  IMAD R23, R22.reuse, UR5, RZ ;  /* 0x0000000516177c24 */ /* 0x040fe2000f8e02ff */
[----:B------:R-:W-:Y:S01]  /*55200*/  BAR.SYNC.DEFER_BLOCKING 0x0 ;  /* 0x0000000000007b1d */ /* 0x000fe20000010000 */
[----:B------:R-:W-:-:S03]  /*55210*/  ISETP.LT.AND P3, PT, R22, UR8, !P0 ;  /* 0x0000000816007c0c */ /* 0x000fc6000c761270 */
[CC--:B------:R-:W-:Y:S02]  /*55220*/  LEA R22, P5, R23.reuse, R3.reuse, 0x1 ;  /* 0x0000000317167211 */ /* 0x0c0fe400078a08ff */
[----:B------:R-:W-:Y:S02]  /*55230*/  ULDC UR8, c[0x0][0x22c] ;  /* 0x00008b0000087ab9 */ /* 0x000fe40000000800 */
[----:B------:R-:W-:Y:S01]  /*55240*/  LEA.HI.X.SX32 R23, R23, R0, 0x1, P5 ;  /* 0x0000000017177211 */ /* 0x000fe200028f0eff */
[----:B------:R-:W-:Y:S01]  /*55250*/  ULDC UR5, c[0x0][0x248] ;  /* 0x0000920000057ab9 */ /* 0x000fe20000000800 */
[----:B------:R2:W-:Y:S01]  /*55260*/  STSM.16.M88.4 [R164], R24 ;  /* 0x00000018a4007844 */ /* 0x0005e20000000200 */
[----:B------:R-:W-:Y:S01]  /*55270*/  BAR.SYNC.DEFER_BLOCKING 0x0 ;  /* 0x0000000000007b1d */ /* 0x000fe20000010000 */
[----:B--2---:R-:W-:Y:S01]  /*55280*/  IMAD R25, R20, UR6, RZ ;  /* 0x0000000614197c24 */ /* 0x004fe2000f8e02ff */
[----:B------:R-:W-:Y:S01]  /*55290*/  LEA R20, P6, R116, R3, 0x1 ;  /* 0x0000000374147211 */ /* 0x000fe200078c08ff */
[----:B------:R-:W-:-:S03]  /*552a0*/  IMAD R27, R21, UR7, RZ ;  /* 0x00000007151b7c24 */ /* 0x000fc6000f8e02ff */
[----:B------:R-:W-:Y:S01]  /*552b0*/  ULDC UR6, c[0x0][0x248] ;  /* 0x0000920000067ab9 */ /* 0x000fe20000000800 */
[----:B------:R-:W-:Y:S01]  /*552c0*/  ULDC UR7, c[0x0][0x248] ;  /* 0x0000920000077ab9 */ /* 0x000fe20000000800 */
[-C--:B------:R-:W-:Y:S02]  /*552d0*/  LEA.HI.X.SX32 R21, R116, R0.reuse, 0x1, P6 ;  /* 0x0000000074157211 */ /* 0x080fe400030f0eff */
[-C--:B------:R-:W-:Y:S02]  /*552e0*/  LEA R24, P6, R25, R3.reuse, 0x1 ;  /* 0x0000000319187211 */ /* 0x080fe400078c08ff */
[----:B------:R-:W-:Y:S02]  /*552f0*/  LEA R26, P5, R27, R3, 0x1 ;  /* 0x000000031b1a7211 */ /* 0x000fe400078a08ff */
[-C--:B------:R-:W-:Y:S01]  /*55300*/  LEA.HI.X.SX32 R25, R25, R0.reuse, 0x1, P6 ;  /* 0x0000000019197211 */ /* 0x080fe200030f0eff */
[----:B------:R-:W2:Y:S01]  /*55310*/  LDS.128 R16, [R213] ;  /* 0x00000000d5107984 */ /* 0x000ea20000000c00 */
[----:B------:R-:W-:Y:S01]  /*55320*/  LEA.HI.X.SX32 R27, R27, R0, 0x1, P5 ;  /* 0x000000001b1b7211 */ /* 0x000fe200028f0eff */
[----:B------:R-:W-:Y:S06]  /*55330*/  BAR.SYNC.DEFER_BLOCKING 0x0 ;  /* 0x0000000000007b1d */ /* 0x000fec0000010000 */
[----:B------:R5:W-:Y:S02]  /*55340*/  STSM.16.M88.4 [R164], R32 ;  /* 0x00000020a4007844 */ /* 0x000be40000000200 */
[----:B------:R-:W-:Y:S08]  /*55350*/  BAR.SYNC.DEFER_BLOCKING 0x0 ;  /* 0x0000000000007b1d */ /* 0x000ff00000010000 */
[----:B-----5:R-:W5:Y:S01]  /*55360*/  LDC R32, c[0x0][0x248] ;  /* 0x00009200ff207b82 */ /* 0x020f620000000800 */
[----:B------:R-:W-:-:S02]  /*55370*/  LOP3.LUT R35, R2, 0x1b4, R165, 0xfe, !PT ;  /* 0x000001b402237812 */ /* 0x000fc400078efea5 */
[----:B------:R-:W-:-:S05]  /*55380*/  LOP3.LUT R34, R2, 0x1c0, R165, 0xfe, !PT ;  /* 0x000001c002227812 */ /* 0x000fca00078efea5 */
[----:B------:R-:W4:Y:S01]  /*55390*/  LDC R33, c[0x0][0x248] ;  /* 0x00009200ff217b82 */ /* 0x000f220000000800 */
[----:B------:R-:W2:Y:S07]  /*553a0*/  LDS.128 R12, [R213] ;  /* 0x00000000d50c7984 */ /* 0x000eae0000000c00 */
        /* <DEDUP_REMOVED lines=9> */
[----:B------:R1:W-:Y:S02]  /*55440*/  STSM.16.M88.4 [R164], R48 ;  /* 0x00000030a4007844 */ /* 0x0003e40000000200 */
[----:B------:R-:W-:Y:S01]  /*55450*/  BAR.SYNC.DEFER_BLOCKING 0x0 ;  /* 0x0000000000007b1d */ /* 0x000fe20000010000 */
[----:B-1----:R-:W-:-:S02]  /*55460*/  LOP3.LUT R48, R2, 0x18e, R165, 0xfe, !PT ;  /* 0x0000018e02307812 */ /* 0x002fc400078efea5 */
[C-C-:B------:R-:W-:Y:S02]  /*55470*/  LOP3.LUT R50, R2.reuse, 0x194, R165.reuse, 0xfe, !PT ;  /* 0x0000019402327812 */ /* 0x140fe400078efea5 */
[C-C-:B------:R-:W-:Y:S02]  /*55480*/  LOP3.LUT R51, R2.reuse, 0x198, R165.reuse, 0xfe, !PT ;  /* 0x0000019802337812 */ /* 0x140fe400078efea5 */
[C-C-:B------:R-:W-:Y:S01]  /*55490*/  LOP3.LUT R49, R2.reuse, 0x1a0, R165.reuse, 0xfe, !PT ;  /* 0x000001a002317812 */ /* 0x140fe200078efea5 */
[----:B------:R-:W1:Y:S01]  /*554a0*/  LDS.128 R76, [R213] ;  /* 0x00000000d54c7984 */ /* 0x000e620000000c00 */
[----:B------:R-:W-:Y:S06]  /*554b0*/  BAR.SYNC.DEFER_BLOCKING 0x0 ;  /* 0x0000000000007b1d */ /* 0x000fec0000010000 */
[----:B------:R3:W-:Y:S02]  /*554c0*/  STSM.16.M88.4 [R164], R56 ;  /* 0x00000038a4007844 */ /* 0x0007e40000000200 */
[----:B------:R-:W-:Y:S01]  /*554d0*/  BAR.SYNC.DEFER_BLOCKING 0x0 ;  /* 0x0000000000007b1d */ /* 0x000fe20000010000 */
[----:B---3--:R-:W-:-:S02]  /*554e0*/  LOP3.LUT R59, R2, 0x184, R165, 0xfe, !PT ;  /* 0x00000184023b7812 */ /* 0x008fc400078efea5 */
[C-C-:B------:R-:W-:Y:S02]  /*554f0*/  LOP3.LUT R57, R2.reuse, 0x186, R165.reuse, 0xfe, !PT ;  /* 0x0000018602397812 */ /* 0x140fe400078efea5 */
[C-C-:B------:R-:W-:Y:S02]  /*55500*/  LOP3.LUT R56, R2.reuse, 0x188, R165.reuse, 0xfe, !PT ;  /* 0x0000018802387812 */ /* 0x140fe400078efea5 */
[C-C-:B------:R-:W-:Y:S01]  /*55510*/  LOP3.LUT R58, R2.reuse, 0x190, R165.reuse, 0xfe, !PT ;  /* 0x00000190023a7812 */ /* 0x140fe200078efea5 */
[----:B------:R-:W3:Y:S01]  /*55520*/  LDS.128 R92, [R213] ;  /* 0x00000000d55c7984 */ /* 0x000ee20000000c00 */
        /* <DEDUP_REMOVED lines=31> */
[----:B-----5:R-:W-:-:S02]  /*55720*/  LOP3.LUT R122, R2, 0x172, R165, 0xfe, !PT ;  /* 0x00000172027a7812 */ /* 0x020fc400078efea5 */
[C-C-:B------:R-:W-:Y:S02]  /*55730*/  LOP3.LUT R123, R2.reuse, 0x17e, R165.reuse, 0xfe, !PT ;  /* 0x0000017e027b7812 */ /* 0x140fe400078efea5 */
[C-C-:B------:R-:W-:Y:S02]  /*55740*/  LOP3.LUT R121, R2.reuse, 0x180, R165.reuse, 0xfe, !PT ;  /* 0x0000018002797812 */ /* 0x140fe400078efea5 */
[C-C-:B------:R-:W-:Y:S01]  /*55750*/  LOP3.LUT R120, R2.reuse, 0x18c, R165.reuse, 0xfe, !PT ;  /* 0x0000018c02787812 */ /* 0x140fe200078efea5 */
[----:B------:R-:W5:Y:S01]  /*55760*/  LDS.128 R108, [R213] ;  /* 0x00000000d56c7984 */ /* 0x000f620000000c00 */
[----:B------:R-:W-:Y:S06]  /*55770*/  BAR.SYNC.DEFER_BLOCKING 0x0 ;  /* 0x0000000000007b1d */ /* 0x000fec0000010000 */
[----:B------:R2:W-:Y:S02]  /*55780*/  STSM.16.M88.4 [R164], R128 ;  /* 0x00000080a4007844 */ /* 0x0005e40000000200 */
[----:B------:R-:W-:Y:S01]  /*55790*/  BAR.SYNC.DEFER_BLOCKING 0x0 ;  /* 0x0000000000007b1d */ /* 0x000fe20000010000 */
[----:B--2---:R-:W-:-:S02]  /*557a0*/  LOP3.LUT R131, R2, 0x15e, R165, 0xfe, !PT ;  /* 0x0000015e02837812 */ /* 0x004fc400078efea5 */
[C-C-:B------:R-:W-:Y:S02]  /*557b0*/  LOP3.LUT R128, R2.reuse, 0x16a, R165.reuse, 0xfe, !PT ;  /* 0x0000016a02807812 */ /* 0x140fe400078efea5 */
[C-C-:B------:R-:W-:Y:S02]  /*557c0*/  LOP3.LUT R129, R2.reuse, 0x174, R165.reuse, 0xfe, !PT ;  /* 0x0000017402817812 */ /* 0x140fe400078efea5 */
[C-C-:B------:R-:W-:Y:S01]  /*557d0*/  LOP3.LUT R130, R2.reuse, 0x178, R165.reuse, 0xfe, !PT ;  /* 0x0000017802827812 */ /* 0x140fe200078efea5 */
[----:B------:R-:W2:Y:S01]  /*557e0*/  LDS.128 R112, [R213] ;  /* 0x00000000d5707984 */ /* 0x000ea20000000c00 */
[----:B------:R-:W-:Y:S06]  /*557f0*/  BAR.SYNC.DEFER_BLOCKING 0x0 ;  /* 0x0000000000007b1d */ /* 0x000fec0000010000 */
[----:B------:R4:W-:Y:S02]  /*55800*/  STSM.16.M88.4 [R164], R136 ;  /* 0x00000088a4007844 */ /* 0x0009e40000000200 */
[----:B------:R-:W-:Y:S01]  /*55810*/  BAR.SYNC.DEFER_BLOCKING 0x0 ;  /* 0x0000000000007b1d */ /* 0x000fe20000010000 */
[----:B----4-:R-:W-:-:S02]  /*55820*/  LOP3.LUT R139, R2, 0x158, R165, 0xfe, !PT ;  /* 0x00000158028b7812 */ /* 0x010fc400078efea5 */
[C-C-:B------:R-:W-:Y:S02]  /*55830*/  LOP3.LUT R137, R2.reuse, 0x162, R165.reuse, 0xfe, !PT ;  /* 0x0000016202897812 */ /* 0x140fe400078efea5 */
[C-C-:B------:R-:W-:Y:S02]  /*55840*/  LOP3.LUT R138, R2.reuse, 0x166, R165.reuse, 0xfe, !PT ;  /* 0x00000166028a7812 */ /* 0x140fe400078efea5 */
[C-C-:B------:R-:W-:Y:S01]  /*55850*/  LOP3.LUT R136, R2.reuse, 0x16c, R165.reuse, 0xfe, !PT ;  /* 0x0000016c02887812 */ /* 0x140fe200078efea5 */
[----:B------:R-:W4:Y:S01]  /*55860*/  LDS.128 R116, [R213] ;  /* 0x00000000d5747984 */ /* 0x000f220000000c00 */
[----:B------:R-:W-:Y:S06]  /*55870*/  BAR.SYNC.DEFER_BLOCKING 0x0 ;  /* 0x0000000000007b1d */ /* 0x000fec0000010000 */
[----:B------:R0:W-:Y:S02]  /*55880*/  STSM.16.M88.4 [R164], R144 ;  /* 0x00000090a4007844 */ /* 0x0001e40000000200 */
[----:B------:R-:W-:Y:S01]  /*55890*/  BAR.SYNC.DEFER_BLOCKING 0x0 ;  /* 0x0000000000007b1d */ /* 0x000fe20000010000 */
[----:B0-----:R-:W-:-:S02]  /*558a0*/  LOP3.LUT R164, R2, 0x1fe, R165, 0xfe, !PT ;  /* 0x000001fe02a47812 */ /* 0x001fc400078efea5 */
[C-C-:B------:R-:W-:Y:S02]  /*558b0*/  LOP3.LUT R146, R2.reuse, 0x142, R165.reuse, 0xfe, !PT ;  /* 0x0000014202927812 */ /* 0x140fe400078efea5 */
[C-C-:B------:R-:W-:Y:S02]  /*558c0*/  LOP3.LUT R147, R2.reuse, 0x14e, R165.reuse, 0xfe, !PT ;  /* 0x0000014e02937812 */ /* 0x140fe400078efea5 */
[C-C-:B------:R-:W-:Y:S02]  /*558d0*/  LOP3.LUT R145, R2.reuse, 0x150, R165.reuse, 0xfe, !PT ;  /* 0x0000015002917812 */ /* 0x140fe400078efea5 */
[C-C-:B------:R-:W-:Y:S01]  /*558e0*/  LOP3.LUT R144, R2.reuse, 0x15c, R165.reuse, 0xfe, !PT ;  /* 0x0000015c02907812 */ /* 0x140fe200078efea5 */
[----:B------:R0:W-:Y:S04]  /*558f0*/  @P1 STG.E.U16 desc[UR56][R20.64], R124 ;  /* 0x0000007c14001986 */ /* 0x0001e8000c101538 */
[----:B------:R1:W-:Y:S04]  /*55900*/  @P3 STG.E.U16 desc[UR56][R22.64], R125 ;  /* 0x0000007d16003986 */ /* 0x0003e8000c101538 */
[----:B------:R3:W-:Y:S01]  /*55910*/  @P2 STG.E.U16 desc[UR56][R24.64], R126 ;  /* 0x0000007e18002986 */ /* 0x0007e2000c101538 */
[----:B0-----:R-:W-:-:S03]  /*55920*/  LOP3.LUT R20, R2, 0xc, R165, 0xfe, !PT ;  /* 0x0000000c02147812 */ /* 0x001fc600078efea5 */
[----:B------:R0:W-:Y:S01]  /*55930*/  @P4 STG.E.U16 desc[UR56][R26.64], R127 ;  /* 0x0000007f1a004986 */ /* 0x0001e2000c101538 */
[C-C-:B------:R-:W-:Y:S02]  /*55940*/  LOP3.LUT R21, R2.reuse, 0xe, R165.reuse, 0xfe, !PT ;  /* 0x0000000e02157812 */ /* 0x140fe400078efea5 */
[C-C-:B-1----:R-:W-:Y:S02]  /*55950*/  LOP3.LUT R23, R2.reuse, 0x8, R165.reuse, 0xfe, !PT ;  /* 0x0000000802177812 */ /* 0x142fe400078efea5 */
[----:B------:R-:W-:Y:S01]  /*55960*/  LOP3.LUT R22, R2, 0xa, R165, 0xfe, !PT ;  /* 0x0000000a02167812 */ /* 0x000fe200078efea5 */
[----:B------:R-:W-:Y:S01]  /*55970*/  IMAD R28, R21, UR7, RZ ;  /* 0x00000007151c7c24 */ /* 0x000fe2000f8e02ff */
[C---:B------:R-:W-:Y:S01]  /*55980*/  ISETP.LT.AND P1, PT, R23.reuse, UR8, !P0 ;  /* 0x0000000817007c0c */ /* 0x040fe2000c721270 */
[----:B------:R-:W-:Y:S01]  /*55990*/  IMAD R23, R23, UR4, RZ ;  /* 0x0000000417177c24 */ /* 0x000fe2000f8e02ff */
[C---:B------:R-:W-:Y:S01]  /*559a0*/  ISETP.LT.AND P3, PT, R22.reuse, UR9, !P0 ;  /* 0x0000000916007c0c */ /* 0x040fe2000c761270 */
[----:B---3--:R-:W-:Y:S01]  /*559b0*/  IMAD R25, R22, UR5, RZ ;  /* 0x0000000516197c24 */ /* 0x008fe2000f8e02ff */
[C---:B------:R-:W-:Y:S01]  /*559c0*/  ISETP.LT.AND P2, PT, R20.reuse, UR10, !P0 ;  /* 0x0000000a14007c0c */ /* 0x040fe2000c741270 */
[----:B0-----:R-:W-:Y:S01]  /*559d0*/  IMAD R27, R20, UR6, RZ ;  /* 0x00000006141b7c24 */ /* 0x001fe2000f8e02ff */
[-C--:B------:R-:W-:Y:S01]  /*559e0*/  LEA R20, P6, R23, R3.reuse, 0x1 ;  /* 0x0000000317147211 */ /* 0x080fe200078c08ff */
[----:B------:R-:W-:Y:S01]  /*559f0*/  ULDC UR4, c[0x0][0x248] ;  /* 0x0000920000047ab9 */ /* 0x000fe20000000800 */
[-C--:B------:R-:W-:Y:S01]  /*55a00*/  LEA R22, P5, R25, R3.reuse, 0x1 ;  /* 0x0000000319167211 */ /* 0x080fe200078a08ff */
[----:B------:R-:W-:Y:S01]  /*55a10*/  ULDC UR8, c[0x0][0x22c] ;  /* 0x00008b0000087ab9 */ /* 0x000fe20000000800 */
[----:B------:R-:W-:Y:S01]  /*55a20*/  ISETP.LT.AND P4, PT, R21, UR11, !P0 ;  /* 0x0000000b15007c0c */ /* 0x000fe2000c781270 */
[----:B------:R-:W-:Y:S01]  /*55a30*/  ULDC UR5, c[0x0][0x248] ;  /* 0x0000920000057ab9 */ /* 0x000fe20000000800 */
[-C--:B------:R-:W-:Y:S01]  /*55a40*/  LEA.HI.X.SX32 R21, R23, R0.reuse, 0x1, P6 ;  /* 0x0000000017157211 */ /* 0x080fe200030f0eff */
[----:B------:R-:W-:Y:S01]  /*55a50*/  ULDC UR9, c[0x0][0x22c] ;  /* 0x00008b0000097ab9 */ /* 0x000fe20000000800 */
[-C--:B------:R-:W-:Y:S01]  /*55a60*/  LEA.HI.X.SX32 R23, R25, R0.reuse, 0x1, P5 ;  /* 0x0000000019177211 */ /* 0x080fe200028f0eff */
[----:B------:R-:W-:Y:S01]  /*55a70*/  ULDC UR6, c[0x0][0x248] ;  /* 0x0000920000067ab9 */ /* 0x000fe20000000800 */
[CC--:B------:R-:W-:Y:S01]  /*55a80*/  LEA R24, P6, R27.reuse, R3.reuse, 0x1 ;  /* 0x000000031b187211 */ /* 0x0c0fe200078c08ff */
[----:B------:R0:W-:Y:S01]  /*55a90*/  @P1 STG.E.U16 desc[UR56][R20.64], R29 ;  /* 0x0000001d14001986 */ /* 0x0001e2000c101538 */
[C---:B------:R-:W-:Y:S01]  /*55aa0*/  LEA R26, P5, R28.reuse, R3, 0x1 ;  /* 0x000000031c1a7211 */ /* 0x040fe200078a08ff */
[----:B------:R-:W-:Y:S01]  /*55ab0*/  ULDC UR10, c[0x0][0x22c] ;  /* 0x00008b00000a7ab9 */ /* 0x000fe20000000800 */
[-C--:B------:R-:W-:Y:S01]  /*55ac0*/  LEA.HI.X.SX32 R25, R27, R0.reuse, 0x1, P6 ;  /* 0x000000001b197211 */ /* 0x080fe200030f0eff */
[----:B------:R1:W-:Y:S01]  /*55ad0*/  @P3 STG.E.U16 desc[UR56][R22.64], R30 ;  /* 0x0000001e16003986 */ /* 0x0003e2000c101538 */
[----:B------:R-:W-:Y:S01]  /*55ae0*/  PRMT R127, R127, 0x7632, R127 ;  /* 0x000076327f7f7816 */ /* 0x000fe2000000007f */
[----:B------:R-:W-:Y:S01]  /*55af0*/  ULDC UR7, c[0x0][0x248] ;  /* 0x0000920000077ab9 */ /* 0x000fe20000000800 */
[----:B------:R-:W-:Y:S01]  /*55b00*/  LEA.HI.X.SX32 R27, R28, R0, 0x1, P5 ;  /* 0x000000001c1b7211 */ /* 0x000fe200028f0eff */
[----:B------:R3:W-:Y:S01]  /*55b10*/  @P2 STG.E.U16 desc[UR56][R24.64], R31 ;  /* 0x0000001f18002986 */ /* 0x0007e2000c101538 */
[----:B------:R-:W-:Y:S01]  /*55b20*/  ULDC UR11, c[0x0][0x22c] ;  /* 0x00008b00000b7ab9 */ /* 0x000fe20000000800 */
[----:B------:R-:W-:-:S02]  /*55b30*/  LOP3.LUT R126, R2, 0x176, R165, 0xfe, !PT ;  /* 0x00000176027e7812 */ /* 0x000fc400078efea5 */
[C-C-:B0-----:R-:W-:Y:S01]  /*55b40*/  LOP3.LUT R21, R2.reuse, 0x12, R165.reuse, 0xfe, !PT ;  /* 0x0000001202157812 */ /* 0x141fe200078efea5 */
[----:B------:R0:W-:Y:S01]  /*55b50*/  @P4 STG.E.U16 desc[UR56][R26.64], R127 ;  /* 0x0000007f1a004986 */ /* 0x0001e2000c101538 */
[C-C-:B------:R-:W-:Y:S02]  /*55b60*/  LOP3.LUT R20, R2.reuse, 0x14, R165.reuse, 0xfe, !PT ;  /* 0x0000001402147812 */ /* 0x140fe400078efea5 */
[--C-:B-1----:R-:W-:Y:S02]  /*55b70*/  LOP3.LUT R22, R2, 0x10, R165.reuse, 0xfe, !PT ;  /* 0x0000001002167812 */ /* 0x102fe400078efea5 */
[C---:B------:R-:W-:Y:S01]  /*55b80*/  ISETP.LT.AND P3, PT, R21.reuse, UR9, !P0 ;  /* 0x0000000915007c0c */ /* 0x040fe2000c761270 */
[----:B------:R-:W-:Y:S01]  /*55b90*/  ULDC UR9, c[0x0][0x22c] ;  /* 0x00008b0000097ab9 */ /* 0x000fe20000000800 */
[C---:B------:R-:W-:Y:S01]  /*55ba0*/  ISETP.LT.AND P1, PT, R22.reuse, UR8, !P0 ;  /* 0x0000000816007c0c */ /* 0x040fe2000c721270 */
[----:B---3--:R-:W-:Y:S01]  /*55bb0*/  IMAD R25, R22, UR4, RZ ;  /* 0x0000000416197c24 */ /* 0x008fe2000f8e02ff */
[----:B------:R-:W-:Y:S01]  /*55bc0*/  ISETP.LT.AND P2, PT, R20, UR10, !P0 ;  /* 0x0000000a14007c0c */ /* 0x000fe2000c741270 */
[----:B------:R-:W-:Y:S01]  /*55bd0*/  ULDC UR4, c[0x0][0x22c] ;  /* 0x00008b0000047ab9 */ /* 0x000fe20000000800 */
[----:B------:R-:W-:Y:S01]  /*55be0*/  LOP3.LUT R23, R2, 0x16, R165, 0xfe, !PT ;  /* 0x0000001602177812 */ /* 0x000fe200078efea5 */
[----:B0-----:R-:W-:Y:S01]  /*55bf0*/  IMAD R26, R21, UR5, RZ ;  /* 0x00000005151a7c24 */ /* 0x001fe2000f8e02ff */
[----:B------:R-:W-:Y:S01]  /*55c00*/  ULDC UR8, c[0x0][0x22c] ;  /* 0x00008b0000087ab9 */ /* 0x000fe20000000800 */
[----:B------:R-:W-:Y:S01]  /*55c10*/  IMAD R27, R20, UR6, RZ ;  /* 0x00000006141b7c24 */ /* 0x000fe2000f8e02ff */
[-C--:B------:R-:W-:Y:S01]  /*55c20*/  LEA R20, P6, R25, R3.reuse, 0x1 ;  /* 0x0000000319147211 */ /* 0x080fe200078c08ff */
[----:B------:R-:W-:Y:S01]  /*55c30*/  IMAD R28, R23, UR7, RZ ;  /* 0x00000007171c7c24 */ /* 0x000fe2000f8e02ff */
[CC--:B------:R-:W-:Y:S01]  /*55c40*/  LEA R22, P4, R26.reuse, R3.reuse, 0x1 ;  /* 0x000000031a167211 */ /* 0x0c0fe200078808ff */
[----:B------:R-:W-:Y:S01]  /*55c50*/  ULDC UR5, c[0x0][0x248] ;  /* 0x0000920000057ab9 */ /* 0x000fe20000000800 */
[-C--:B------:R-:W-:Y:S01]  /*55c60*/  LEA.HI.X.SX32 R21, R25, R0.reuse, 0x1, P6 ;  /* 0x0000000019157211 */ /* 0x080fe200030f0eff */
[----:B------:R-:W-:Y:S01]  /*55c70*/  ULDC UR6, c[0x0][0x248] ;  /* 0x0000920000067ab9 */ /* 0x000fe20000000800 */
[----:B------:R-:W-:Y:S01]  /*55c80*/  ISETP.LT.AND P6, PT, R23, UR4, !P0 ;  /* 0x0000000417007c0c */ /* 0x000fe2000c7c1270 */
[----:B------:R-:W-:Y:S01]  /*55c90*/  ULDC UR4, c[0x0][0x248] ;  /* 0x0000920000047ab9 */ /* 0x000fe20000000800 */
[-C--:B------:R-:W-:Y:S01]  /*55ca0*/  LEA.HI.X.SX32 R23, R26, R0.reuse, 0x1, P4 ;  /* 0x000000001a177211 */ /* 0x080fe200020f0eff */
[----:B------:R0:W-:Y:S01]  /*55cb0*/  @P1 STG.E.U16 desc[UR56][R20.64], R132 ;  /* 0x0000008414001986 */ /* 0x0001e2000c101538 */
[CC--:B------:R-:W-:Y:S01]  /*55cc0*/  LEA R24, P5, R27.reuse, R3.reuse, 0x1 ;  /* 0x000000031b187211 */ /* 0x0c0fe200078a08ff */
[----:B------:R-:W-:Y:S01]  /*55cd0*/  ULDC UR10, c[0x0][0x22c] ;  /* 0x00008b00000a7ab9 */ /* 0x000fe20000000800 */
[C---:B------:R-:W-:Y:S01]  /*55ce0*/  LEA R26, P4, R28.reuse, R3, 0x1 ;  /* 0x000000031c1a7211 */ /* 0x040fe200078808ff */
[----:B------:R1:W-:Y:S01]  /*55cf0*/  @P3 STG.E.U16 desc[UR56][R22.64], R133 ;  /* 0x0000008516003986 */ /* 0x0003e2000c101538 */
[-C--:B------:R-:W-:Y:S01]  /*55d00*/  LEA.HI.X.SX32 R25, R27, R0.reuse, 0x1, P5 ;  /* 0x000000001b197211 */ /* 0x080fe200028f0eff */
[----:B------:R-:W-:Y:S01]  /*55d10*/  ULDC UR7, c[0x0][0x248] ;  /* 0x0000920000077ab9 */ /* 0x000fe20000000800 */
[----:B------:R-:W-:-:S02]  /*55d20*/  LEA.HI.X.SX32 R27, R28, R0, 0x1, P4 ;  /* 0x000000001c1b7211 */ /* 0x000fc400020f0eff */
[----:B------:R-:W-:Y:S01]  /*55d30*/  PRMT R29, R132, 0x7632, R29 ;  /* 0x00007632841d7816 */ /* 0x000fe2000000001d */
[----:B------:R3:W-:Y:S01]  /*55d40*/  @P2 STG.E.U16 desc[UR56][R24.64], R134 ;  /* 0x0000008618002986 */ /* 0x0007e2000c101538 */
[----:B------:R-:W-:Y:S02]  /*55d50*/  PRMT R30, R133, 0x7632, R30 ;  /* 0x00007632851e7816 */ /* 0x000fe4000000001e */
[C-C-:B0-----:R-:W-:Y:S01]  /*55d60*/  LOP3.LUT R20, R2.reuse, 0x1c, R165.reuse, 0xfe, !PT ;  /* 0x0000001c02147812 */ /* 0x141fe200078efea5 */
        /* <DEDUP_REMOVED lines=23> */
[----:B------:R-:W-:Y:S01]  /*55ee0*/  LEA R26, P5, R28, R3, 0x1 ;  /* 0x000000031c1a7211 */ /* 0x000fe200078a08ff */
[----:B------:R-:W-:Y:S01]  /*55ef0*/  ULDC UR10, c[0x0][0x22c] ;  /* 0x00008b00000a7ab9 */ /* 0x000fe20000000800 */
[----:B------:R-:W-:Y:S01]  /*55f00*/  PRMT R31, R134, 0x7632, R31 ;  /* 0x00007632861f7816 */ /* 0x000fe2000000001f */
[----:B------:R1:W-:Y:S01]  /*55f10*/  @P3 STG.E.U16 desc[UR56][R22.64], R30 ;  /* 0x0000001e16003986 */ /* 0x0003e2000c101538 */
[-C--:B------:R-:W-:Y:S01]  /*55f20*/  LEA.HI.X.SX32 R25, R27, R0.reuse, 0x1, P6 ;  /* 0x000000001b197211 */ /* 0x080fe200030f0eff */
[----:B------:R-:W-:Y:S01]  /*55f30*/  ULDC UR7, c[0x0][0x248] ;  /* 0x0000920000077ab9 */ /* 0x000fe20000000800 */
[----:B------:R-:W-:Y:S01]  /*55f40*/  PRMT R135, R135, 0x7632, R135 ;  /* 0x0000763287877816 */ /* 0x000fe20000000087 */
[----:B------:R-:W-:Y:S01]  /*55f50*/  ULDC UR11, c[0x0][0x22c] ;  /* 0x00008b00000b7ab9 */ /* 0x000fe20000000800 */
[----:B------:R-:W-:Y:S01]  /*55f60*/  LEA.HI.X.SX32 R27, R28, R0, 0x1, P5 ;  /* 0x000000001c1b7211 */ /* 0x000fe200028f0eff */
[----:B------:R3:W-:Y:S01]  /*55f70*/  @P2 STG.E.U16 desc[UR56][R24.64], R31 ;  /* 0x0000001f18002986 */ /* 0x0007e2000c101538 */
        /* <DEDUP_REMOVED lines=246> */
[--C-:B------:R-:W-:Y:S01]  /*56ee0*/  LOP3.LUT R22, R2, 0x5a, R165.reuse, 0xfe, !PT ;  /* 0x0000005a02167812 */ /* 0x100fe200078efea5 */
[----:B------:R-:W-:Y:S01]  /*56ef0*/  IMAD R28, R21, UR7, RZ ;  /* 0x00000007151c7c24 */ /* 0x000fe2000f8e02ff */
[C---:B------:R-:W-:Y:S01]  /*56f00*/  ISETP.LT.AND P1, PT, R23.reuse, UR8, !P0 ;  /* 0x0000000817007c0c */ /* 0x040fe2000c721270 */
[----:B------:R-:W-:Y:S01]  /*56f10*/  IMAD R23, R23, UR4, RZ ;  /* 0x0000000417177c24 */ /* 0x000fe2000f8e02ff */
[----:B------:R-:W-:Y:S01]  /*56f20*/  ISETP.LT.AND P2, PT, R20, UR10, !P0 ;  /* 0x0000000a14007c0c */ /* 0x000fe2000c741270 */
[C---:B---3--:R-:W-:Y:S01]  /*56f30*/  IMAD R25, R22.reuse, UR5, RZ ;  /* 0x0000000516197c24 */ /* 0x048fe2000f8e02ff */
[----:B------:R-:W-:Y:S01]  /*56f40*/  ISETP.LT.AND P3, PT, R22, UR9, !P0 ;  /* 0x0000000916007c0c */ /* 0x000fe2000c761270 */
        /* <DEDUP_REMOVED lines=9> */
[-C--:B------:R-:W-:Y:S01]  /*56fe0*/  LEA R24, P6, R27, R3.reuse, 0x1 ;  /* 0x000000031b187211 */ /* 0x080fe200078c08ff */
[----:B------:R-:W-:Y:S01]  /*56ff0*/  ULDC UR6, c[0x0][0x248] ;  /* 0x0000920000067ab9 */ /* 0x000fe20000000800 */
[-C--:B------:R-:W-:Y:S01]  /*57000*/  LEA.HI.X.SX32 R23, R25, R0.reuse, 0x1, P5 ;  /* 0x0000000019177211 */ /* 0x080fe200028f0eff */
[----:B------:R0:W-:Y:S01]  /*57010*/  @P1 STG.E.U16 desc[UR56][R20.64], R29 ;  /* 0x0000001d14001986 */ /* 0x0001e2000c101538 */
[C---:B------:R-:W-:Y:S01]  /*57020*/  LEA R26, P5, R28.reuse, R3, 0x1 ;  /* 0x000000031c1a7211 */ /* 0x040fe200078a08ff */
[----:B------:R-:W-:Y:S01]  /*57030*/  ULDC UR9, c[0x0][0x22c] ;  /* 0x00008b0000097ab9 */ /* 0x000fe20000000800 */
[-C--:B------:R-:W-:Y:S01]  /*57040*/  LEA.HI.X.SX32 R25, R27, R0.reuse, 0x1, P6 ;  /* 0x000000001b197211 */ /* 0x080fe200030f0eff */
[----:B------:R1:W-:Y:S01]  /*57050*/  @P3 STG.E.U16 desc[UR56][R22.64], R30 ;  /* 0x0000001e16003986 */ /* 0x0003e2000c101538 */
[----:B------:R-:W-:Y:S01]  /*57060*/  LEA.HI.X.SX32 R27, R28, R0, 0x1, P5 ;  /* 0x000000001c1b7211 */ /* 0x000fe200028f0eff */
[----:B------:R-:W-:Y:S01]  /*57070*/  ULDC UR10, c[0x0][0x22c] ;  /* 0x00008b00000a7ab9 */ /* 0x000fe20000000800 */
[----:B------:R-:W-:-:S02]  /*57080*/  LOP3.LUT R28, R2, 0x60, R165, 0xfe, !PT ;  /* 0x00000060021c7812 */ /* 0x000fc400078efea5 */
[----:B------:R-:W-:Y:S02]  /*57090*/  PRMT R31, R158, 0x7632, R31 ;  /* 0x000076329e1f7816 */ /* 0x000fe4000000001f */
[C---:B------:R-:W-:Y:S01]  /*570a0*/  ISETP.LT.AND P5, PT, R28.reuse, UR7, !P0 ;  /* 0x000000071c007c0c */ /* 0x040fe2000c7a1270 */
[----:B------:R-:W-:Y:S01]  /*570b0*/  IMAD R28, R28, UR4, RZ ;  /* 0x000000041c1c7c24 */ /* 0x000fe2000f8e02ff */
[C---:B0-----:R-:W-:Y:S01]  /*570c0*/  LOP3.LUT R21, R2.reuse, 0x62, R165, 0xfe, !PT ;  /* 0x0000006202157812 */ /* 0x041fe200078efea5 */
[----:B------:R0:W-:Y:S01]  /*570d0*/  @P2 STG.E.U16 desc[UR56][R24.64], R31 ;  /* 0x0000001f18002986 */ /* 0x0001e2000c101538 */
[----:B------:R-:W-:Y:S01]  /*570e0*/  PRMT R159, R159, 0x7632, R159 ;  /* 0x000076329f9f7816 */ /* 0x000fe2000000009f */
[----:B------:R-:W-:Y:S01]  /*570f0*/  ULDC UR4, c[0x0][0x248] ;  /* 0x0000920000047ab9 */ /* 0x000fe20000000800 */
[--C-:B-1----:R-:W-:Y:S01]  /*57100*/  LOP3.LUT R23, R2, 0x64, R165.reuse, 0xfe, !PT ;  /* 0x0000006402177812 */ /* 0x102fe200078efea5 */
[----:B------:R-:W-:Y:S01]  /*57110*/  ULDC UR7, c[0x0][0x22c] ;  /* 0x00008b0000077ab9 */ /* 0x000fe20000000800 */
[-C--:B------:R-:W-:Y:S01]  /*57120*/  LEA R20, P1, R28, R3.reuse, 0x1 ;  /* 0x000000031c147211 */ /* 0x080fe200078208ff */
[----:B------:R1:W-:Y:S01]  /*57130*/  @P4 STG.E.U16 desc[UR56][R26.64], R159 ;  /* 0x0000009f1a004986 */ /* 0x0003e2000c101538 */
[--C-:B------:R-:W-:Y:S01]  /*57140*/  LOP3.LUT R22, R2, 0x66, R165.reuse, 0xfe, !PT ;  /* 0x0000006602167812 */ /* 0x100fe200078efea5 */
[----:B------:R-:W3:Y:S01]  /*57150*/  LDC R30, c[0x0][0x248] ;  /* 0x00009200ff1e7b82 */ /* 0x000ee20000000800 */
[----:B------:R-:W-:Y:S01]  /*57160*/  ISETP.LT.AND P2, PT, R21, UR8, !P0 ;  /* 0x0000000815007c0c */ /* 0x000fe2000c741270 */
[----:B------:R-:W-:Y:S01]  /*57170*/  ULDC UR8, c[0x0][0x22c] ;  /* 0x00008b0000087ab9 */ /* 0x000fe20000000800 */
[----:B------:R-:W-:Y:S01]  /*57180*/  ISETP.LT.AND P4, PT, R23, UR9, !P0 ;  /* 0x0000000917007c0c */ /* 0x000fe2000c781270 */
[----:B0-----:R-:W-:Y:S01]  /*57190*/  IMAD R25, R21, UR5, RZ ;  /* 0x0000000515197c24 */ /* 0x001fe2000f8e02ff */
[-C--:B------:R-:W-:Y:S01]  /*571a0*/  LEA.HI.X.SX32 R21, R28, R0.reuse, 0x1, P1 ;  /* 0x000000001c157211 */ /* 0x080fe200008f0eff */
[----:B------:R-:W-:Y:S01]  /*571b0*/  IMAD R28, R23, UR6, RZ ;  /* 0x00000006171c7c24 */ /* 0x000fe2000f8e02ff */
[C---:B------:R-:W-:Y:S01]  /*571c0*/  ISETP.LT.AND P3, PT, R22.reuse, UR7, !P0 ;  /* 0x0000000716007c0c */ /* 0x040fe2000c761270 */
[----:B------:R-:W-:Y:S01]  /*571d0*/  IMAD R29, R22, UR4, RZ ;  /* 0x00000004161d7c24 */ /* 0x000fe2000f8e02ff */
[CC--:B------:R-:W-:Y:S01]  /*571e0*/  LEA R22, P1, R25.reuse, R3.reuse, 0x1 ;  /* 0x0000000319167211 */ /* 0x0c0fe200078208ff */
[----:B------:R0:W-:Y:S01]  /*571f0*/  @P5 STG.E.U16 desc[UR56][R20.64], R160 ;  /* 0x000000a014005986 */ /* 0x0001e2000c101538 */
[-C--:B------:R-:W-:Y:S01]  /*57200*/  LEA R24, P6, R28, R3.reuse, 0x1 ;  /* 0x000000031c187211 */ /* 0x080fe200078c08ff */
[----:B------:R-:W-:Y:S01]  /*57210*/  ULDC UR4, c[0x0][0x22c] ;  /* 0x00008b0000047ab9 */ /* 0x000fe20000000800 */
[-C--:B------:R-:W-:Y:S01]  /*57220*/  LEA.HI.X.SX32 R23, R25, R0.reuse, 0x1, P1 ;  /* 0x0000000019177211 */ /* 0x080fe200008f0eff */
[----:B------:R-:W-:Y:S01]  /*57230*/  ULDC UR7, c[0x0][0x22c] ;  /* 0x00008b0000077ab9 */ /* 0x000fe20000000800 */
[--C-:B-1----:R-:W-:Y:S01]  /*57240*/  LOP3.LUT R27, R2, 0x82, R165.reuse, 0xfe, !PT ;  /* 0x00000082021b7812 */ /* 0x102fe200078efea5 */
[----:B------:R-:W-:Y:S01]  /*57250*/  ULDC UR5, c[0x0][0x248] ;  /* 0x0000920000057ab9 */ /* 0x000fe20000000800 */
[-C--:B------:R-:W-:Y:S01]  /*57260*/  LEA.HI.X.SX32 R25, R28, R0.reuse, 0x1, P6 ;  /* 0x000000001c197211 */ /* 0x080fe200030f0eff */
[----:B------:R1:W-:Y:S01]  /*57270*/  @P2 STG.E.U16 desc[UR56][R22.64], R161 ;  /* 0x000000a116002986 */ /* 0x0003e2000c101538 */
[-C--:B------:R-:W-:Y:S01]  /*57280*/  LEA R26, P5, R29, R3.reuse, 0x1 ;  /* 0x000000031d1a7211 */ /* 0x080fe200078a08ff */
[----:B------:R-:W-:Y:S01]  /*57290*/  ULDC UR6, c[0x0][0x248] ;  /* 0x0000920000067ab9 */ /* 0x000fe20000000800 */
[C-C-:B------:R-:W-:Y:S01]  /*572a0*/  LOP3.LUT R28, R2.reuse, 0x68, R165.reuse, 0xfe, !PT ;  /* 0x00000068021c7812 */ /* 0x140fe200078efea5 */
[----:B------:R5:W-:Y:S01]  /*572b0*/  @P4 STG.E.U16 desc[UR56][R24.64], R162 ;  /* 0x000000a218004986 */ /* 0x000be2000c101538 */
[----:B------:R-:W-:Y:S01]  /*572c0*/  ISETP.LT.AND P1, PT, R27, UR4, !P0 ;  /* 0x000000041b007c0c */ /* 0x000fe2000c721270 */
[----:B------:R-:W-:Y:S01]  /*572d0*/  ULDC UR4, c[0x0][0x248] ;  /* 0x0000920000047ab9 */ /* 0x000fe20000000800 */
[-C--:B------:R-:W-:Y:S01]  /*572e0*/  LEA.HI.X.SX32 R27, R29, R0.reuse, 0x1, P5 ;  /* 0x000000001d1b7211 */ /* 0x080fe200028f0eff */
[----:B------:R-:W-:Y:S01]  /*572f0*/  ULDC UR9, c[0x0][0x22c] ;  /* 0x00008b0000097ab9 */ /* 0x000fe20000000800 */
[C-C-:B0-----:R-:W-:Y:S01]  /*57300*/  LOP3.LUT R21, R2.reuse, 0x6a, R165.reuse, 0xfe, !PT ;  /* 0x0000006a02157812 */ /* 0x141fe200078efea5 */
[----:B------:R-:W0:Y:S01]  /*57310*/  LDC R31, c[0x0][0x248] ;  /* 0x00009200ff1f7b82 */ /* 0x000e220000000800 */
[----:B------:R-:W-:Y:S01]  /*57320*/  LOP3.LUT R20, R2, 0x6c, R165, 0xfe, !PT ;  /* 0x0000006c02147812 */ /* 0x000fe200078efea5 */
[----:B------:R2:W-:Y:S01]  /*57330*/  @P3 STG.E.U16 desc[UR56][R26.64], R163 ;  /* 0x000000a31a003986 */ /* 0x0005e2000c101538 */
[C---:B------:R-:W-:Y:S01]  /*57340*/  ISETP.LT.AND P4, PT, R28.reuse, UR7, !P0 ;  /* 0x000000071c007c0c */ /* 0x040fe2000c781270 */
[----:B------:R-:W-:Y:S01]  /*57350*/  IMAD R28, R28, UR4, RZ ;  /* 0x000000041c1c7c24 */ /* 0x000fe2000f8e02ff */
[C---:B------:R-:W-:Y:S01]  /*57360*/  ISETP.LT.AND P2, PT, R20.reuse, UR9, !P0 ;  /* 0x0000000914007c0c */ /* 0x040fe2000c741270 */
[C---:B-1----:R-:W-:Y:S01]  /*57370*/  IMAD R23, R21.reuse, UR5, RZ ;  /* 0x0000000515177c24 */ /* 0x042fe2000f8e02ff */
[----:B------:R-:W-:Y:S01]  /*57380*/  ISETP.LT.AND P3, PT, R21, UR8, !P0 ;  /* 0x0000000815007c0c */ /* 0x000fe2000c761270 */
[----:B-----5:R-:W-:Y:S01]  /*57390*/  IMAD R25, R20, UR6, RZ ;  /* 0x0000000614197c24 */ /* 0x020fe2000f8e02ff */
[CC--:B------:R-:W-:Y:S01]  /*573a0*/  LEA R20, P6, R28.reuse, R3.reuse, 0x1 ;  /* 0x000000031c147211 */ /* 0x0c0fe200078c08ff */
[----:B------:R-:W-:Y:S01]  /*573b0*/  ULDC UR8, c[0x0][0x22c] ;  /* 0x00008b0000087ab9 */ /* 0x000fe20000000800 */
[-C--:B------:R-:W-:Y:S01]  /*573c0*/  LEA R22, P5, R23, R3.reuse, 0x1 ;  /* 0x0000000317167211 */ /* 0x080fe200078a08ff */
[----:B------:R-:W-:Y:S01]  /*573d0*/  ULDC UR4, c[0x0][0x248] ;  /* 0x0000920000047ab9 */ /* 0x000fe20000000800 */
[-C--:B------:R-:W-:Y:S01]  /*573e0*/  LEA.HI.X.SX32 R21, R28, R0.reuse, 0x1, P6 ;  /* 0x000000001c157211 */ /* 0x080fe200030f0eff */
[----:B------:R-:W-:Y:S01]  /*573f0*/  ULDC UR5, c[0x0][0x248] ;  /* 0x0000920000057ab9 */ /* 0x000fe20000000800 */
[----:B------:R-:W-:Y:S01]  /*57400*/  LEA R24, P6, R25, R3, 0x1 ;  /* 0x0000000319187211 */ /* 0x000fe200078c08ff */
[----:B------:R-:W-:Y:S01]  /*57410*/  ULDC UR9, c[0x0][0x22c] ;  /* 0x00008b0000097ab9 */ /* 0x000fe20000000800 */
[----:B------:R-:W-:Y:S01]  /*57420*/  PRMT R160, R160, 0x7632, R160 ;  /* 0x00007632a0a07816 */ /* 0x000fe200000000a0 */
[----:B------:R-:W-:Y:S01]  /*57430*/  ULDC UR6, c[0x0][0x248] ;  /* 0x0000920000067ab9 */ /* 0x000fe20000000800 */
[----:B------:R-:W-:Y:S01]  /*57440*/  PRMT R161, R161, 0x7632, R161 ;  /* 0x00007632a1a17816 */ /* 0x000fe200000000a1 */
[----:B------:R-:W-:Y:S01]  /*57450*/  ULDC UR7, c[0x0][0x248] ;  /* 0x0000920000077ab9 */ /* 0x000fe20000000800 */
[----:B------:R-:W-:Y:S01]  /*57460*/  LEA.HI.X.SX32 R23, R23, R0, 0x1, P5 ;  /* 0x0000000017177211 */ /* 0x000fe200028f0eff */
[----:B------:R1:W-:Y:S01]  /*57470*/  @P4 STG.E.U16 desc[UR56][R20.64], R160 ;  /* 0x000000a014004986 */ /* 0x0003e2000c101538 */
[----:B------:R-:W-:-:S02]  /*57480*/  PRMT R162, R162, 0x7632, R162 ;  /* 0x00007632a2a27816 */ /* 0x000fc400000000a2 */
[----:B------:R-:W-:Y:S01]  /*57490*/  LEA.HI.X.SX32 R25, R25, R0, 0x1, P6 ;  /* 0x0000000019197211 */ /* 0x000fe200030f0eff */
[----:B------:R5:W-:Y:S01]  /*574a0*/  @P3 STG.E.U16 desc[UR56][R22.64], R161 ;  /* 0x000000a116003986 */ /* 0x000be2000c101538 */
[----:B--2---:R-:W-:Y:S02]  /*574b0*/  LOP3.LUT R26, R2, 0x6e, R165, 0xfe, !PT ;  /* 0x0000006e021a7812 */ /* 0x004fe400078efea5 */
[----:B------:R-:W-:Y:S01]  /*574c0*/  PRMT R163, R163, 0x7632, R163 ;  /* 0x00007632a3a37816 */ /* 0x000fe200000000a3 */
[----:B------:R2:W-:Y:S01]  /*574d0*/  @P2 STG.E.U16 desc[UR56][R24.64], R162 ;  /* 0x000000a218002986 */ /* 0x0005e2000c101538 */
[C---:B------:R-:W-:Y:S01]  /*574e0*/  ISETP.LT.AND P2, PT, R26.reuse, UR8, !P0 ;  /* 0x000000081a007c0c */ /* 0x040fe2000c741270 */
[----:B------:R-:W-:Y:S01]  /*574f0*/  IMAD R26, R26, UR4, RZ ;  /* 0x000000041a1a7c24 */ /* 0x000fe2000f8e02ff */
[----:B------:R-:W-:Y:S01]  /*57500*/  ULDC UR4, c[0x0][0x22c] ;  /* 0x00008b0000047ab9 */ /* 0x000fe20000000800 */
[C-C-:B-1----:R-:W-:Y:S02]  /*57510*/  LOP3.LUT R21, R2.reuse, 0x70, R165.reuse, 0xfe, !PT ;  /* 0x0000007002157812 */ /* 0x142fe400078efea5 */
[----:B------:R-:W-:-:S02]  /*57520*/  LOP3.LUT R27, R2, 0x84, R165, 0xfe, !PT ;  /* 0x00000084021b7812 */ /* 0x000fc400078efea5 */
[--C-:B-----5:R-:W-:Y:S02]  /*57530*/  LOP3.LUT R23, R2, 0x72, R165.reuse, 0xfe, !PT ;  /* 0x0000007202177812 */ /* 0x120fe400078efea5 */
[-C--:B------:R-:W-:Y:S02]  /*57540*/  LEA R20, P3, R26, R3.reuse, 0x1 ;  /* 0x000000031a147211 */ /* 0x080fe400078608ff */
[----:B------:R-:W-:Y:S01]  /*57550*/  LOP3.LUT R22, R2, 0x74, R165, 0xfe, !PT ;  /* 0x0000007402167812 */ /* 0x000fe200078efea5 */
[C---:B--2---:R-:W-:Y:S01]  /*57560*/  IMAD R25, R21.reuse, UR5, RZ ;  /* 0x0000000515197c24 */ /* 0x044fe2000f8e02ff */
[----:B------:R-:W-:Y:S01]  /*57570*/  ISETP.LT.AND P5, PT, R21, UR9, !P0 ;  /* 0x0000000915007c0c */ /* 0x000fe2000c7a1270 */
[C---:B------:R-:W-:Y:S01]  /*57580*/  IMAD R28, R23.reuse, UR6, RZ ;  /* 0x00000006171c7c24 */ /* 0x040fe2000f8e02ff */
[-C--:B------:R-:W-:Y:S01]  /*57590*/  LEA.HI.X.SX32 R21, R26, R0.reuse, 0x1, P3 ;  /* 0x000000001a157211 */ /* 0x080fe200018f0eff */
[C---:B------:R-:W-:Y:S01]  /*575a0*/  IMAD R29, R22.reuse, UR7, RZ ;  /* 0x00000007161d7c24 */ /* 0x040fe2000f8e02ff */
[----:B------:R-:W-:Y:S01]  /*575b0*/  ISETP.LT.AND P3, PT, R22, UR4, !P0 ;  /* 0x0000000416007c0c */ /* 0x000fe2000c761270 */
[----:B------:R-:W-:Y:S01]  /*575c0*/  ULDC UR4, c[0x0][0x22c] ;  /* 0x00008b0000047ab9 */ /* 0x000fe20000000800 */
[----:B------:R-:W-:Y:S01]  /*575d0*/  ISETP.LT.AND P4, PT, R23, UR10, !P0 ;  /* 0x0000000a17007c0c */ /* 0x000fe2000c781270 */
[----:B------:R1:W-:Y:S01]  /*575e0*/  @P2 STG.E.U16 desc[UR56][R20.64], R163 ;  /* 0x000000a314002986 */ /* 0x0003e2000c101538 */
[CC--:B------:R-:W-:Y:S01]  /*575f0*/  LEA R22, P6, R25.reuse, R3.reuse, 0x1 ;  /* 0x0000000319167211 */ /* 0x0c0fe200078c08ff */
[----:B------:R-:W-:Y:S01]  /*57600*/  ULDC UR6, c[0x0][0x22c] ;  /* 0x00008b0000067ab9 */ /* 0x000fe20000000800 */
[-C--:B------:R-:W-:Y:S01]  /*57610*/  LEA R24, P2, R28, R3.reuse, 0x1 ;  /* 0x000000031c187211 */ /* 0x080fe200078408ff */
[----:B------:R-:W-:Y:S01]  /*57620*/  ULDC UR5, c[0x0][0x248] ;  /* 0x0000920000057ab9 */ /* 0x000fe20000000800 */
[----:B------:R-:W-:Y:S01]  /*57630*/  LEA.HI.X.SX32 R23, R25, R0, 0x1, P6 ;  /* 0x0000000019177211 */ /* 0x000fe200030f0eff */
[----:B------:R-:W-:Y:S01]  /*57640*/  ULDC UR7, c[0x0][0x22c] ;  /* 0x00008b0000077ab9 */ /* 0x000fe20000000800 */
[----:B------:R-:W-:-:S02]  /*57650*/  LEA R26, P6, R29, R3, 0x1 ;  /* 0x000000031d1a7211 */ /* 0x000fc400078c08ff */
[-C--:B------:R-:W-:Y:S01]  /*57660*/  LEA.HI.X.SX32 R25, R28, R0.reuse, 0x1, P2 ;  /* 0x000000001c197211 */ /* 0x080fe200010f0eff */
[----:B------:R2:W-:Y:S01]  /*57670*/  @P5 STG.E.U16 desc[UR56][R22.64], R168 ;  /* 0x000000a816005986 */ /* 0x0005e2000c101538 */
[----:B------:R-:W-:Y:S01]  /*57680*/  ISETP.LT.AND P2, PT, R27, UR4, !P0 ;  /* 0x000000041b007c0c */ /* 0x000fe2000c741270 */
[----:B------:R-:W-:Y:S01]  /*57690*/  ULDC UR4, c[0x0][0x248] ;  /* 0x0000920000047ab9 */ /* 0x000fe20000000800 */
[C-C-:B-1----:R-:W-:Y:S01]  /*576a0*/  LOP3.LUT R21, R2.reuse, 0x76, R165.reuse, 0xfe, !PT ;  /* 0x0000007602157812 */ /* 0x142fe200078efea5 */
[----:B------:R1:W-:Y:S01]  /*576b0*/  @P4 STG.E.U16 desc[UR56][R24.64], R169 ;  /* 0x000000a918004986 */ /* 0x0003e2000c101538 */
[-C--:B------:R-:W-:Y:S01]  /*576c0*/  LEA.HI.X.SX32 R27, R29, R0.reuse, 0x1, P6 ;  /* 0x000000001d1b7211 */ /* 0x080fe200030f0eff */
[----:B------:R-:W5:Y:S01]  /*576d0*/  LDC R28, c[0x0][0x248] ;  /* 0x00009200ff1c7b82 */ /* 0x000f620000000800 */
[--C-:B------:R-:W-:Y:S02]  /*576e0*/  LOP3.LUT R20, R2, 0x78, R165.reuse, 0xfe, !PT ;  /* 0x0000007802147812 */ /* 0x100fe400078efea5 */
[C---:B------:R-:W-:Y:S01]  /*576f0*/  ISETP.LT.AND P5, PT, R21.reuse, UR6, !P0 ;  /* 0x0000000615007c0c */ /* 0x040fe2000c7a1270 */
[----:B------:R-:W-:Y:S01]  /*57700*/  IMAD R21, R21, UR4, RZ ;  /* 0x0000000415157c24 */ /* 0x000fe2000f8e02ff */
[----:B------:R4:W-:Y:S01]  /*57710*/  @P3 STG.E.U16 desc[UR56][R26.64], R170 ;  /* 0x000000aa1a003986 */ /* 0x0009e2000c101538 */
[----:B------:R-:W-:Y:S01]  /*57720*/  ISETP.LT.AND P3, PT, R20, UR7, !P0 ;  /* 0x0000000714007c0c */ /* 0x000fe2000c761270 */
[----:B------:R-:W-:Y:S01]  /*57730*/  ULDC UR4, c[0x0][0x248] ;  /* 0x0000920000047ab9 */ /* 0x000fe20000000800 */
[----:B--2---:R-:W-:Y:S01]  /*57740*/  LOP3.LUT R23, R2, 0x7a, R165, 0xfe, !PT ;  /* 0x0000007a02177812 */ /* 0x004fe200078efea5 */
[----:B------:R-:W-:Y:S01]  /*57750*/  ULDC UR6, c[0x0][0x22c] ;  /* 0x00008b0000067ab9 */ /* 0x000fe20000000800 */
[----:B-1----:R-:W-:Y:S01]  /*57760*/  IMAD R24, R20, UR5, RZ ;  /* 0x0000000514187c24 */ /* 0x002fe2000f8e02ff */
[-C--:B------:R-:W-:Y:S01]  /*57770*/  LEA R20, P4, R21, R3.reuse, 0x1 ;  /* 0x0000000315147211 */ /* 0x080fe200078808ff */
[----:B------:R-:W-:Y:S01]  /*57780*/  ULDC UR5, c[0x0][0x22c] ;  /* 0x00008b0000057ab9 */ /* 0x000fe20000000800 */
[----:B------:R-:W-:Y:S01]  /*57790*/  IMAD R25, R23, UR4, RZ ;  /* 0x0000000417197c24 */ /* 0x000fe2000f8e02ff */
[----:B------:R-:W-:Y:S01]  /*577a0*/  ULDC UR4, c[0x0][0x248] ;  /* 0x0000920000047ab9 */ /* 0x000fe20000000800 */
[----:B------:R-:W-:Y:S01]  /*577b0*/  LEA.HI.X.SX32 R21, R21, R0, 0x1, P4 ;  /* 0x0000000015157211 */ /* 0x000fe200020f0eff */
[----:B------:R-:W1:Y:S01]  /*577c0*/  LDC R29, c[0x0][0x248] ;  /* 0x00009200ff1d7b82 */ /* 0x000e620000000800 */
[----:B------:R-:W-:-:S02]  /*577d0*/  LEA R22, P6, R24, R3, 0x1 ;  /* 0x0000000318167211 */ /* 0x000fc400078c08ff */
[----:B----4-:R-:W-:Y:S01]  /*577e0*/  LOP3.LUT R26, R2, 0x86, R165, 0xfe, !PT ;  /* 0x00000086021a7812 */ /* 0x010fe200078efea5 */
[----:B------:R2:W-:Y:S01]  /*577f0*/  @P5 STG.E.U16 desc[UR56][R20.64], R171 ;  /* 0x000000ab14005986 */ /* 0x0005e2000c101538 */
[----:B------:R-:W-:Y:S01]  /*57800*/  ISETP.LT.AND P4, PT, R23, UR5, !P0 ;  /* 0x0000000517007c0c */ /* 0x000fe2000c781270 */
[----:B------:R-:W-:Y:S01]  /*57810*/  ULDC UR5, c[0x0][0x22c] ;  /* 0x00008b0000057ab9 */ /* 0x000fe20000000800 */
[----:B------:R-:W-:Y:S02]  /*57820*/  PRMT R27, R168, 0x7632, R27 ;  /* 0x00007632a81b7816 */ /* 0x000fe4000000001b */
[----:B------:R-:W-:Y:S02]  /*57830*/  LEA.HI.X.SX32 R23, R24, R0, 0x1, P6 ;  /* 0x0000000018177211 */ /* 0x000fe400030f0eff */
[----:B------:R-:W-:Y:S02]  /*57840*/  ISETP.LT.AND P5, PT, R26, UR6, !P0 ;  /* 0x000000061a007c0c */ /* 0x000fe4000c7a1270 */
[----:B------:R-:W-:Y:S01]  /*57850*/  LEA R24, P6, R25, R3, 0x1 ;  /* 0x0000000319187211 */ /* 0x000fe200078c08ff */
[----:B------:R4:W-:Y:S01]  /*57860*/  @P3 STG.E.U16 desc[UR56][R22.64], R27 ;  /* 0x0000001b16003986 */ /* 0x0009e2000c101538 */
[----:B------:R-:W-:-:S02]  /*57870*/  LOP3.LUT R26, R2, 0x7c, R165, 0xfe, !PT ;  /* 0x0000007c021a7812 */ /* 0x000fc400078efea5 */
[----:B------:R-:W-:Y:S02]  /*57880*/  PRMT R169, R169, 0x7632, R169 ;  /* 0x00007632a9a97816 */ /* 0x000fe400000000a9 */
[----:B------:R-:W-:Y:S02]  /*57890*/  LEA.HI.X.SX32 R25, R25, R0, 0x1, P6 ;  /* 0x0000000019197211 */ /* 0x000fe400030f0eff */
[C---:B------:R-:W-:Y:S01]  /*578a0*/  ISETP.LT.AND P3, PT, R26.reuse, UR5, !P0 ;  /* 0x000000051a007c0c */ /* 0x040fe2000c761270 */
[----:B------:R-:W-:Y:S01]  /*578b0*/  IMAD R26, R26, UR4, RZ ;  /* 0x000000041a1a7c24 */ /* 0x000fe2000f8e02ff */
[----:B------:R-:W-:Y:S01]  /*578c0*/  ULDC UR4, c[0x0][0x248] ;  /* 0x0000920000047ab9 */ /* 0x000fe20000000800 */
[----:B------:R3:W-:Y:S01]  /*578d0*/  @P4 STG.E.U16 desc[UR56][R24.64], R169 ;  /* 0x000000a918004986 */ /* 0x0007e2000c101538 */
[----:B------:R-:W-:Y:S01]  /*578e0*/  PRMT R170, R170, 0x7632, R170 ;  /* 0x00007632aaaa7816 */ /* 0x000fe200000000aa */
[----:B------:R-:W-:Y:S01]  /*578f0*/  ULDC UR5, c[0x0][0x22c] ;  /* 0x00008b0000057ab9 */ /* 0x000fe20000000800 */
[----:B--2---:R-:W-:-:S02]  /*57900*/  LEA R20, P4, R26, R3, 0x1 ;  /* 0x000000031a147211 */ /* 0x004fc400078808ff */
[--C-:B----4-:R-:W-:Y:S02]  /*57910*/  LOP3.LUT R22, R2, 0x7e, R165.reuse, 0xfe, !PT ;  /* 0x0000007e02167812 */ /* 0x110fe400078efea5 */
[----:B------:R-:W-:Y:S02]  /*57920*/  LEA.HI.X.SX32 R21, R26, R0, 0x1, P4 ;  /* 0x000000001a157211 */ /* 0x000fe400020f0eff */
[C---:B------:R-:W-:Y:S01]  /*57930*/  ISETP.LT.AND P4, PT, R22.reuse, UR5, !P0 ;  /* 0x0000000516007c0c */ /* 0x040fe2000c781270 */
[----:B------:R-:W-:Y:S01]  /*57940*/  IMAD R23, R22, UR4, RZ ;  /* 0x0000000416177c24 */ /* 0x000fe2000f8e02ff */
[----:B------:R-:W-:Y:S01]  /*57950*/  ULDC UR4, c[0x0][0x248] ;  /* 0x0000920000047ab9 */ /* 0x000fe20000000800 */
[----:B---3--:R-:W-:Y:S01]  /*57960*/  LOP3.LUT R24, R2, 0x80, R165, 0xfe, !PT ;  /* 0x0000008002187812 */ /* 0x008fe200078efea5 */
[----:B------:R2:W-:Y:S01]  /*57970*/  @P3 STG.E.U16 desc[UR56][R20.64], R170 ;  /* 0x000000aa14003986 */ /* 0x0005e2000c101538 */
[----:B------:R-:W-:Y:S01]  /*57980*/  ULDC UR5, c[0x0][0x22c] ;  /* 0x00008b0000057ab9 */ /* 0x000fe20000000800 */
[----:B------:R-:W-:-:S02]  /*57990*/  LEA R22, P3, R23, R3, 0x1 ;  /* 0x0000000317167211 */ /* 0x000fc400078608ff */
[----:B------:R-:W-:Y:S01]  /*579a0*/  IMAD R25, R24, UR4, RZ ;  /* 0x0000000418197c24 */ /* 0x000fe2000f8e02ff */
[----:B------:R-:W-:Y:S01]  /*579b0*/  PRMT R171, R171, 0x7632, R171 ;  /* 0x00007632abab7816 */ /* 0x000fe200000000ab */
[----:B------:R-:W-:Y:S01]  /*579c0*/  ULDC UR4, c[0x0][0x22c] ;  /* 0x00008b0000047ab9 */ /* 0x000fe20000000800 */
[-C--:B------:R-:W-:Y:S01]  /*579d0*/  LEA.HI.X.SX32 R23, R23, R0.reuse, 0x1, P3 ;  /* 0x0000000017177211 */ /* 0x080fe200018f0eff */
[----:B-----5:R-:W-:Y:S01]  /*579e0*/  IMAD R27, R28, 0x2, R25 ;  /* 0x000000021c1b7824 */ /* 0x020fe200078e0219 */
[----:B------:R-:W-:Y:S01]  /*579f0*/  ISETP.LT.AND P3, PT, R24, UR5, !P0 ;  /* 0x0000000518007c0c */ /* 0x000fe2000c761270 */
[----:B------:R-:W-:Y:S01]  /*57a00*/  ULDC UR5, c[0x0][0x22c] ;  /* 0x00008b0000057ab9 */ /* 0x000fe20000000800 */
[----:B------:R-:W-:Y:S01]  /*57a10*/  LOP3.LUT R24, R2, 0x88, R165, 0xfe, !PT ;  /* 0x0000008802187812 */ /* 0x000fe200078efea5 */
[----:B------:R3:W-:Y:S01]  /*57a20*/  @P4 STG.E.U16 desc[UR56][R22.64], R171 ;  /* 0x000000ab16004986 */ /* 0x0007e2000c101538 */
[CC--:B--2---:R-:W-:Y:S01]  /*57a30*/  LEA R20, P6, R25.reuse, R3.reuse, 0x1 ;  /* 0x0000000319147211 */ /* 0x0c4fe200078c08ff */
[----:B------:R-:W-:Y:S01]  /*57a40*/  IMAD R28, R30, 0x2, R27 ;  /* 0x000000021e1c7824 */ /* 0x000fe200078e021b */
[----:B------:R-:W-:Y:S01]  /*57a50*/  ISETP.LT.AND P4, PT, R24, UR4, !P0 ;  /* 0x0000000418007c0c */ /* 0x000fe2000c781270 */
[----:B------:R-:W2:Y:S01]  /*57a60*/  LDC R30, c[0x0][0x248] ;  /* 0x00009200ff1e7b82 */ /* 0x000ea20000000800 */
[-C--:B------:R-:W-:Y:S01]  /*57a70*/  LEA.HI.X.SX32 R21, R25, R0.reuse, 0x1, P6 ;  /* 0x0000000019157211 */ /* 0x080fe200030f0eff */
[----:B-1----:R-:W-:Y:S01]  /*57a80*/  IMAD R29, R29, 0x2, R28 ;  /* 0x000000021d1d7824 */ /* 0x002fe200078e021c */
[C---:B------:R-:W-:Y:S01]  /*57a90*/  LEA R24, P6, R27.reuse, R3, 0x1 ;  /* 0x000000031b187211 */ /* 0x040fe200078c08ff */
[----:B------:R-:W-:Y:S01]  /*57aa0*/  ULDC UR4, c[0x0][0x22c] ;  /* 0x00008b0000047ab9 */ /* 0x000fe20000000800 */
[----:B------:R-:W-:Y:S01]  /*57ab0*/  LOP3.LUT R26, R2, 0x8a, R165, 0xfe, !PT ;  /* 0x0000008a021a7812 */ /* 0x000fe200078efea5 */
[----:B------:R1:W-:Y:S01]  /*57ac0*/  @P3 STG.E.U16 desc[UR56][R20.64], R172 ;  /* 0x000000ac14003986 */ /* 0x0003e2000c101538 */
[----:B------:R-:W-:-:S02]  /*57ad0*/  LEA.HI.X.SX32 R25, R27, R0, 0x1, P6 ;  /* 0x000000001b197211 */ /* 0x000fc400030f0eff */
[-C--:B---3--:R-:W-:Y:S02]  /*57ae0*/  LEA R22, P6, R28, R3.reuse, 0x1 ;  /* 0x000000031c167211 */ /* 0x088fe400078c08ff */
[----:B------:R-:W-:Y:S01]  /*57af0*/  ISETP.LT.AND P3, PT, R26, UR4, !P0 ;  /* 0x000000041a007c0c */ /* 0x000fe2000c761270 */
[----:B------:R3:W-:Y:S01]  /*57b00*/  @P1 STG.E.U16 desc[UR56][R24.64], R173 ;  /* 0x000000ad18001986 */ /* 0x0007e2000c101538 */
[----:B------:R-:W-:Y:S01]  /*57b10*/  LOP3.LUT R27, R2, 0x8c, R165, 0xfe, !PT ;  /* 0x0000008c021b7812 */ /* 0x000fe200078efea5 */
[----:B------:R-:W-:Y:S01]  /*57b20*/  ULDC UR4, c[0x0][0x22c] ;  /* 0x00008b0000047ab9 */ /* 0x000fe20000000800 */
[-C--:B------:R-:W-:Y:S02]  /*57b30*/  LEA.HI.X.SX32 R23, R28, R0.reuse, 0x1, P6 ;  /* 0x000000001c177211 */ /* 0x080fe400030f0eff */
[-C--:B------:R-:W-:Y:S01]  /*57b40*/  LEA R26, P6, R29, R3.reuse, 0x1 ;  /* 0x000000031d1a7211 */ /* 0x080fe200078c08ff */
[----:B------:R-:W4:Y:S01]  /*57b50*/  LDC R28, c[0x0][0x248] ;  /* 0x00009200ff1c7b82 */ /* 0x000f220000000800 */
[----:B------:R-:W-:Y:S01]  /*57b60*/  ISETP.LT.AND P1, PT, R27, UR4, !P0 ;  /* 0x000000041b007c0c */ /* 0x000fe2000c721270 */
[----:B------:R-:W-:Y:S01]  /*57b70*/  ULDC UR4, c[0x0][0x22c] ;  /* 0x00008b0000047ab9 */ /* 0x000fe20000000800 */
[-C--:B------:R-:W-:Y:S01]  /*57b80*/  LEA.HI.X.SX32 R27, R29, R0.reuse, 0x1, P6 ;  /* 0x000000001d1b7211 */ /* 0x080fe200030f0eff */
[----:B------:R-:W-:Y:S01]  /*57b90*/  IMAD R29, R32, 0x2, R29 ;  /* 0x00000002201d7824 */ /* 0x000fe200078e021d */
[C-C-:B-1----:R-:W-:Y:S01]  /*57ba0*/  LOP3.LUT R20, R2.reuse, 0x8e, R165.reuse, 0xfe, !PT ;  /* 0x0000008e02147812 */ /* 0x142fe200078efea5 */
[----:B------:R1:W-:Y:S01]  /*57bb0*/  @P2 STG.E.U16 desc[UR56][R22.64], R174 ;  /* 0x000000ae16002986 */ /* 0x0003e2000c101538 */
[----:B------:R-:W-:Y:S01]  /*57bc0*/  LOP3.LUT R21, R2, 0x90, R165, 0xfe, !PT ;  /* 0x0000009002157812 */ /* 0x000fe200078efea5 */
[----:B---3--:R-:W3:Y:S01]  /*57bd0*/  LDC R25, c[0x0][0x248] ;  /* 0x00009200ff197b82 */ /* 0x008ee20000000800 */
[----:B------:R-:W-:Y:S01]  /*57be0*/  ISETP.LT.AND P2, PT, R20, UR4, !P0 ;  /* 0x0000000414007c0c */ /* 0x000fe2000c741270 */
[----:B------:R-:W-:Y:S01]  /*57bf0*/  ULDC UR4, c[0x0][0x22c] ;  /* 0x00008b0000047ab9 */ /* 0x000fe20000000800 */
[-C--:B------:R-:W-:Y:S01]  /*57c00*/  LEA R20, P6, R29, R3.reuse, 0x1 ;  /* 0x000000031d147211 */ /* 0x080fe200078c08ff */
[----:B------:R5:W-:Y:S01]  /*57c10*/  @P5 STG.E.U16 desc[UR56][R26.64], R175 ;  /* 0x000000af1a005986 */ /* 0x000be2000c101538 */
[----:B------:R-:W-:Y:S01]  /*57c20*/  ISETP.LT.AND P5, PT, R21, UR4, !P0 ;  /* 0x0000000415007c0c */ /* 0x000fe2000c7a1270 */
[----:B--2---:R-:W-:Y:S01]  /*57c30*/  IMAD R24, R30, 0x2, R29 ;  /* 0x000000021e187824 */ /* 0x004fe200078e021d */
[----:B------:R-:W-:Y:S01]  /*57c40*/  PRMT R172, R172, 0x7632, R172 ;  /* 0x00007632acac7816 */ /* 0x000fe200000000ac */
[----:B------:R-:W-:Y:S01]  /*57c50*/  ULDC UR4, c[0x0][0x22c] ;  /* 0x00008b0000047ab9 */ /* 0x000fe20000000800 */
[----:B------:R-:W-:Y:S01]  /*57c60*/  LEA.HI.X.SX32 R21, R29, R0, 0x1, P6 ;  /* 0x000000001d157211 */ /* 0x000fe200030f0eff */
[----:B------:R-:W2:Y:S01]  /*57c70*/  LDC R30, c[0x0][0x248] ;  /* 0x00009200ff1e7b82 */ /* 0x000ea20000000800 */
[----:B-1----:R-:W-:-:S02]  /*57c80*/  LEA R22, P6, R24, R3, 0x1 ;  /* 0x0000000318167211 */ /* 0x002fc400078c08ff */
[----:B------:R-:W-:Y:S01]  /*57c90*/  PRMT R173, R173, 0x7632, R173 ;  /* 0x00007632adad7816 */ /* 0x000fe200000000ad */
[----:B------:R1:W-:Y:S01]  /*57ca0*/  @P4 STG.E.U16 desc[UR56][R20.64], R172 ;  /* 0x000000ac14004986 */ /* 0x0003e2000c101538 */
[----:B------:R-:W-:Y:S02]  /*57cb0*/  LEA.HI.X.SX32 R23, R24, R0, 0x1, P6 ;  /* 0x0000000018177211 */ /* 0x000fe400030f0eff */
[----:B-----5:R-:W-:Y:S01]  /*57cc0*/  LOP3.LUT R26, R2, 0x92, R165, 0xfe, !PT ;  /* 0x00000092021a7812 */ /* 0x020fe200078efea5 */
[----:B------:R-:W5:Y:S01]  /*57cd0*/  LDC R29, c[0x0][0x248] ;  /* 0x00009200ff1d7b82 */ /* 0x000f620000000800 */
[----:B------:R-:W-:Y:S01]  /*57ce0*/  PRMT R174, R174, 0x7632, R174 ;  /* 0x00007632aeae7816 */ /* 0x000fe200000000ae */
[----:B------:R4:W-:Y:S01]  /*57cf0*/  @P3 STG.E.U16 desc[UR56][R22.64], R173 ;  /* 0x000000ad16003986 */ /* 0x0009e2000c101538 */
[----:B------:R-:W-:Y:S01]  /*57d00*/  ISETP.LT.AND P4, PT, R26, UR4, !P0 ;  /* 0x000000041a007c0c */ /* 0x000fe2000c781270 */
[----:B------:R-:W-:Y:S01]  /*57d10*/  ULDC UR4, c[0x0][0x22c] ;  /* 0x00008b0000047ab9 */ /* 0x000fe20000000800 */
[----:B------:R-:W-:Y:S01]  /*57d20*/  PRMT R175, R175, 0x7632, R175 ;  /* 0x00007632afaf7816 */ /* 0x000fe200000000af */
[----:B---3--:R-:W-:Y:S01]  /*57d30*/  IMAD R26, R25, 0x2, R24 ;  /* 0x00000002191a7824 */ /* 0x008fe200078e0218 */
[C-C-:B------:R-:W-:Y:S01]  /*57d40*/  LOP3.LUT R25, R2.reuse, 0x94, R165.reuse, 0xfe, !PT ;  /* 0x0000009402197812 */ /* 0x140fe200078efea5 */
[----:B------:R-:W3:Y:S01]  /*57d50*/  LDC R32, c[0x0][0x248] ;  /* 0x00009200ff207b82 */ /* 0x000ee20000000800 */
[----:B-1----:R-:W-:Y:S01]  /*57d60*/  LOP3.LUT R21, R2, 0x96, R165, 0xfe, !PT ;  /* 0x0000009602157812 */ /* 0x002fe200078efea5 */
[----:B0-----:R-:W-:Y:S01]  /*57d70*/  IMAD R27, R31, 0x2, R26 ;  /* 0x000000021f1b7824 */ /* 0x001fe200078e021a */
[----:B------:R-:W-:-:S02]  /*57d80*/  LEA R24, P6, R26, R3, 0x1 ;  /* 0x000000031a187211 */ /* 0x000fc400078c08ff */
[----:B------:R-:W-:Y:S01]  /*57d90*/  ISETP.LT.AND P3, PT, R25, UR4, !P0 ;  /* 0x0000000419007c0c */ /* 0x000fe2000c761270 */
[----:B------:R-:W-:Y:S01]  /*57da0*/  ULDC UR4, c[0x0][0x22c] ;  /* 0x00008b0000047ab9 */ /* 0x000fe20000000800 */
[-C--:B------:R-:W-:Y:S01]  /*57db0*/  LEA.HI.X.SX32 R25, R26, R0.reuse, 0x1, P6 ;  /* 0x000000001a197211 */ /* 0x080fe200030f0eff */
[----:B------:R-:W0:Y:S01]  /*57dc0*/  LDC R31, c[0x0][0x248] ;  /* 0x00009200ff1f7b82 */ /* 0x000e220000000800 */
[-C--:B------:R-:W-:Y:S02]  /*57dd0*/  LEA R20, P6, R27, R3.reuse, 0x1 ;  /* 0x000000031b147211 */ /* 0x080fe400078c08ff */
[----:B----4-:R-:W-:Y:S01]  /*57de0*/  LOP3.LUT R23, R2, 0x98, R165, 0xfe, !PT ;  /* 0x0000009802177812 */ /* 0x010fe200078efea5 */
[----:B------:R1:W-:Y:S01]  /*57df0*/  @P1 STG.E.U16 desc[UR56][R24.64], R174 ;  /* 0x000000ae18001986 */ /* 0x0003e2000c101538 */
[----:B------:R-:W-:Y:S01]  /*57e00*/  ISETP.LT.AND P1, PT, R21, UR4, !P0 ;  /* 0x0000000415007c0c */ /* 0x000fe2000c721270 */
[----:B------:R-:W-:Y:S01]  /*57e10*/  ULDC UR4, c[0x0][0x22c] ;  /* 0x00008b0000047ab9 */ /* 0x000fe20000000800 */
[-C--:B------:R-:W-:Y:S01]  /*57e20*/  LEA.HI.X.SX32 R21, R27, R0.reuse, 0x1, P6 ;  /* 0x000000001b157211 */ /* 0x080fe200030f0eff */
[----:B------:R-:W-:Y:S01]  /*57e30*/  IMAD R27, R28, 0x2, R27 ;  /* 0x000000021c1b7824 */ /* 0x000fe200078e021b */
[C-C-:B------:R-:W-:Y:S01]  /*57e40*/  LOP3.LUT R173, R2.reuse, 0x11e, R165.reuse, 0xfe, !PT ;  /* 0x0000011e02ad7812 */ /* 0x140fe200078efea5 */
[----:B------:R-:W4:Y:S01]  /*57e50*/  LDC R28, c[0x0][0x248] ;  /* 0x00009200ff1c7b82 */ /* 0x000f220000000800 */
[----:B------:R-:W-:Y:S01]  /*57e60*/  LOP3.LUT R171, R2, 0x120, R165, 0xfe, !PT ;  /* 0x0000012002ab7812 */ /* 0x000fe200078efea5 */
[----:B------:R1:W-:Y:S01]  /*57e70*/  @P2 STG.E.U16 desc[UR56][R20.64], R175 ;  /* 0x000000af14002986 */ /* 0x0003e2000c101538 */
[-C--:B------:R-:W-:Y:S01]  /*57e80*/  LEA R22, P6, R27, R3.reuse, 0x1 ;  /* 0x000000031b167211 */ /* 0x080fe200078c08ff */
[----:B--2---:R-:W-:Y:S01]  /*57e90*/  IMAD R26, R30, 0x2, R27 ;  /* 0x000000021e1a7824 */ /* 0x004fe200078e021b */
[----:B------:R-:W-:Y:S01]  /*57ea0*/  ISETP.LT.AND P2, PT, R23, UR4, !P0 ;  /* 0x0000000417007c0c */ /* 0x000fe2000c741270 */
[----:B------:R-:W-:Y:S01]  /*57eb0*/  ULDC UR4, c[0x0][0x22c] ;  /* 0x00008b0000047ab9 */ /* 0x000fe20000000800 */
[-C--:B------:R-:W-:Y:S01]  /*57ec0*/  LEA.HI.X.SX32 R23, R27, R0.reuse, 0x1, P6 ;  /* 0x000000001b177211 */ /* 0x080fe200030f0eff */
[----:B-----5:R-:W-:Y:S01]  /*57ed0*/  IMAD R27, R29, 0x2, R26 ;  /* 0x000000021d1b7824 */ /* 0x020fe200078e021a */
[----:B-1----:R-:W-:Y:S01]  /*57ee0*/  LOP3.LUT R25, R2, 0x9a, R165, 0xfe, !PT ;  /* 0x0000009a02197812 */ /* 0x002fe200078efea5 */
[----:B------:R-:W1:Y:S01]  /*57ef0*/  LDC R29, c[0x0][0x248] ;  /* 0x00009200ff1d7b82 */ /* 0x000e620000000800 */
[C---:B------:R-:W-:Y:S01]  /*57f00*/  LEA R24, P6, R26.reuse, R3, 0x1 ;  /* 0x000000031a187211 */ /* 0x040fe200078c08ff */
[----:B------:R2:W-:Y:S01]  /*57f10*/  @P5 STG.E.U16 desc[UR56][R22.64], R176 ;  /* 0x000000b016005986 */ /* 0x0005e2000c101538 */
[----:B------:R-:W-:Y:S01]  /*57f20*/  ISETP.LT.AND P5, PT, R25, UR4, !P0 ;  /* 0x0000000419007c0c */ /* 0x000fe2000c7a1270 */
[----:B------:R-:W-:Y:S01]  /*57f30*/  ULDC UR4, c[0x0][0x22c] ;  /* 0x00008b0000047ab9 */ /* 0x000fe20000000800 */
[----:B------:R-:W-:-:S02]  /*57f40*/  LEA.HI.X.SX32 R25, R26, R0, 0x1, P6 ;  /* 0x000000001a197211 */ /* 0x000fc400030f0eff */
[CC--:B------:R-:W-:Y:S01]  /*57f50*/  LEA R20, P6, R27.reuse, R3.reuse, 0x1 ;  /* 0x000000031b147211 */ /* 0x0c0fe200078c08ff */
[----:B------:R-:W5:Y:S01]  /*57f60*/  LDC R30, c[0x0][0x248] ;  /* 0x00009200ff1e7b82 */ /* 0x000f620000000800 */
[----:B------:R-:W-:Y:S01]  /*57f70*/  LOP3.LUT R26, R2, 0x9c, R165, 0xfe, !PT ;  /* 0x0000009c021a7812 */ /* 0x000fe200078efea5 */
[----:B------:R0:W-:Y:S01]  /*57f80*/  @P4 STG.E.U16 desc[UR56][R24.64], R177 ;  /* 0x000000b118004986 */ /* 0x0001e2000c101538 */
[----:B------:R-:W-:Y:S02]  /*57f90*/  LEA.HI.X.SX32 R21, R27, R0, 0x1, P6 ;  /* 0x000000001b157211 */ /* 0x000fe400030f0eff */
[----:B------:R-:W-:Y:S01]  /*57fa0*/  ISETP.LT.AND P6, PT, R26, UR4, !P0 ;  /* 0x000000041a007c0c */ /* 0x000fe2000c7c1270 */
[----:B----4-:R-:W-:Y:S01]  /*57fb0*/  IMAD R27, R28, 0x2, R27 ;  /* 0x000000021c1b7824 */ /* 0x010fe200078e021b */
[----:B--2---:R-:W-:Y:S01]  /*57fc0*/  LOP3.LUT R23, R2, 0x9e, R165, 0xfe, !PT ;  /* 0x0000009e02177812 */ /* 0x004fe200078efea5 */
[----:B------:R-:W2:Y:S01]  /*57fd0*/  LDC R28, c[0x0][0x248] ;  /* 0x00009200ff1c7b82 */ /* 0x000ea20000000800 */
[----:B------:R4:W-:Y:S01]  /*57fe0*/  @P3 STG.E.U16 desc[UR56][R20.64], R178 ;  /* 0x000000b214003986 */ /* 0x0009e2000c101538 */
[----:B---3--:R-:W-:Y:S01]  /*57ff0*/  IMAD R26, R32, 0x2, R27 ;  /* 0x00000002201a7824 */ /* 0x008fe200078e021b */
[----:B------:R-:W-:Y:S01]  /*58000*/  LEA R22, P3, R27, R3, 0x1 ;  /* 0x000000031b167211 */ /* 0x000fe200078608ff */
[----:B------:R-:W-:Y:S01]  /*58010*/  ULDC UR4, c[0x0][0x22c] ;  /* 0x00008b0000047ab9 */ /* 0x000fe20000000800 */
[----:B------:R-:W-:-:S02]  /*58020*/  PRMT R176, R176, 0x7632, R176 ;  /* 0x00007632b0b07816 */ /* 0x000fc400000000b0 */
[----:B------:R-:W-:Y:S01]  /*58030*/  ISETP.LT.AND P4, PT, R23, UR4, !P0 ;  /* 0x0000000417007c0c */ /* 0x000fe2000c781270 */
[----:B------:R-:W-:Y:S01]  /*58040*/  ULDC UR4, c[0x0][0x22c] ;  /* 0x00008b0000047ab9 */ /* 0x000fe20000000800 */
[-C--:B------:R-:W-:Y:S01]  /*58050*/  LEA.HI.X.SX32 R23, R27, R0.reuse, 0x1, P3 ;  /* 0x000000001b177211 */ /* 0x080fe200018f0eff */
[----:B-1----:R-:W-:Y:S01]  /*58060*/  IMAD R27, R29, 0x2, R26 ;  /* 0x000000021d1b7824 */ /* 0x002fe200078e021a */
[-C--:B0-----:R-:W-:Y:S01]  /*58070*/  LEA R24, P3, R26, R3.reuse, 0x1 ;  /* 0x000000031a187211 */ /* 0x081fe200078608ff */
[----:B------:R-:W0:Y:S01]  /*58080*/  LDC R29, c[0x0][0x248] ;  /* 0x00009200ff1d7b82 */ /* 0x000e220000000800 */
[--C-:B----4-:R-:W-:Y:S01]  /*58090*/  LOP3.LUT R20, R2, 0xa0, R165.reuse, 0xfe, !PT ;  /* 0x000000a002147812 */ /* 0x110fe200078efea5 */
[----:B------:R1:W-:Y:S01]  /*580a0*/  @P1 STG.E.U16 desc[UR56][R22.64], R179 ;  /* 0x000000b316001986 */ /* 0x0003e2000c101538 */
[----:B------:R-:W-:Y:S02]  /*580b0*/  LEA.HI.X.SX32 R25, R26, R0, 0x1, P3 ;  /* 0x000000001a197211 */ /* 0x000fe400018f0eff */
[----:B------:R-:W-:Y:S01]  /*580c0*/  ISETP.LT.AND P1, PT, R20, UR4, !P0 ;  /* 0x0000000414007c0c */ /* 0x000fe2000c721270 */
[----:B------:R-:W-:Y:S01]  /*580d0*/  ULDC UR4, c[0x0][0x22c] ;  /* 0x00008b0000047ab9 */ /* 0x000fe20000000800 */
[----:B------:R-:W-:Y:S01]  /*580e0*/  LOP3.LUT R21, R2, 0xa2, R165, 0xfe, !PT ;  /* 0x000000a202157812 */ /* 0x000fe200078efea5 */
[----:B------:R3:W-:Y:S01]  /*580f0*/  @P2 STG.E.U16 desc[UR56][R24.64], R176 ;  /* 0x000000b018002986 */ /* 0x0007e2000c101538 */
[----:B------:R-:W-:Y:S01]  /*58100*/  LEA R20, P3, R27, R3, 0x1 ;  /* 0x000000031b147211 */ /* 0x000fe200078608ff */
[----:B------:R-:W4:Y:S01]  /*58110*/  LDC R32, c[0x0][0x248] ;  /* 0x00009200ff207b82 */ /* 0x000f220000000800 */
[----:B------:R-:W-:Y:S01]  /*58120*/  ISETP.LT.AND P2, PT, R21, UR4, !P0 ;  /* 0x0000000415007c0c */ /* 0x000fe2000c741270 */
[----:B------:R-:W-:Y:S01]  /*58130*/  ULDC UR4, c[0x0][0x22c] ;  /* 0x00008b0000047ab9 */ /* 0x000fe20000000800 */
[----:B------:R-:W-:-:S02]  /*58140*/  PRMT R177, R177, 0x7632, R177 ;  /* 0x00007632b1b17816 */ /* 0x000fc400000000b1 */
[-C--:B------:R-:W-:Y:S01]  /*58150*/  LEA.HI.X.SX32 R21, R27, R0.reuse, 0x1, P3 ;  /* 0x000000001b157211 */ /* 0x080fe200018f0eff */
[----:B--2---:R-:W-:Y:S01]  /*58160*/  IMAD R27, R28, 0x2, R27 ;  /* 0x000000021c1b7824 */ /* 0x004fe200078e021b */
[----:B------:R-:W-:Y:S02]  /*58170*/  LOP3.LUT R26, R2, 0xa4, R165, 0xfe, !PT ;  /* 0x000000a4021a7812 */ /* 0x000fe400078efea5 */
[----:B------:R-:W-:Y:S01]  /*58180*/  PRMT R178, R178, 0x7632, R178 ;  /* 0x00007632b2b27816 */ /* 0x000fe200000000b2 */
[----:B------:R2:W-:Y:S01]  /*58190*/  @P5 STG.E.U16 desc[UR56][R20.64], R177 ;  /* 0x000000b114005986 */ /* 0x0005e2000c101538 */
[----:B-----5:R-:W-:Y:S01]  /*581a0*/  IMAD R28, R30, 0x2, R27 ;  /* 0x000000021e1c7824 */ /* 0x020fe200078e021b */
[----:B-1----:R-:W-:Y:S01]  /*581b0*/  LEA R22, P5, R27, R3, 0x1 ;  /* 0x000000031b167211 */ /* 0x002fe200078a08ff */
[----:B------:R-:W1:Y:S01]  /*581c0*/  LDC R30, c[0x0][0x248] ;  /* 0x00009200ff1e7b82 */ /* 0x000e620000000800 */
[----:B------:R-:W-:Y:S02]  /*581d0*/  PRMT R179, R179, 0x7632, R179 ;  /* 0x00007632b3b37816 */ /* 0x000fe400000000b3 */
[----:B------:R-:W-:-:S02]  /*581e0*/  LEA.HI.X.SX32 R23, R27, R0, 0x1, P5 ;  /* 0x000000001b177211 */ /* 0x000fc400028f0eff */
[-C--:B---3--:R-:W-:Y:S02]  /*581f0*/  LEA R24, P5, R28, R3.reuse, 0x1 ;  /* 0x000000031c187211 */ /* 0x088fe400078a08ff */
[----:B------:R-:W-:Y:S01]  /*58200*/  ISETP.LT.AND P3, PT, R26, UR4, !P0 ;  /* 0x000000041a007c0c */ /* 0x000fe2000c761270 */
[----:B------:R3:W-:Y:S01]  /*58210*/  @P6 STG.E.U16 desc[UR56][R22.64], R178 ;  /* 0x000000b216006986 */ /* 0x0007e2000c101538 */
[----:B------:R-:W-:Y:S01]  /*58220*/  LEA.HI.X.SX32 R25, R28, R0, 0x1, P5 ;  /* 0x000000001c197211 */ /* 0x000fe200028f0eff */
[----:B0-----:R-:W-:Y:S01]  /*58230*/  IMAD R28, R29, 0x2, R28 ;  /* 0x000000021d1c7824 */ /* 0x001fe200078e021c */
[C-C-:B------:R-:W-:Y:S01]  /*58240*/  LOP3.LUT R26, R2.reuse, 0xa6, R165.reuse, 0xfe, !PT ;  /* 0x000000a6021a7812 */ /* 0x140fe200078efea5 */
[----:B------:R-:W-:Y:S01]  /*58250*/  ULDC UR4, c[0x0][0x22c] ;  /* 0x00008b0000047ab9 */ /* 0x000fe20000000800 */
[----:B------:R-:W-:Y:S01]  /*58260*/  LOP3.LUT R27, R2, 0xa8, R165, 0xfe, !PT ;  /* 0x000000a8021b7812 */ /* 0x000fe200078efea5 */
[----:B------:R-:W-:Y:S01]  /*58270*/  IMAD R29, R31, 0x2, R28 ;  /* 0x000000021f1d7824 */ /* 0x000fe200078e021c */
[----:B------:R4:W-:Y:S01]  /*58280*/  @P4 STG.E.U16 desc[UR56][R24.64], R179 ;  /* 0x000000b318004986 */ /* 0x0009e2000c101538 */
[----:B------:R-:W0:Y:S01]  /*58290*/  LDC R31, c[0x0][0x248] ;  /* 0x00009200ff1f7b82 */ /* 0x000e220000000800 */
[----:B--2---:R-:W-:-:S02]  /*582a0*/  LEA R20, P4, R28, R3, 0x1 ;  /* 0x000000031c147211 */ /* 0x004fc400078808ff */
[----:B------:R-:W-:Y:S01]  /*582b0*/  ISETP.LT.AND P5, PT, R26, UR4, !P0 ;  /* 0x000000041a007c0c */ /* 0x000fe2000c7a1270 */
[----:B------:R-:W-:Y:S01]  /*582c0*/  ULDC UR4, c[0x0][0x22c] ;  /* 0x00008b0000047ab9 */ /* 0x000fe20000000800 */
[-C--:B------:R-:W-:Y:S02]  /*582d0*/  LEA R26, P6, R29, R3.reuse, 0x1 ;  /* 0x000000031d1a7211 */ /* 0x080fe400078c08ff */
[-C--:B------:R-:W-:Y:S02]  /*582e0*/  LEA.HI.X.SX32 R21, R28, R0.reuse, 0x1, P4 ;  /* 0x000000001c157211 */ /* 0x080fe400020f0eff */
[----:B------:R-:W-:Y:S01]  /*582f0*/  ISETP.LT.AND P4, PT, R27, UR4, !P0 ;  /* 0x000000041b007c0c */ /* 0x000fe2000c781270 */
[----:B------:R-:W2:Y:S01]  /*58300*/  LDC R28, c[0x0][0x248] ;  /* 0x00009200ff1c7b82 */ /* 0x000ea20000000800 */
[-C--:B------:R-:W-:Y:S01]  /*58310*/  LEA.HI.X.SX32 R27, R29, R0.reuse, 0x1, P6 ;  /* 0x000000001d1b7211 */ /* 0x080fe200030f0eff */
[----:B-1----:R-:W-:Y:S01]  /*58320*/  IMAD R29, R30, 0x2, R29 ;  /* 0x000000021e1d7824 */ /* 0x002fe200078e021d */
[C-C-:B---3--:R-:W-:Y:S01]  /*58330*/  LOP3.LUT R22, R2.reuse, 0xaa, R165.reuse, 0xfe, !PT ;  /* 0x000000aa02167812 */ /* 0x148fe200078efea5 */
[----:B------:R-:W-:Y:S01]  /*58340*/  ULDC UR4, c[0x0][0x22c] ;  /* 0x00008b0000047ab9 */ /* 0x000fe20000000800 */
[----:B------:R1:W-:Y:S01]  /*58350*/  @P1 STG.E.U16 desc[UR56][R20.64], R180 ;  /* 0x000000b414001986 */ /* 0x0003e2000c101538 */
[----:B------:R-:W-:Y:S01]  /*58360*/  LOP3.LUT R23, R2, 0xac, R165, 0xfe, !PT ;  /* 0x000000ac02177812 */ /* 0x000fe200078efea5 */
[----:B----4-:R-:W-:Y:S01]  /*58370*/  IMAD R24, R32, 0x2, R29 ;  /* 0x0000000220187824 */ /* 0x010fe200078e021d */
[----:B------:R-:W-:Y:S01]  /*58380*/  ISETP.LT.AND P1, PT, R22, UR4, !P0 ;  /* 0x0000000416007c0c */ /* 0x000fe2000c721270 */
[----:B------:R-:W-:Y:S01]  /*58390*/  ULDC UR4, c[0x0][0x22c] ;  /* 0x00008b0000047ab9 */ /* 0x000fe20000000800 */
[----:B------:R-:W-:Y:S01]  /*583a0*/  LEA R22, P6, R29, R3, 0x1 ;  /* 0x000000031d167211 */ /* 0x000fe200078c08ff */
[----:B------:R0:W-:Y:S01]  /*583b0*/  @P2 STG.E.U16 desc[UR56][R26.64], R181 ;  /* 0x000000b51a002986 */ /* 0x0001e2000c101538 */
[----:B------:R-:W-:Y:S01]  /*583c0*/  ISETP.LT.AND P2, PT, R23, UR4, !P0 ;  /* 0x0000000417007c0c */ /* 0x000fe2000c741270 */
[----:B------:R-:W3:Y:S01]  /*583d0*/  LDC R30, c[0x0][0x248] ;  /* 0x00009200ff1e7b82 */ /* 0x000ee20000000800 */
[----:B------:R-:W-:Y:S01]  /*583e0*/  LEA.HI.X.SX32 R23, R29, R0, 0x1, P6 ;  /* 0x000000001d177211 */ /* 0x000fe200030f0eff */
[----:B------:R-:W-:Y:S01]  /*583f0*/  ULDC UR4, c[0x0][0x22c] ;  /* 0x00008b0000047ab9 */ /* 0x000fe20000000800 */
[----:B------:R-:W-:-:S02]  /*58400*/  LOP3.LUT R25, R2, 0xae, R165, 0xfe, !PT ;  /* 0x000000ae02197812 */ /* 0x000fc400078efea5 */
[CC--:B-1----:R-:W-:Y:S01]  /*58410*/  LEA R20, P6, R24.reuse, R3.reuse, 0x1 ;  /* 0x0000000318147211 */ /* 0x0c2fe200078c08ff */
[----:B------:R1:W-:Y:S01]  /*58420*/  @P3 STG.E.U16 desc[UR56][R22.64], R182 ;  /* 0x000000b616003986 */ /* 0x0003e2000c101538 */
[----:B------:R-:W-:Y:S01]  /*58430*/  ISETP.LT.AND P3, PT, R25, UR4, !P0 ;  /* 0x0000000419007c0c */ /* 0x000fe2000c761270 */
[----:B------:R-:W-:Y:S01]  /*58440*/  ULDC UR4, c[0x0][0x22c] ;  /* 0x00008b0000047ab9 */ /* 0x000fe20000000800 */
[----:B------:R-:W-:Y:S01]  /*58450*/  LEA.HI.X.SX32 R21, R24, R0, 0x1, P6 ;  /* 0x0000000018157211 */ /* 0x000fe200030f0eff */
[----:B0-----:R-:W-:Y:S01]  /*58460*/  IMAD R27, R31, 0x2, R24 ;  /* 0x000000021f1b7824 */ /* 0x001fe200078e0218 */
[----:B------:R-:W-:Y:S01]  /*58470*/  LOP3.LUT R26, R2, 0xb0, R165, 0xfe, !PT ;  /* 0x000000b0021a7812 */ /* 0x000fe200078efea5 */
[----:B------:R-:W0:Y:S01]  /*58480*/  LDC R29, c[0x0][0x248] ;  /* 0x00009200ff1d7b82 */ /* 0x000e220000000800 */
[----:B------:R-:W-:Y:S01]  /*58490*/  PRMT R180, R180, 0x7632, R180 ;  /* 0x00007632b4b47816 */ /* 0x000fe200000000b4 */
[----:B------:R4:W-:Y:S01]  /*584a0*/  @P5 STG.E.U16 desc[UR56][R20.64], R183 ;  /* 0x000000b714005986 */ /* 0x0009e2000c101538 */
[----:B------:R-:W-:-:S02]  /*584b0*/  LEA R24, P6, R27, R3, 0x1 ;  /* 0x000000031b187211 */ /* 0x000fc400078c08ff */
[----:B------:R-:W-:Y:S01]  /*584c0*/  ISETP.LT.AND P5, PT, R26, UR4, !P0 ;  /* 0x000000041a007c0c */ /* 0x000fe2000c7a1270 */
[----:B------:R-:W-:Y:S01]  /*584d0*/  ULDC UR4, c[0x0][0x22c] ;  /* 0x00008b0000047ab9 */ /* 0x000fe20000000800 */
[-C--:B------:R-:W-:Y:S01]  /*584e0*/  LEA.HI.X.SX32 R25, R27, R0.reuse, 0x1, P6 ;  /* 0x000000001b197211 */ /* 0x080fe200030f0eff */
[----:B------:R-:W5:Y:S01]  /*584f0*/  LDC R26, c[0x0][0x248] ;  /* 0x00009200ff1a7b82 */ /* 0x000f620000000800 */
[----:B--2---:R-:W-:Y:S01]  /*58500*/  IMAD R27, R28, 0x2, R27 ;  /* 0x000000021c1b7824 */ /* 0x004fe200078e021b */
[----:B-1----:R-:W-:Y:S02]  /*58510*/  LOP3.LUT R23, R2, 0xb2, R165, 0xfe, !PT ;  /* 0x000000b202177812 */ /* 0x002fe400078efea5 */
[----:B------:R1:W-:Y:S01]  /*58520*/  @P4 STG.E.U16 desc[UR56][R24.64], R180 ;  /* 0x000000b418004986 */ /* 0x0003e2000c101538 */
[----:B------:R-:W-:Y:S02]  /*58530*/  PRMT R181, R181, 0x7632, R181 ;  /* 0x00007632b5b57816 */ /* 0x000fe400000000b5 */
[----:B------:R-:W-:Y:S01]  /*58540*/  LEA R22, P6, R27, R3, 0x1 ;  /* 0x000000031b167211 */ /* 0x000fe200078c08ff */
[----:B------:R-:W2:Y:S01]  /*58550*/  LDC R28, c[0x0][0x248] ;  /* 0x00009200ff1c7b82 */ /* 0x000ea20000000800 */
[----:B------:R-:W-:Y:S01]  /*58560*/  ISETP.LT.AND P4, PT, R23, UR4, !P0 ;  /* 0x0000000417007c0c */ /* 0x000fe2000c781270 */
[----:B------:R-:W-:Y:S01]  /*58570*/  ULDC UR4, c[0x0][0x22c] ;  /* 0x00008b0000047ab9 */ /* 0x000fe20000000800 */
[----:B------:R-:W-:Y:S01]  /*58580*/  LEA.HI.X.SX32 R23, R27, R0, 0x1, P6 ;  /* 0x000000001b177211 */ /* 0x000fe200030f0eff */
[----:B---3--:R-:W-:Y:S01]  /*58590*/  IMAD R27, R30, 0x2, R27 ;  /* 0x000000021e1b7824 */ /* 0x008fe200078e021b */
[----:B----4-:R-:W-:-:S02]  /*585a0*/  LOP3.LUT R21, R2, 0xb4, R165, 0xfe, !PT ;  /* 0x000000b402157812 */ /* 0x010fc400078efea5 */
[----:B------:R-:W-:Y:S01]  /*585b0*/  PRMT R182, R182, 0x7632, R182 ;  /* 0x00007632b6b67816 */ /* 0x000fe200000000b6 */
[----:B------:R3:W-:Y:S01]  /*585c0*/  @P1 STG.E.U16 desc[UR56][R22.64], R181 ;  /* 0x000000b516001986 */ /* 0x0007e2000c101538 */
[-C--:B------:R-:W-:Y:S01]  /*585d0*/  LEA R20, P6, R27, R3.reuse, 0x1 ;  /* 0x000000031b147211 */ /* 0x080fe200078c08ff */
[----:B------:R-:W4:Y:S01]  /*585e0*/  LDC R30, c[0x0][0x248] ;  /* 0x00009200ff1e7b82 */ /* 0x000f220000000800 */
[----:B------:R-:W-:Y:S01]  /*585f0*/  ISETP.LT.AND P1, PT, R21, UR4, !P0 ;  /* 0x0000000415007c0c */ /* 0x000fe2000c721270 */
[----:B------:R-:W-:Y:S01]  /*58600*/  ULDC UR4, c[0x0][0x22c] ;  /* 0x00008b0000047ab9 */ /* 0x000fe20000000800 */
[----:B------:R-:W-:Y:S02]  /*58610*/  LEA.HI.X.SX32 R21, R27, R0, 0x1, P6 ;  /* 0x000000001b157211 */ /* 0x000fe400030f0eff */
[----:B-1----:R-:W-:Y:S01]  /*58620*/  LOP3.LUT R24, R2, 0xb6, R165, 0xfe, !PT ;  /* 0x000000b602187812 */ /* 0x002fe200078efea5 */
[----:B-----5:R-:W-:Y:S01]  /*58630*/  IMAD R27, R26, 0x2, R27 ;  /* 0x000000021a1b7824 */ /* 0x020fe200078e021b */
[----:B------:R-:W-:Y:S01]  /*58640*/  PRMT R183, R183, 0x7632, R183 ;  /* 0x00007632b7b77816 */ /* 0x000fe200000000b7 */
[----:B------:R1:W-:Y:S01]  /*58650*/  @P2 STG.E.U16 desc[UR56][R20.64], R182 ;  /* 0x000000b614002986 */ /* 0x0003e2000c101538 */
[----:B------:R-:W5:Y:S01]  /*58660*/  LDC R32, c[0x0][0x248] ;  /* 0x00009200ff207b82 */ /* 0x000f620000000800 */
[----:B------:R-:W-:Y:S01]  /*58670*/  ISETP.LT.AND P6, PT, R24, UR4, !P0 ;  /* 0x0000000418007c0c */ /* 0x000fe2000c7c1270 */
[----:B------:R-:W-:Y:S01]  /*58680*/  ULDC UR4, c[0x0][0x22c] ;  /* 0x00008b0000047ab9 */ /* 0x000fe20000000800 */
[----:B---3--:R-:W-:Y:S01]  /*58690*/  LEA R22, P2, R27, R3, 0x1 ;  /* 0x000000031b167211 */ /* 0x008fe200078408ff */
[----:B--2---:R-:W-:Y:S01]  /*586a0*/  IMAD R26, R28, 0x2, R27 ;  /* 0x000000021c1a7824 */ /* 0x004fe200078e021b */
[----:B------:R-:W-:-:S02]  /*586b0*/  LOP3.LUT R25, R2, 0xb8, R165, 0xfe, !PT ;  /* 0x000000b802197812 */ /* 0x000fc400078efea5 */
[-C--:B------:R-:W-:Y:S01]  /*586c0*/  LEA.HI.X.SX32 R23, R27, R0.reuse, 0x1, P2 ;  /* 0x000000001b177211 */ /* 0x080fe200010f0eff */
[----:B0-----:R-:W-:Y:S01]  /*586d0*/  IMAD R27, R29, 0x2, R26 ;  /* 0x000000021d1b7824 */ /* 0x001fe200078e021a */
[-C--:B------:R-:W-:Y:S01]  /*586e0*/  LEA R24, P2, R26, R3.reuse, 0x1 ;  /* 0x000000031a187211 */ /* 0x080fe200078408ff */
[----:B------:R-:W0:Y:S01]  /*586f0*/  LDC R29, c[0x0][0x248] ;  /* 0x00009200ff1d7b82 */ /* 0x000e220000000800 */
[--C-:B------:R-:W-:Y:S01]  /*58700*/  LOP3.LUT R178, R2, 0x116, R165.reuse, 0xfe, !PT ;  /* 0x0000011602b27812 */ /* 0x100fe200078efea5 */
[----:B------:R2:W-:Y:S01]  /*58710*/  @P3 STG.E.U16 desc[UR56][R22.64], R183 ;  /* 0x000000b716003986 */ /* 0x0005e2000c101538 */
[----:B------:R-:W-:Y:S01]  /*58720*/  ISETP.LT.AND P3, PT, R25, UR4, !P0 ;  /* 0x0000000419007c0c */ /* 0x000fe2000c761270 */
[----:B------:R-:W-:Y:S01]  /*58730*/  ULDC UR4, c[0x0][0x22c] ;  /* 0x00008b0000047ab9 */ /* 0x000fe20000000800 */
[-C--:B------:R-:W-:Y:S02]  /*58740*/  LEA.HI.X.SX32 R25, R26, R0.reuse, 0x1, P2 ;  /* 0x000000001a197211 */ /* 0x080fe400010f0eff */
[CC--:B-1----:R-:W-:Y:S01]  /*58750*/  LEA R20, P2, R27.reuse, R3.reuse, 0x1 ;  /* 0x000000031b147211 */ /* 0x0c2fe200078408ff */
[----:B------:R-:W1:Y:S01]  /*58760*/  LDC R31, c[0x0][0x248] ;  /* 0x00009200ff1f7b82 */ /* 0x000e620000000800 */
[----:B------:R-:W-:Y:S01]  /*58770*/  LOP3.LUT R26, R2, 0xba, R165, 0xfe, !PT ;  /* 0x000000ba021a7812 */ /* 0x000fe200078efea5 */
[----:B------:R3:W-:Y:S01]  /*58780*/  @P5 STG.E.U16 desc[UR56][R24.64], R52 ;  /* 0x0000003418005986 */ /* 0x0007e2000c101538 */
[----:B------:R-:W-:Y:S01]  /*58790*/  LEA.HI.X.SX32 R21, R27, R0, 0x1, P2 ;  /* 0x000000001b157211 */ /* 0x000fe200010f0eff */
[----:B----4-:R-:W-:Y:S01]  /*587a0*/  IMAD R27, R30, 0x2, R27 ;  /* 0x000000021e1b7824 */ /* 0x010fe200078e021b */
[----:B------:R-:W-:Y:S01]  /*587b0*/  ISETP.LT.AND P2, PT, R26, UR4, !P0 ;  /* 0x000000041a007c0c */ /* 0x000fe2000c741270 */
[----:B------:R-:W-:Y:S01]  /*587c0*/  ULDC UR4, c[0x0][0x22c] ;  /* 0x00008b0000047ab9 */ /* 0x000fe20000000800 */
[----:B------:R-:W-:Y:S01]  /*587d0*/  LOP3.LUT R26, R2, 0xbc, R165, 0xfe, !PT ;  /* 0x000000bc021a7812 */ /* 0x000fe200078efea5 */
[----:B------:R4:W-:Y:S01]  /*587e0*/  @P4 STG.E.U16 desc[UR56][R20.64], R53 ;  /* 0x0000003514004986 */ /* 0x0009e2000c101538 */
[----:B--2---:R-:W-:Y:S01]  /*587f0*/  LEA R22, P4, R27, R3, 0x1 ;  /* 0x000000031b167211 */ /* 0x004fe200078808ff */
[----:B-----5:R-:W-:Y:S01]  /*58800*/  IMAD R28, R32, 0x2, R27 ;  /* 0x00000002201c7824 */ /* 0x020fe200078e021b */
[----:B------:R-:W2:Y:S01]  /*58810*/  LDC R30, c[0x0][0x248] ;  /* 0x00009200ff1e7b82 */ /* 0x000ea20000000800 */
[----:B------:R-:W-:-:S02]  /*58820*/  LOP3.LUT R183, R2, 0x114, R165, 0xfe, !PT ;  /* 0x0000011402b77812 */ /* 0x000fc400078efea5 */
[-C--:B------:R-:W-:Y:S02]  /*58830*/  LEA.HI.X.SX32 R23, R27, R0.reuse, 0x1, P4 ;  /* 0x000000001b177211 */ /* 0x080fe400020f0eff */
[--C-:B---3--:R-:W-:Y:S02]  /*58840*/  LOP3.LUT R25, R2, 0xbe, R165.reuse, 0xfe, !PT ;  /* 0x000000be02197812 */ /* 0x108fe400078efea5 */
[----:B------:R-:W-:Y:S01]  /*58850*/  ISETP.LT.AND P4, PT, R26, UR4, !P0 ;  /* 0x000000041a007c0c */ /* 0x000fe2000c781270 */
[----:B------:R-:W-:Y:S01]  /*58860*/  ULDC UR4, c[0x0][0x22c] ;  /* 0x00008b0000047ab9 */ /* 0x000fe20000000800 */
[C---:B------:R-:W-:Y:S01]  /*58870*/  LEA R24, P5, R28.reuse, R3, 0x1 ;  /* 0x000000031c187211 */ /* 0x040fe200078a08ff */
[----:B------:R-:W3:Y:S01]  /*58880*/  LDC R27, c[0x0][0x248] ;  /* 0x00009200ff1b7b82 */ /* 0x000ee20000000800 */
[----:B------:R5:W-:Y:S01]  /*58890*/  @P1 STG.E.U16 desc[UR56][R22.64], R54 ;  /* 0x0000003616001986 */ /* 0x000be2000c101538 */
[----:B------:R-:W-:Y:S01]  /*588a0*/  ISETP.LT.AND P1, PT, R25, UR4, !P0 ;  /* 0x0000000419007c0c */ /* 0x000fe2000c721270 */
[----:B------:R-:W-:Y:S01]  /*588b0*/  ULDC UR4, c[0x0][0x22c] ;  /* 0x00008b0000047ab9 */ /* 0x000fe20000000800 */
[----:B------:R-:W-:Y:S01]  /*588c0*/  LEA.HI.X.SX32 R25, R28, R0, 0x1, P5 ;  /* 0x000000001c197211 */ /* 0x000fe200028f0eff */
[----:B0-----:R-:W-:Y:S01]  /*588d0*/  IMAD R28, R29, 0x2, R28 ;  /* 0x000000021d1c7824 */ /* 0x001fe200078e021c */
[----:B----4-:R-:W-:-:S02]  /*588e0*/  LOP3.LUT R20, R2, 0xc0, R165, 0xfe, !PT ;  /* 0x000000c002147812 */ /* 0x010fc400078efea5 */
[----:B------:R-:W0:Y:S01]  /*588f0*/  LDC R29, c[0x0][0x248] ;  /* 0x00009200ff1d7b82 */ /* 0x000e220000000800 */
[----:B------:R4:W-:Y:S01]  /*58900*/  @P6 STG.E.U16 desc[UR56][R24.64], R55 ;  /* 0x0000003718006986 */ /* 0x0009e2000c101538 */
[----:B------:R-:W-:Y:S01]  /*58910*/  ISETP.LT.AND P5, PT, R20, UR4, !P0 ;  /* 0x0000000414007c0c */ /* 0x000fe2000c7a1270 */
[----:B------:R-:W-:Y:S01]  /*58920*/  ULDC UR4, c[0x0][0x22c] ;  /* 0x00008b0000047ab9 */ /* 0x000fe20000000800 */
[----:B------:R-:W-:Y:S02]  /*58930*/  LEA R20, P6, R28, R3, 0x1 ;  /* 0x000000031c147211 */ /* 0x000fe400078c08ff */
[----:B------:R-:W-:Y:S02]  /*58940*/  PRMT R52, R52, 0x7632, R52 ;  /* 0x0000763234347816 */ /* 0x000fe40000000034 */
[----:B------:R-:W2:Y:S01]  /*58950*/  LDC R26, c[0x0][0x248] ;  /* 0x00009200ff1a7b82 */ /* 0x000ea20000000800 */
[----:B------:R-:W-:Y:S01]  /*58960*/  LEA.HI.X.SX32 R21, R28, R0, 0x1, P6 ;  /* 0x000000001c157211 */ /* 0x000fe200030f0eff */
[----:B-1----:R-:W-:Y:S01]  /*58970*/  IMAD R28, R31, 0x2, R28 ;  /* 0x000000021f1c7824 */ /* 0x002fe200078e021c */
[----:B-----5:R-:W-:-:S02]  /*58980*/  LOP3.LUT R22, R2, 0xc2, R165, 0xfe, !PT ;  /* 0x000000c202167812 */ /* 0x020fc400078efea5 */
[----:B------:R-:W-:Y:S01]  /*58990*/  PRMT R53, R53, 0x7632, R53 ;  /* 0x0000763235357816 */ /* 0x000fe20000000035 */
[----:B------:R1:W-:Y:S01]  /*589a0*/  @P3 STG.E.U16 desc[UR56][R20.64], R52 ;  /* 0x0000003414003986 */ /* 0x0003e2000c101538 */
[----:B------:R-:W-:Y:S01]  /*589b0*/  ISETP.LT.AND P6, PT, R22, UR4, !P0 ;  /* 0x0000000416007c0c */ /* 0x000fe2000c7c1270 */
[----:B------:R-:W5:Y:S01]  /*589c0*/  LDC R31, c[0x0][0x248] ;  /* 0x00009200ff1f7b82 */ /* 0x000f620000000800 */
[-C--:B------:R-:W-:Y:S01]  /*589d0*/  LEA R22, P3, R28, R3.reuse, 0x1 ;  /* 0x000000031c167211 */ /* 0x080fe200078608ff */
[----:B------:R-:W-:Y:S01]  /*589e0*/  ULDC UR4, c[0x0][0x22c] ;  /* 0x00008b0000047ab9 */ /* 0x000fe20000000800 */
[----:B----4-:R-:W-:Y:S02]  /*589f0*/  LOP3.LUT R24, R2, 0xc4, R165, 0xfe, !PT ;  /* 0x000000c402187812 */ /* 0x010fe400078efea5 */
[-C--:B------:R-:W-:Y:S01]  /*58a00*/  LEA.HI.X.SX32 R23, R28, R0.reuse, 0x1, P3 ;  /* 0x000000001c177211 */ /* 0x080fe200018f0eff */
[----:B---3--:R-:W-:Y:S01]  /*58a10*/  IMAD R28, R27, 0x2, R28 ;  /* 0x000000021b1c7824 */ /* 0x008fe200078e021c */
[----:B------:R-:W-:Y:S01]  /*58a20*/  ISETP.LT.AND P3, PT, R24, UR4, !P0 ;  /* 0x0000000418007c0c */ /* 0x000fe2000c761270 */
[----:B------:R-:W3:Y:S01]  /*58a30*/  LDC R32, c[0x0][0x248] ;  /* 0x00009200ff207b82 */ /* 0x000ee20000000800 */
[----:B------:R-:W-:Y:S01]  /*58a40*/  PRMT R54, R54, 0x7632, R54 ;  /* 0x0000763236367816 */ /* 0x000fe20000000036 */
[----:B------:R4:W-:Y:S01]  /*58a50*/  @P2 STG.E.U16 desc[UR56][R22.64], R53 ;  /* 0x0000003516002986 */ /* 0x0009e2000c101538 */
[CC--:B-1----:R-:W-:Y:S01]  /*58a60*/  LEA R20, P2, R28.reuse, R3.reuse, 0x1 ;  /* 0x000000031c147211 */ /* 0x0c2fe200078408ff */
[----:B0-----:R-:W-:Y:S01]  /*58a70*/  IMAD R25, R29, 0x2, R28 ;  /* 0x000000021d197824 */ /* 0x001fe200078e021c */
[----:B------:R-:W-:Y:S01]  /*58a80*/  PRMT R55, R55, 0x7632, R55 ;  /* 0x0000763237377816 */ /* 0x000fe20000000037 */
[----:B------:R-:W-:Y:S01]  /*58a90*/  ULDC UR4, c[0x0][0x22c] ;  /* 0x00008b0000047ab9 */ /* 0x000fe20000000800 */
[----:B------:R-:W-:Y:S01]  /*58aa0*/  LEA.HI.X.SX32 R21, R28, R0, 0x1, P2 ;  /* 0x000000001c157211 */ /* 0x000fe200010f0eff */
[----:B--2---:R-:W-:Y:S01]  /*58ab0*/  IMAD R27, R26, 0x2, R25 ;  /* 0x000000021a1b7824 */ /* 0x004fe200078e0219 */
[----:B------:R-:W-:-:S02]  /*58ac0*/  LEA R24, P2, R25, R3, 0x1 ;  /* 0x0000000319187211 */ /* 0x000fc400078408ff */
[----:B------:R-:W-:Y:S01]  /*58ad0*/  LOP3.LUT R26, R2, 0xc6, R165, 0xfe, !PT ;  /* 0x000000c6021a7812 */ /* 0x000fe200078efea5 */
[----:B------:R-:W-:Y:S01]  /*58ae0*/  IMAD R28, R30, 0x2, R27 ;  /* 0x000000021e1c7824 */ /* 0x000fe200078e021b */
[-C--:B------:R-:W-:Y:S01]  /*58af0*/  LEA.HI.X.SX32 R25, R25, R0.reuse, 0x1, P2 ;  /* 0x0000000019197211 */ /* 0x080fe200010f0eff */
[----:B------:R0:W-:Y:S01]  /*58b00*/  @P4 STG.E.U16 desc[UR56][R20.64], R54 ;  /* 0x0000003614004986 */ /* 0x0001e2000c101538 */
[----:B----4-:R-:W-:Y:S01]  /*58b10*/  LEA R22, P4, R27, R3, 0x1 ;  /* 0x000000031b167211 */ /* 0x010fe200078808ff */
[----:B-----5:R-:W-:Y:S01]  /*58b20*/  IMAD R29, R31, 0x2, R28 ;  /* 0x000000021f1d7824 */ /* 0x020fe200078e021c */
[----:B------:R-:W-:Y:S01]  /*58b30*/  ISETP.LT.AND P2, PT, R26, UR4, !P0 ;  /* 0x000000041a007c0c */ /* 0x000fe2000c741270 */
[----:B------:R1:W-:Y:S01]  /*58b40*/  @P1 STG.E.U16 desc[UR56][R24.64], R55 ;  /* 0x0000003718001986 */ /* 0x0003e2000c101538 */
[----:B------:R-:W-:Y:S01]  /*58b50*/  LEA.HI.X.SX32 R23, R27, R0, 0x1, P4 ;  /* 0x000000001b177211 */ /* 0x000fe200020f0eff */
[----:B------:R-:W-:Y:S01]  /*58b60*/  ULDC UR4, c[0x0][0x22c] ;  /* 0x00008b0000047ab9 */ /* 0x000fe20000000800 */
[----:B------:R-:W-:-:S02]  /*58b70*/  LOP3.LUT R27, R2, 0xc8, R165, 0xfe, !PT ;  /* 0x000000c8021b7812 */ /* 0x000fc400078efea5 */
[-C--:B------:R-:W-:Y:S01]  /*58b80*/  LEA R26, P4, R29, R3.reuse, 0x1 ;  /* 0x000000031d1a7211 */ /* 0x080fe200078808ff */
[----:B---3--:R-:W-:Y:S01]  /*58b90*/  IMAD R30, R32, 0x2, R29 ;  /* 0x00000002201e7824 */ /* 0x008fe200078e021d */
[----:B------:R2:W-:Y:S01]  /*58ba0*/  @P5 STG.E.U16 desc[UR56][R22.64], R84 ;  /* 0x0000005416005986 */ /* 0x0005e2000c101538 */
[-C--:B0-----:R-:W-:Y:S02]  /*58bb0*/  LEA R20, P1, R28, R3.reuse, 0x1 ;  /* 0x000000031c147211 */ /* 0x081fe400078208ff */
[----:B------:R-:W-:Y:S01]  /*58bc0*/  IMAD R234, R33, 0x2, R30 ;  /* 0x0000000221ea7824 */ /* 0x000fe200078e021e */
[----:B------:R-:W-:Y:S02]  /*58bd0*/  LOP3.LUT R179, R2, 0x118, R165, 0xfe, !PT ;  /* 0x0000011802b37812 */ /* 0x000fe400078efea5 */
[-C--:B------:R-:W-:Y:S02]  /*58be0*/  LEA.HI.X.SX32 R21, R28, R0.reuse, 0x1, P1 ;  /* 0x000000001c157211 */ /* 0x080fe400008f0eff */
[----:B------:R-:W-:Y:S01]  /*58bf0*/  ISETP.LT.AND P1, PT, R27, UR4, !P0 ;  /* 0x000000041b007c0c */ /* 0x000fe2000c721270 */
[----:B------:R-:W-:Y:S01]  /*58c00*/  ULDC UR4, c[0x0][0x22c] ;  /* 0x00008b0000047ab9 */ /* 0x000fe20000000800 */
[----:B------:R-:W-:Y:S01]  /*58c10*/  LEA.HI.X.SX32 R27, R29, R0, 0x1, P4 ;  /* 0x000000001d1b7211 */ /* 0x000fe200020f0eff */
[----:B------:R-:W-:Y:S01]  /*58c20*/  @P6 STG.E.U16 desc[UR56][R20.64], R85 ;  /* 0x0000005514006986 */ /* 0x000fe2000c101538 */
[----:B-1----:R-:W-:-:S02]  /*58c30*/  LEA R24, P4, R30, R3, 0x1 ;  /* 0x000000031e187211 */ /* 0x002fc400078808ff */
[----:B--2---:R-:W-:Y:S01]  /*58c40*/  PRMT R84, R84, 0x7632, R84 ;  /* 0x0000763254547816 */ /* 0x004fe20000000054 */
[----:B------:R-:W-:Y:S01]  /*58c50*/  @P3 STG.E.U16 desc[UR56][R26.64], R86 ;  /* 0x000000561a003986 */ /* 0x000fe2000c101538 */
[-C--:B------:R-:W-:Y:S02]  /*58c60*/  LEA.HI.X.SX32 R25, R30, R0.reuse, 0x1, P4 ;  /* 0x000000001e197211 */ /* 0x080fe400020f0eff */
[-C--:B------:R-:W-:Y:S02]  /*58c70*/  LEA R22, P4, R234, R3.reuse, 0x1 ;  /* 0x00000003ea167211 */ /* 0x080fe400078808ff */
[--C-:B------:R-:W-:Y:S01]  /*58c80*/  LOP3.LUT R177, R2, 0x11a, R165.reuse, 0xfe, !PT ;  /* 0x0000011a02b17812 */ /* 0x100fe200078efea5 */
[----:B------:R-:W-:Y:S01]  /*58c90*/  @P2 STG.E.U16 desc[UR56][R24.64], R87 ;  /* 0x0000005718002986 */ /* 0x000fe2000c101538 */
[----:B------:R-:W-:Y:S01]  /*58ca0*/  LEA.HI.X.SX32 R23, R234, R0, 0x1, P4 ;  /* 0x00000000ea177211 */ /* 0x000fe200020f0eff */
[----:B------:R-:W-:Y:S01]  /*58cb0*/  IMAD R234, R237, 0x2, R234 ;  /* 0x00000002edea7824 */ /* 0x000fe200078e02ea */
[C-C-:B------:R-:W-:Y:S01]  /*58cc0*/  LOP3.LUT R175, R2.reuse, 0x11c, R165.reuse, 0xfe, !PT ;  /* 0x0000011c02af7812 */ /* 0x140fe200078efea5 */
[----:B------:R-:W0:Y:S01]  /*58cd0*/  LDC R237, c[0x0][0x248] ;  /* 0x00009200ffed7b82 */ /* 0x000e220000000800 */
[----:B------:R-:W-:Y:S01]  /*58ce0*/  LOP3.LUT R172, R2, 0x122, R165, 0xfe, !PT ;  /* 0x0000012202ac7812 */ /* 0x000fe200078efea5 */
[----:B------:R1:W-:Y:S01]  /*58cf0*/  @P1 STG.E.U16 desc[UR56][R22.64], R84 ;  /* 0x0000005416001986 */ /* 0x0003e2000c101538 */
[----:B------:R-:W-:Y:S01]  /*58d00*/  ISETP.LT.AND P1, PT, R164, UR4, !P0 ;  /* 0x00000004a4007c0c */ /* 0x000fe2000c721270 */
[----:B------:R-:W-:Y:S01]  /*58d10*/  ULDC UR4, c[0x0][0x22c] ;  /* 0x00008b0000047ab9 */ /* 0x000fe20000000800 */
[----:B------:R-:W-:-:S02]  /*58d20*/  LEA R164, P4, R234, R3, 0x1 ;  /* 0x00000003eaa47211 */ /* 0x000fc400078808ff */
[----:B------:R-:W-:Y:S01]  /*58d30*/  ISETP.LT.AND P3, PT, R232, UR4, !P0 ;  /* 0x00000004e8007c0c */ /* 0x000fe2000c761270 */
[----:B------:R-:W-:Y:S01]  /*58d40*/  ULDC UR4, c[0x0][0x22c] ;  /* 0x00008b0000047ab9 */ /* 0x000fe20000000800 */
[--C-:B------:R-:W-:Y:S02]  /*58d50*/  LOP3.LUT R168, R2, 0x124, R165.reuse, 0xfe, !PT ;  /* 0x0000012402a87812 */ /* 0x100fe400078efea5 */
[----:B------:R-:W-:Y:S01]  /*58d60*/  ISETP.LT.AND P6, PT, R230, UR4, !P0 ;  /* 0x00000004e6007c0c */ /* 0x000fe2000c7c1270 */
[----:B------:R-:W-:Y:S01]  /*58d70*/  ULDC UR4, c[0x0][0x22c] ;  /* 0x00008b0000047ab9 */ /* 0x000fe20000000800 */
[----:B------:R-:W2:Y:S01]  /*58d80*/  LDC R230, c[0x0][0x248] ;  /* 0x00009200ffe67b82 */ /* 0x000ea20000000800 */
[----:B------:R-:W-:Y:S01]  /*58d90*/  ISETP.LT.AND P2, PT, R228, UR4, !P0 ;  /* 0x00000004e4007c0c */ /* 0x000fe2000c741270 */
[----:B------:R-:W-:Y:S01]  /*58da0*/  ULDC UR4, c[0x0][0x22c] ;  /* 0x00008b0000047ab9 */ /* 0x000fe20000000800 */
[C-C-:B------:R-:W-:Y:S02]  /*58db0*/  LOP3.LUT R163, R2.reuse, 0x128, R165.reuse, 0xfe, !PT ;  /* 0x0000012802a37812 */ /* 0x140fe400078efea5 */
[----:B------:R-:W-:Y:S01]  /*58dc0*/  ISETP.LT.AND P5, PT, R227, UR4, !P0 ;  /* 0x00000004e3007c0c */ /* 0x000fe2000c7a1270 */
[----:B------:R-:W-:Y:S01]  /*58dd0*/  ULDC UR4, c[0x0][0x22c] ;  /* 0x00008b0000047ab9 */ /* 0x000fe20000000800 */
[C-C-:B------:R-:W-:Y:S01]  /*58de0*/  LOP3.LUT R169, R2.reuse, 0x12a, R165.reuse, 0xfe, !PT ;  /* 0x0000012a02a97812 */ /* 0x140fe200078efea5 */
[----:B------:R-:W3:Y:S01]  /*58df0*/  LDC R227, c[0x0][0x248] ;  /* 0x00009200ffe37b82 */ /* 0x000ee20000000800 */
[----:B------:R-:W-:-:S02]  /*58e00*/  LOP3.LUT R170, R2, 0x12c, R165, 0xfe, !PT ;  /* 0x0000012c02aa7812 */ /* 0x000fc400078efea5 */
[C-C-:B------:R-:W-:Y:S02]  /*58e10*/  LOP3.LUT R155, R2.reuse, 0x12e, R165.reuse, 0xfe, !PT ;  /* 0x0000012e029b7812 */ /* 0x140fe400078efea5 */
[C-C-:B------:R-:W-:Y:S02]  /*58e20*/  LOP3.LUT R161, R2.reuse, 0x132, R165.reuse, 0xfe, !PT ;  /* 0x0000013202a17812 */ /* 0x140fe400078efea5 */
[C-C-:B------:R-:W-:Y:S01]  /*58e30*/  LOP3.LUT R157, R2.reuse, 0x134, R165.reuse, 0xfe, !PT ;  /* 0x00000134029d7812 */ /* 0x140fe200078efea5 */
[----:B------:R-:W4:Y:S01]  /*58e40*/  LDC R228, c[0x0][0x248] ;  /* 0x00009200ffe47b82 */ /* 0x000f220000000800 */
        /* <DEDUP_REMOVED lines=19> */
[C-C-:B-1----:R-:W-:Y:S02]  /*58f80*/  LOP3.LUT R84, R2.reuse, 0x18a, R165.reuse, 0xfe, !PT ;  /* 0x0000018a02547812 */ /* 0x142fe400078efea5 */
        /* <DEDUP_REMOVED lines=23> */
[----:B------:R-:W-:Y:S02]  /*59100*/  LOP3.LUT R2, R2, 0x1fc, R165, 0xfe, !PT ;  /* 0x000001fc02027812 */ /* 0x000fe400078efea5 */
[----:B------:R-:W-:Y:S01]  /*59110*/  LEA.HI.X.SX32 R165, R234, R0, 0x1, P4 ;  /* 0x00000000eaa57211 */ /* 0x000fe200020f0eff */
[----:B------:R-:W-:Y:S01]  /*59120*/  IMAD R234, R239, 0x2, R234 ;  /* 0x00000002efea7824 */ /* 0x000fe200078e02ea */
[----:B------:R-:W-:-:S02]  /*59130*/  PRMT R87, R85, 0x7632, R87 ;  /* 0x0000763255577816 */ /* 0x000fc40000000057 */
[----:B------:R-:W-:Y:S01]  /*59140*/  ISETP.LT.AND P4, PT, R226, UR4, !P0 ;  /* 0x00000004e2007c0c */ /* 0x000fe2000c781270 */
[----:B------:R-:W-:Y:S01]  /*59150*/  IMAD R85, R241, 0x2, R234 ;  /* 0x00000002f1557824 */ /* 0x000fe200078e02ea */
[----:B------:R-:W-:Y:S01]  /*59160*/  PRMT R232, R86, 0x7632, R232 ;  /* 0x0000763256e87816 */ /* 0x000fe200000000e8 */
[----:B------:R1:W-:Y:S01]  /*59170*/  @P3 STG.E.U16 desc[UR56][R164.64], R87 ;  /* 0x00000057a4003986 */ /* 0x0003e2000c101538 */
[----:B------:R-:W-:Y:S01]  /*59180*/  ULDC UR4, c[0x0][0x22c] ;  /* 0x00008b0000047ab9 */ /* 0x000fe20000000800 */
[----:B--2---:R-:W-:Y:S02]  /*59190*/  IMAD R226, R230, 0x2, R85 ;  /* 0x00000002e6e27824 */ /* 0x004fe400078e0255 */
[----:B------:R-:W2:Y:S01]  /*591a0*/  LDC R230, c[0x0][0x248] ;  /* 0x00009200ffe67b82 */ /* 0x000ea20000000800 */
[----:B-1----:R-:W-:-:S04]  /*591b0*/  LEA R164, P3, R234, R3, 0x1 ;  /* 0x00000003eaa47211 */ /* 0x002fc800078608ff */
[-C--:B------:R-:W-:Y:S02]  /*591c0*/  LEA.HI.X.SX32 R165, R234, R0.reuse, 0x1, P3 ;  /* 0x00000000eaa57211 */ /* 0x080fe400018f0eff */
[-C--:B------:R-:W-:Y:S02]  /*591d0*/  LEA R86, P3, R85, R3.reuse, 0x1 ;  /* 0x0000000355567211 */ /* 0x080fe400078608ff */
[----:B------:R-:W-:Y:S01]  /*591e0*/  PRMT R234, R87, 0x7632, R234 ;  /* 0x0000763257ea7816 */ /* 0x000fe200000000ea */
[----:B------:R1:W-:Y:S01]  /*591f0*/  @P6 STG.E.U16 desc[UR56][R164.64], R232 ;  /* 0x000000e8a4006986 */ /* 0x0003e2000c101538 */
[-C--:B------:R-:W-:Y:S02]  /*59200*/  LEA.HI.X.SX32 R87, R85, R0.reuse, 0x1, P3 ;  /* 0x0000000055577211 */ /* 0x080fe400018f0eff */
[----:B------:R-:W-:Y:S01]  /*59210*/  ISETP.LT.AND P3, PT, R219, UR4, !P0 ;  /* 0x00000004db007c0c */ /* 0x000fe2000c761270 */
[----:B------:R-:W-:Y:S01]  /*59220*/  ULDC UR4, c[0x0][0x22c] ;  /* 0x00008b0000047ab9 */ /* 0x000fe20000000800 */
[----:B------:R-:W-:Y:S01]  /*59230*/  PRMT R219, R8, 0x7632, R219 ;  /* 0x0000763208db7816 */ /* 0x000fe200000000db */
[----:B------:R-:W-:Y:S01]  /*59240*/  @P2 STG.E.U16 desc[UR56][R86.64], R234 ;  /* 0x000000ea56002986 */ /* 0x000fe2000c101538 */
[----:B------:R-:W-:Y:S01]  /*59250*/  ISETP.LT.AND P2, PT, R221, UR4, !P0 ;  /* 0x00000004dd007c0c */ /* 0x000fe2000c741270 */
[----:B------:R-:W-:Y:S01]  /*59260*/  ULDC UR4, c[0x0][0x22c] ;  /* 0x00008b0000047ab9 */ /* 0x000fe20000000800 */
[C---:B-1----:R-:W-:Y:S01]  /*59270*/  LEA R164, P6, R226.reuse, R3, 0x1 ;  /* 0x00000003e2a47211 */ /* 0x042fe200078c08ff */
[----:B------:R-:W1:Y:S03]  /*59280*/  LDC R232, c[0x0][0x248] ;  /* 0x00009200ffe87b82 */ /* 0x000e660000000800 */
[----:B------:R-:W-:Y:S01]  /*59290*/  LEA.HI.X.SX32 R165, R226, R0, 0x1, P6 ;  /* 0x00000000e2a57211 */ /* 0x000fe200030f0eff */
[----:B---3--:R-:W-:Y:S01]  /*592a0*/  IMAD R226, R227, 0x2, R226 ;  /* 0x00000002e3e27824 */ /* 0x008fe200078e02e2 */
[----:B------:R-:W-:Y:S01]  /*592b0*/  ISETP.LT.AND P6, PT, R217, UR4, !P0 ;  /* 0x00000004d9007c0c */ /* 0x000fe2000c7c1270 */
[----:B------:R-:W-:-:S02]  /*592c0*/  ULDC UR4, c[0x0][0x22c] ;  /* 0x00008b0000047ab9 */ /* 0x000fc40000000800 */
[----:B------:R3:W-:Y:S01]  /*592d0*/  @P5 STG.E.U16 desc[UR56][R164.64], R8 ;  /* 0x00000008a4005986 */ /* 0x0007e2000c101538 */
[----:B0-----:R-:W-:-:S04]  /*592e0*/  IMAD R85, R237, 0x2, R226 ;  /* 0x00000002ed557824 */ /* 0x001fc800078e02e2 */
[----:B----4-:R-:W-:Y:S02]  /*592f0*/  IMAD R217, R228, 0x2, R85 ;  /* 0x00000002e4d97824 */ /* 0x010fe400078e0255 */
[----:B------:R-:W0:Y:S01]  /*59300*/  LDC R228, c[0x0][0x248] ;  /* 0x00009200ffe47b82 */ /* 0x000e220000000800 */
[----:B---3--:R-:W-:-:S04]  /*59310*/  LEA R164, P5, R226, R3, 0x1 ;  /* 0x00000003e2a47211 */ /* 0x008fc800078a08ff */
[----:B------:R-:W-:-:S03]  /*59320*/  LEA.HI.X.SX32 R165, R226, R0, 0x1, P5 ;  /* 0x00000000e2a57211 */ /* 0x000fc600028f0eff */
[----:B------:R-:W3:Y:S01]  /*59330*/  LDC R226, c[0x0][0x248] ;  /* 0x00009200ffe27b82 */ /* 0x000ee20000000800 */
[CC--:B------:R-:W-:Y:S01]  /*59340*/  LEA R86, P5, R85.reuse, R3.reuse, 0x1 ;  /* 0x0000000355567211 */ /* 0x0c0fe200078a08ff */
[----:B------:R4:W-:Y:S03]  /*59350*/  @P4 STG.E.U16 desc[UR56][R164.64], R9 ;  /* 0x00000009a4004986 */ /* 0x0009e6000c101538 */
[----:B------:R-:W-:Y:S02]  /*59360*/  LEA.HI.X.SX32 R87, R85, R0, 0x1, P5 ;  /* 0x0000000055577211 */ /* 0x000fe400028f0eff */
[----:B------:R-:W-:Y:S01]  /*59370*/  ISETP.LT.AND P5, PT, R216, UR4, !P0 ;  /* 0x00000004d8007c0c */ /* 0x000fe2000c7a1270 */
[----:B------:R-:W-:Y:S01]  /*59380*/  ULDC UR4, c[0x0][0x22c] ;  /* 0x00008b0000047ab9 */ /* 0x000fe20000000800 */
[----:B------:R-:W5:Y:S01]  /*59390*/  LDC R216, c[0x0][0x248] ;  /* 0x00009200ffd87b82 */ /* 0x000f620000000800 */
[----:B------:R1:W-:Y:S01]  /*593a0*/  @P3 STG.E.U16 desc[UR56][R86.64], R10 ;  /* 0x0000000a56003986 */ /* 0x0003e2000c101538 */
[----:B------:R-:W-:Y:S01]  /*593b0*/  ISETP.LT.AND P3, PT, R215, UR4, !P0 ;  /* 0x00000004d7007c0c */ /* 0x000fe2000c761270 */
[----:B------:R-:W-:Y:S01]  /*593c0*/  ULDC UR4, c[0x0][0x22c] ;  /* 0x00008b0000047ab9 */ /* 0x000fe20000000800 */
[----:B----4-:R-:W-:-:S04]  /*593d0*/  LEA R164, P4, R217, R3, 0x1 ;  /* 0x00000003d9a47211 */ /* 0x010fc800078808ff */
[-C--:B------:R-:W-:Y:S01]  /*593e0*/  LEA.HI.X.SX32 R165, R217, R0.reuse, 0x1, P4 ;  /* 0x00000000d9a57211 */ /* 0x080fe200020f0eff */
[----:B--2---:R-:W-:Y:S01]  /*593f0*/  IMAD R217, R230, 0x2, R217 ;  /* 0x00000002e6d97824 */ /* 0x004fe200078e02d9 */
[----:B------:R-:W-:Y:S01]  /*59400*/  ISETP.LT.AND P4, PT, R235, UR5, !P0 ;  /* 0x00000005eb007c0c */ /* 0x000fe2000c781270 */
[----:B------:R-:W2:Y:S01]  /*59410*/  LDC R230, c[0x0][0x248] ;  /* 0x00009200ffe67b82 */ /* 0x000ea20000000800 */
[----:B-1----:R-:W-:Y:S01]  /*59420*/  PRMT R10, R9, 0x7632, R10 ;  /* 0x00007632090a7816 */ /* 0x002fe2000000000a */
[----:B------:R1:W-:Y:S01]  /*59430*/  @P2 STG.E.U16 desc[UR56][R164.64], R11 ;  /* 0x0000000ba4002986 */ /* 0x0003e2000c101538 */
[CC--:B------:R-:W-:Y:S01]  /*59440*/  LEA R8, P2, R217.reuse, R3.reuse, 0x1 ;  /* 0x00000003d9087211 */ /* 0x0c0fe200078408ff */
[----:B------:R-:W-:Y:S01]  /*59450*/  IMAD R85, R232, 0x2, R217 ;  /* 0x00000002e8557824 */ /* 0x000fe200078e02d9 */
[----:B------:R-:W-:Y:S02]  /*59460*/  ULDC UR5, c[0x0][0x22c] ;  /* 0x00008b0000057ab9 */ /* 0x000fe40000000800 */
[----:B------:R-:W-:Y:S01]  /*59470*/  LEA.HI.X.SX32 R9, R217, R0, 0x1, P2 ;  /* 0x00000000d9097211 */ /* 0x000fe200010f0eff */
[----:B---3--:R-:W-:Y:S01]  /*59480*/  IMAD R215, R226, 0x2, R85 ;  /* 0x00000002e2d77824 */ /* 0x008fe200078e0255 */
[----:B------:R-:W-:-:S03]  /*59490*/  LEA R86, P2, R85, R3, 0x1 ;  /* 0x0000000355567211 */ /* 0x000fc600078408ff */
[----:B------:R3:W-:Y:S01]  /*594a0*/  @P6 STG.E.U16 desc[UR56][R8.64], R219 ;  /* 0x000000db08006986 */ /* 0x0007e2000c101538 */
[----:B------:R-:W-:Y:S01]  /*594b0*/  LEA.HI.X.SX32 R87, R85, R0, 0x1, P2 ;  /* 0x0000000055577211 */ /* 0x000fe200010f0eff */
[----:B-1----:R-:W1:Y:S01]  /*594c0*/  LDC R165, c[0x0][0x248] ;  /* 0x00009200ffa57b82 */ /* 0x002e620000000800 */
[----:B------:R-:W-:Y:S02]  /*594d0*/  PRMT R11, R10, 0x7632, R11 ;  /* 0x000076320a0b7816 */ /* 0x000fe4000000000b */
[----:B------:R-:W-:Y:S01]  /*594e0*/  ISETP.LT.AND P2, PT, R233, UR4, !P0 ;  /* 0x00000004e9007c0c */ /* 0x000fe2000c741270 */
[----:B------:R4:W-:Y:S01]  /*594f0*/  @P5 STG.E.U16 desc[UR56][R86.64], R10 ;  /* 0x0000000a56005986 */ /* 0x0009e2000c101538 */
[----:B------:R-:W-:Y:S02]  /*59500*/  ULDC UR4, c[0x0][0x22c] ;  /* 0x00008b0000047ab9 */ /* 0x000fe40000000800 */
[----:B------:R-:W-:Y:S01]  /*59510*/  ISETP.LT.AND P5, PT, R231, UR4, !P0 ;  /* 0x00000004e7007c0c */ /* 0x000fe2000c7a1270 */
[----:B------:R-:W1:Y:S01]  /*59520*/  LDC R164, c[0x0][0x248] ;  /* 0x00009200ffa47b82 */ /* 0x000e620000000800 */
[----:B------:R-:W-:Y:S01]  /*59530*/  ULDC UR4, c[0x0][0x22c] ;  /* 0x00008b0000047ab9 */ /* 0x000fe20000000800 */
[----:B---3--:R-:W-:-:S04]  /*59540*/  LEA R8, P6, R215, R3, 0x1 ;  /* 0x00000003d7087211 */ /* 0x008fc800078c08ff */
[----:B------:R-:W-:Y:S01]  /*59550*/  LEA.HI.X.SX32 R9, R215, R0, 0x1, P6 ;  /* 0x00000000d7097211 */ /* 0x000fe200030f0eff */
[----:B-----5:R-:W-:Y:S01]  /*59560*/  IMAD R215, R216, 0x2, R215 ;  /* 0x00000002d8d77824 */ /* 0x020fe200078e02d7 */
[----:B----4-:R-:W3:Y:S01]  /*59570*/  LDC R87, c[0x0][0x248] ;  /* 0x00009200ff577b82 */ /* 0x010ee20000000800 */
[----:B------:R-:W-:Y:S02]  /*59580*/  PRMT R216, R11, 0x7632, R216 ;  /* 0x000076320bd87816 */ /* 0x000fe400000000d8 */
[----:B------:R4:W-:Y:S01]  /*59590*/  @P3 STG.E.U16 desc[UR56][R8.64], R11 ;  /* 0x0000000b08003986 */ /* 0x0009e2000c101538 */
[----:B0-----:R-:W-:Y:S01]  /*595a0*/  IMAD R85, R228, 0x2, R215 ;  /* 0x00000002e4557824 */ /* 0x001fe200078e02d7 */
[----:B------:R-:W-:Y:S01]  /*595b0*/  ISETP.LT.AND P3, PT, R229, UR4, !P0 ;  /* 0x00000004e5007c0c */ /* 0x000fe2000c761270 */
[----:B------:R-:W-:Y:S02]  /*595c0*/  ULDC UR4, c[0x0][0x22c] ;  /* 0x00008b0000047ab9 */ /* 0x000fe40000000800 */
[----:B--2---:R-:W-:Y:S01]  /*595d0*/  IMAD R86, R230, 0x2, R85 ;  /* 0x00000002e6567824 */ /* 0x004fe200078e0255 */
[----:B----4-:R-:W-:-:S04]  /*595e0*/  LEA R8, P6, R215, R3, 0x1 ;  /* 0x00000003d7087211 */ /* 0x010fc800078c08ff */
[-C--:B------:R-:W-:Y:S02]  /*595f0*/  LEA.HI.X.SX32 R9, R215, R0.reuse, 0x1, P6 ;  /* 0x00000000d7097211 */ /* 0x080fe400030f0eff */
[CC--:B------:R-:W-:Y:S01]  /*59600*/  LEA R10, P6, R85.reuse, R3.reuse, 0x1 ;  /* 0x00000003550a7211 */ /* 0x0c0fe200078c08ff */
[----:B------:R-:W0:Y:S02]  /*59610*/  LDC R215, c[0x0][0x248] ;  /* 0x00009200ffd77b82 */ /* 0x000e240000000800 */
[----:B------:R2:W-:Y:S01]  /*59620*/  @P4 STG.E.U16 desc[UR56][R8.64], R216 ;  /* 0x000000d808004986 */ /* 0x0005e2000c101538 */
[-C--:B------:R-:W-:Y:S02]  /*59630*/  LEA.HI.X.SX32 R11, R85, R0.reuse, 0x1, P6 ;  /* 0x00000000550b7211 */ /* 0x080fe400030f0eff */
[----:B------:R-:W-:Y:S01]  /*59640*/  ISETP.LT.AND P4, PT, R224, UR4, !P0 ;  /* 0x00000004e0007c0c */ /* 0x000fe2000c781270 */
[----:B------:R-:W-:Y:S02]  /*59650*/  ULDC UR4, c[0x0][0x22c] ;  /* 0x00008b0000047ab9 */ /* 0x000fe40000000800 */
[----:B------:R4:W-:Y:S01]  /*59660*/  @P2 STG.E.U16 desc[UR56][R10.64], R4 ;  /* 0x000000040a002986 */ /* 0x0009e2000c101538 */
[----:B------:R-:W-:Y:S01]  /*59670*/  ISETP.LT.AND P2, PT, R225, UR4, !P0 ;  /* 0x00000004e1007c0c */ /* 0x000fe2000c741270 */
[----:B------:R-:W-:Y:S01]  /*59680*/  ULDC UR4, c[0x0][0x22c] ;  /* 0x00008b0000047ab9 */ /* 0x000fe20000000800 */
[C---:B--2---:R-:W-:Y:S01]  /*59690*/  LEA R8, P6, R86.reuse, R3, 0x1 ;  /* 0x0000000356087211 */ /* 0x044fe200078c08ff */
[----:B------:R-:W2:Y:S03]  /*596a0*/  LDC R216, c[0x0][0x248] ;  /* 0x00009200ffd87b82 */ /* 0x000ea60000000800 */
[----:B------:R-:W-:Y:S01]  /*596b0*/  LEA.HI.X.SX32 R9, R86, R0, 0x1, P6 ;  /* 0x0000000056097211 */ /* 0x000fe200030f0eff */
[----:B-1----:R-:W-:-:S04]  /*596c0*/  IMAD R86, R165, 0x2, R86 ;  /* 0x00000002a5567824 */ /* 0x002fc800078e0256 */
[----:B---3--:R-:W-:Y:S01]  /*596d0*/  IMAD R85, R87, 0x2, R86 ;  /* 0x0000000257557824 */ /* 0x008fe200078e0256 */
[C---:B----4-:R-:W-:Y:S01]  /*596e0*/  LEA R10, P6, R86.reuse, R3, 0x1 ;  /* 0x00000003560a7211 */ /* 0x050fe200078c08ff */
[----:B------:R-:W1:Y:S01]  /*596f0*/  LDC R87, c[0x0][0x248] ;  /* 0x00009200ff577b82 */ /* 0x000e620000000800 */
[----:B------:R3:W-:Y:S01]  /*59700*/  @P5 STG.E.U16 desc[UR56][R8.64], R5 ;  /* 0x0000000508005986 */ /* 0x0007e2000c101538 */
[----:B------:R-:W-:Y:S01]  /*59710*/  ISETP.LT.AND P5, PT, R223, UR4, !P0 ;  /* 0x00000004df007c0c */ /* 0x000fe2000c7a1270 */
[----:B------:R-:W-:Y:S01]  /*59720*/  ULDC UR4, c[0x0][0x22c] ;  /* 0x00008b0000047ab9 */ /* 0x000fe20000000800 */
[----:B------:R-:W-:Y:S01]  /*59730*/  LEA.HI.X.SX32 R11, R86, R0, 0x1, P6 ;  /* 0x00000000560b7211 */ /* 0x000fe200030f0eff */
[----:B------:R-:W-:-:S03]  /*59740*/  IMAD R86, R164, 0x2, R85 ;  /* 0x00000002a4567824 */ /* 0x000fc600078e0255 */
[----:B------:R-:W4:Y:S01]  /*59750*/  LDC R164, c[0x0][0x248] ;  /* 0x00009200ffa47b82 */ /* 0x000f220000000800 */
[----:B------:R5:W-:Y:S01]  /*59760*/  @P3 STG.E.U16 desc[UR56][R10.64], R6 ;  /* 0x000000060a003986 */ /* 0x000be2000c101538 */
[----:B------:R-:W-:Y:S01]  /*59770*/  ISETP.LT.AND P3, PT, R222, UR4, !P0 ;  /* 0x00000004de007c0c */ /* 0x000fe2000c761270 */
[----:B------:R-:W-:Y:S01]  /*59780*/  ULDC UR4, c[0x0][0x22c] ;  /* 0x00008b0000047ab9 */ /* 0x000fe20000000800 */
[----:B---3--:R-:W-:-:S04]  /*59790*/  LEA R8, P6, R85, R3, 0x1 ;  /* 0x0000000355087211 */ /* 0x008fc800078c08ff */
[----:B------:R-:W-:Y:S02]  /*597a0*/  LEA.HI.X.SX32 R9, R85, R0, 0x1, P6 ;  /* 0x0000000055097211 */ /* 0x000fe400030f0eff */
[----:B-----5:R-:W-:-:S03]  /*597b0*/  LEA R10, P6, R86, R3, 0x1 ;  /* 0x00000003560a7211 */ /* 0x020fc600078c08ff */
[----:B------:R3:W-:Y:S01]  /*597c0*/  @P4 STG.E.U16 desc[UR56][R8.64], R7 ;  /* 0x0000000708004986 */ /* 0x0007e2000c101538 */
[----:B------:R-:W-:Y:S02]  /*597d0*/  PRMT R6, R5, 0x7632, R6 ;  /* 0x0000763205067816 */ /* 0x000fe40000000006 */
[----:B------:R-:W-:Y:S02]  /*597e0*/  LEA.HI.X.SX32 R11, R86, R0, 0x1, P6 ;  /* 0x00000000560b7211 */ /* 0x000fe400030f0eff */
[----:B------:R-:W-:Y:S01]  /*597f0*/  ISETP.LT.AND P4, PT, R220, UR4, !P0 ;  /* 0x00000004dc007c0c */ /* 0x000fe2000c781270 */
[----:B------:R-:W-:Y:S01]  /*59800*/  ULDC UR4, c[0x0][0x22c] ;  /* 0x00008b0000047ab9 */ /* 0x000fe20000000800 */
[----:B---3--:R-:W-:Y:S01]  /*59810*/  PRMT R9, R4, 0x7632, R9 ;  /* 0x0000763204097816 */ /* 0x008fe20000000009 */
[----:B0-----:R-:W-:Y:S01]  /*59820*/  IMAD R4, R215, 0x2, R86 ;  /* 0x00000002d7047824 */ /* 0x001fe200078e0256 */
[----:B------:R-:W-:Y:S01]  /*59830*/  PRMT R7, R6, 0x7632, R7 ;  /* 0x0000763206077816 */ /* 0x000fe20000000007 */
[----:B------:R-:W0:Y:S02]  /*59840*/  LDC R86, c[0x0][0x248] ;  /* 0x00009200ff567b82 */ /* 0x000e240000000800 */
[----:B-1----:R-:W-:Y:S01]  /*59850*/  IMAD R5, R87, 0x2, R4 ;  /* 0x0000000257057824 */ /* 0x002fe200078e0204 */
[----:B------:R-:W-:Y:S01]  /*59860*/  LEA R8, P6, R4, R3, 0x1 ;  /* 0x0000000304087211 */ /* 0x000fe200078c08ff */
[----:B------:R1:W-:Y:S01]  /*59870*/  @P2 STG.E.U16 desc[UR56][R10.64], R9 ;  /* 0x000000090a002986 */ /* 0x0003e2000c101538 */
[----:B------:R-:W-:Y:S01]  /*59880*/  ISETP.LT.AND P2, PT, R218, UR4, !P0 ;  /* 0x00000004da007c0c */ /* 0x000fe2000c741270 */
[----:B--2---:R-:W-:Y:S01]  /*59890*/  IMAD R85, R216, 0x2, R5 ;  /* 0x00000002d8557824 */ /* 0x004fe200078e0205 */
[----:B------:R-:W-:Y:S01]  /*598a0*/  ULDC UR4, c[0x0][0x22c] ;  /* 0x00008b0000047ab9 */ /* 0x000fe20000000800 */
[----:B------:R-:W2:Y:S01]  /*598b0*/  LDC R87, c[0x0][0x248] ;  /* 0x00009200ff577b82 */ /* 0x000ea20000000800 */
[----:B------:R-:W-:-:S02]  /*598c0*/  PRMT R165, R7, 0x7632, R165 ;  /* 0x0000763207a57816 */ /* 0x000fc400000000a5 */
[----:B-1----:R-:W-:-:S05]  /*598d0*/  LEA.HI.X.SX32 R9, R4, R0, 0x1, P6 ;  /* 0x0000000004097211 */ /* 0x002fca00030f0eff */
[----:B------:R-:W1:Y:S01]  /*598e0*/  LDC R11, c[0x0][0x248] ;  /* 0x00009200ff0b7b82 */ /* 0x000e620000000800 */
[----:B------:R3:W-:Y:S01]  /*598f0*/  @P5 STG.E.U16 desc[UR56][R8.64], R6 ;  /* 0x0000000608005986 */ /* 0x0007e2000c101538 */
[----:B------:R-:W-:-:S04]  /*59900*/  LEA R4, P5, R5, R3, 0x1 ;  /* 0x0000000305047211 */ /* 0x000fc800078a08ff */
[----:B------:R-:W-:Y:S02]  /*59910*/  LEA.HI.X.SX32 R5, R5, R0, 0x1, P5 ;  /* 0x0000000005057211 */ /* 0x000fe400028f0eff */
[----:B------:R-:W-:Y:S01]  /*59920*/  ISETP.LT.AND P5, PT, R214, UR4, !P0 ;  /* 0x00000004d6007c0c */ /* 0x000fe2000c7a1270 */
[----:B------:R-:W-:Y:S02]  /*59930*/  ULDC UR4, c[0x0][0x22c] ;  /* 0x00008b0000047ab9 */ /* 0x000fe40000000800 */
[----:B------:R5:W-:Y:S01]  /*59940*/  @P3 STG.E.U16 desc[UR56][R4.64], R7 ;  /* 0x0000000704003986 */ /* 0x000be2000c101538 */
[----:B---3--:R-:W-:-:S04]  /*59950*/  LEA R8, P6, R85, R3, 0x1 ;  /* 0x0000000355087211 */ /* 0x008fc800078c08ff */
[-C--:B------:R-:W-:Y:S01]  /*59960*/  LEA.HI.X.SX32 R9, R85, R0.reuse, 0x1, P6 ;  /* 0x0000000055097211 */ /* 0x080fe200030f0eff */
[----:B0-----:R-:W-:Y:S02]  /*59970*/  IMAD R85, R86, 0x2, R85 ;  /* 0x0000000256557824 */ /* 0x001fe400078e0255 */
[----:B------:R-:W0:Y:S02]  /*59980*/  LDC R86, c[0x0][0x248] ;  /* 0x00009200ff567b82 */ /* 0x000e240000000800 */
[----:B----4-:R-:W-:Y:S01]  /*59990*/  IMAD R10, R164, 0x2, R85 ;  /* 0x00000002a40a7824 */ /* 0x010fe200078e0255 */
[C---:B-----5:R-:W-:Y:S01]  /*599a0*/  LEA R4, P3, R85.reuse, R3, 0x1 ;  /* 0x0000000355047211 */ /* 0x060fe200078608ff */
[----:B------:R3:W-:Y:S01]  /*599b0*/  @P4 STG.E.U16 desc[UR56][R8.64], R165 ;  /* 0x000000a508004986 */ /* 0x0007e2000c101538 */
[----:B------:R-:W-:Y:S01]  /*599c0*/  ISETP.LT.AND P4, PT, R210, UR4, !P0 ;  /* 0x00000004d2007c0c */ /* 0x000fe2000c781270 */
[----:B------:R-:W-:Y:S01]  /*599d0*/  ULDC UR4, c[0x0][0x22c] ;  /* 0x00008b0000047ab9 */ /* 0x000fe20000000800 */
[----:B------:R-:W-:-:S02]  /*599e0*/  LEA.HI.X.SX32 R5, R85, R0, 0x1, P3 ;  /* 0x0000000055057211 */ /* 0x000fc400018f0eff */
[----:B------:R-:W4:Y:S01]  /*599f0*/  LDC R85, c[0x0][0x248] ;  /* 0x00009200ff557b82 */ /* 0x000f220000000800 */
[CC--:B------:R-:W-:Y:S02]  /*59a00*/  LEA R6, P6, R10.reuse, R3.reuse, 0x1 ;  /* 0x000000030a067211 */ /* 0x0c0fe400078c08ff */
[----:B------:R-:W-:Y:S01]  /*59a10*/  ISETP.LT.AND P3, PT, R209, UR5, !P0 ;  /* 0x00000005d1007c0c */ /* 0x000fe2000c761270 */
[----:B------:R5:W-:Y:S01]  /*59a20*/  @P2 STG.E.U16 desc[UR56][R4.64], R68 ;  /* 0x0000004404002986 */ /* 0x000be2000c101538 */
[----:B------:R-:W-:Y:S01]  /*59a30*/  LEA.HI.X.SX32 R7, R10, R0, 0x1, P6 ;  /* 0x000000000a077211 */ /* 0x000fe200030f0eff */
[----:B-1----:R-:W-:Y:S01]  /*59a40*/  IMAD R10, R11, 0x2, R10 ;  /* 0x000000020b0a7824 */ /* 0x002fe200078e020a */
[----:B------:R-:W-:Y:S01]  /*59a50*/  ULDC UR5, c[0x0][0x22c] ;  /* 0x00008b0000057ab9 */ /* 0x000fe20000000800 */
[----:B---3--:R-:W1:Y:S02]  /*59a60*/  LDC R9, c[0x0][0x248] ;  /* 0x00009200ff097b82 */ /* 0x008e640000000800 */
[----:B--2---:R-:W-:Y:S01]  /*59a70*/  IMAD R8, R87, 0x2, R10 ;  /* 0x0000000257087824 */ /* 0x004fe200078e020a */
[----:B------:R2:W-:Y:S01]  /*59a80*/  @P5 STG.E.U16 desc[UR56][R6.64], R69 ;  /* 0x0000004506005986 */ /* 0x0005e2000c101538 */
[----:B------:R-:W-:Y:S01]  /*59a90*/  ISETP.LT.AND P5, PT, R204, UR4, !P0 ;  /* 0x00000004cc007c0c */ /* 0x000fe2000c7a1270 */
[----:B------:R-:W-:Y:S01]  /*59aa0*/  ULDC UR4, c[0x0][0x22c] ;  /* 0x00008b0000047ab9 */ /* 0x000fe20000000800 */
[----:B-----5:R-:W-:-:S02]  /*59ab0*/  LEA R4, P2, R10, R3, 0x1 ;  /* 0x000000030a047211 */ /* 0x020fc400078408ff */
[----:B------:R-:W3:Y:S01]  /*59ac0*/  LDC R11, c[0x0][0x248] ;  /* 0x00009200ff0b7b82 */ /* 0x000ee20000000800 */
[----:B------:R-:W-:Y:S02]  /*59ad0*/  PRMT R68, R68, 0x7632, R68 ;  /* 0x0000763244447816 */ /* 0x000fe40000000044 */
[-C--:B------:R-:W-:Y:S02]  /*59ae0*/  LEA.HI.X.SX32 R5, R10, R0.reuse, 0x1, P2 ;  /* 0x000000000a057211 */ /* 0x080fe400010f0eff */
[----:B------:R-:W-:Y:S01]  /*59af0*/  ISETP.LT.AND P2, PT, R205, UR5, !P0 ;  /* 0x00000005cd007c0c */ /* 0x000fe2000c741270 */
[----:B------:R-:W-:Y:S01]  /*59b00*/  ULDC UR5, c[0x0][0x22c] ;  /* 0x00008b0000057ab9 */ /* 0x000fe20000000800 */
[C---:B--2---:R-:W-:Y:S01]  /*59b10*/  LEA R6, P6, R8.reuse, R3, 0x1 ;  /* 0x0000000308067211 */ /* 0x044fe200078c08ff */
[----:B------:R2:W-:Y:S01]  /*59b20*/  @P4 STG.E.U16 desc[UR56][R4.64], R70 ;  /* 0x0000004604004986 */ /* 0x0005e2000c101538 */
[----:B------:R-:W5:Y:S02]  /*59b30*/  LDC R10, c[0x0][0x248] ;  /* 0x00009200ff0a7b82 */ /* 0x000f640000000800 */
[----:B------:R-:W-:Y:S01]  /*59b40*/  LEA.HI.X.SX32 R7, R8, R0, 0x1, P6 ;  /* 0x0000000008077211 */ /* 0x000fe200030f0eff */
[----:B----4-:R-:W-:Y:S01]  /*59b50*/  IMAD R8, R85, 0x2, R8 ;  /* 0x0000000255087824 */ /* 0x010fe200078e0208 */
[----:B------:R-:W-:Y:S01]  /*59b60*/  ISETP.LT.AND P6, PT, R206, UR4, !P0 ;  /* 0x00000004ce007c0c */ /* 0x000fe2000c7c1270 */
[----:B------:R-:W-:-:S02]  /*59b70*/  ULDC UR4, c[0x0][0x22c] ;  /* 0x00008b0000047ab9 */ /* 0x000fc40000000800 */
[----:B------:R4:W-:Y:S01]  /*59b80*/  @P3 STG.E.U16 desc[UR56][R6.64], R71 ;  /* 0x0000004706003986 */ /* 0x0009e2000c101538 */
[----:B-1----:R-:W-:Y:S01]  /*59b90*/  IMAD R9, R9, 0x2, R8 ;  /* 0x0000000209097824 */ /* 0x002fe200078e0208 */
[----:B------:R-:W1:Y:S01]  /*59ba0*/  LDC R85, c[0x0][0x248] ;  /* 0x00009200ff557b82 */ /* 0x000e620000000800 */
[-C--:B--2---:R-:W-:Y:S02]  /*59bb0*/  LEA R4, P3, R8, R3.reuse, 0x1 ;  /* 0x0000000308047211 */ /* 0x084fe400078608ff */
[----:B------:R-:W-:Y:S02]  /*59bc0*/  PRMT R70, R70, 0x7632, R70 ;  /* 0x0000763246467816 */ /* 0x000fe40000000046 */
[-C--:B------:R-:W-:Y:S01]  /*59bd0*/  LEA.HI.X.SX32 R5, R8, R0.reuse, 0x1, P3 ;  /* 0x0000000008057211 */ /* 0x080fe200018f0eff */
[----:B0-----:R-:W-:Y:S01]  /*59be0*/  IMAD R8, R86, 0x2, R9 ;  /* 0x0000000256087824 */ /* 0x001fe200078e0209 */
[----:B------:R-:W-:Y:S01]  /*59bf0*/  ISETP.LT.AND P3, PT, R203, UR4, !P0 ;  /* 0x00000004cb007c0c */ /* 0x000fe2000c761270 */
[----:B------:R-:W-:Y:S01]  /*59c00*/  ULDC UR4, c[0x0][0x22c] ;  /* 0x00008b0000047ab9 */ /* 0x000fe20000000800 */
[----:B----4-:R-:W-:Y:S01]  /*59c10*/  LEA R6, P4, R9, R3, 0x1 ;  /* 0x0000000309067211 */ /* 0x010fe200078808ff */
[----:B------:R0:W-:Y:S01]  /*59c20*/  @P5 STG.E.U16 desc[UR56][R4.64], R68 ;  /* 0x0000004404005986 */ /* 0x0001e2000c101538 */
[----:B------:R-:W-:Y:S01]  /*59c30*/  ISETP.LT.AND P5, PT, R201, UR4, !P0 ;  /* 0x00000004c9007c0c */ /* 0x000fe2000c7a1270 */
[----:B------:R-:W-:Y:S01]  /*59c40*/  ULDC UR4, c[0x0][0x22c] ;  /* 0x00008b0000047ab9 */ /* 0x000fe20000000800 */
[----:B------:R-:W-:Y:S01]  /*59c50*/  LEA.HI.X.SX32 R7, R9, R0, 0x1, P4 ;  /* 0x0000000009077211 */ /* 0x000fe200020f0eff */
[----:B---3--:R-:W-:Y:S01]  /*59c60*/  IMAD R9, R11, 0x2, R8 ;  /* 0x000000020b097824 */ /* 0x008fe200078e0208 */
[----:B------:R-:W-:Y:S01]  /*59c70*/  PRMT R71, R71, 0x7632, R71 ;  /* 0x0000763247477816 */ /* 0x000fe20000000047 */
[----:B------:R-:W2:Y:S01]  /*59c80*/  LDC R11, c[0x0][0x248] ;  /* 0x00009200ff0b7b82 */ /* 0x000ea20000000800 */
[----:B------:R-:W-:Y:S01]  /*59c90*/  ISETP.LT.AND P4, PT, R202, UR4, !P0 ;  /* 0x00000004ca007c0c */ /* 0x000fe2000c781270 */
[----:B------:R-:W-:Y:S01]  /*59ca0*/  ULDC UR4, c[0x0][0x22c] ;  /* 0x00008b0000047ab9 */ /* 0x000fe20000000800 */
[----:B0-----:R-:W-:-:S05]  /*59cb0*/  PRMT R5, R69, 0x7632, R5 ;  /* 0x0000763245057816 */ /* 0x001fca0000000005 */
[----:B------:R-:W0:Y:S01]  /*59cc0*/  LDC R69, c[0x0][0x248] ;  /* 0x00009200ff457b82 */ /* 0x000e220000000800 */
[----:B------:R3:W-:Y:S01]  /*59cd0*/  @P2 STG.E.U16 desc[UR56][R6.64], R5 ;  /* 0x0000000506002986 */ /* 0x0007e2000c101538 */
[----:B------:R-:W-:-:S06]  /*59ce0*/  LEA R4, P2, R8, R3, 0x1 ;  /* 0x0000000308047211 */ /* 0x000fcc00078408ff */
[----:B------:R-:W4:Y:S01]  /*59cf0*/  LDC R68, c[0x0][0x248] ;  /* 0x00009200ff447b82 */ /* 0x000f220000000800 */
[----:B---3--:R-:W-:Y:S01]  /*59d00*/  LEA.HI.X.SX32 R5, R8, R0, 0x1, P2 ;  /* 0x0000000008057211 */ /* 0x008fe200010f0eff */
[----:B-----5:R-:W-:Y:S01]  /*59d10*/  IMAD R8, R10, 0x2, R9 ;  /* 0x000000020a087824 */ /* 0x020fe200078e0209 */
[----:B------:R-:W-:-:S05]  /*59d20*/  LEA R6, P2, R9, R3, 0x1 ;  /* 0x0000000309067211 */ /* 0x000fca00078408ff */
[----:B------:R-:W3:Y:S01]  /*59d30*/  LDC R10, c[0x0][0x248] ;  /* 0x00009200ff0a7b82 */ /* 0x000ee20000000800 */
[----:B------:R5:W-:Y:S01]  /*59d40*/  @P6 STG.E.U16 desc[UR56][R4.64], R70 ;  /* 0x0000004604006986 */ /* 0x000be2000c101538 */
[----:B------:R-:W-:Y:S02]  /*59d50*/  LEA.HI.X.SX32 R7, R9, R0, 0x1, P2 ;  /* 0x0000000009077211 */ /* 0x000fe400010f0eff */
[----:B------:R-:W-:Y:S01]  /*59d60*/  ISETP.LT.AND P2, PT, R196, UR4, !P0 ;  /* 0x00000004c4007c0c */ /* 0x000fe2000c741270 */
[----:B------:R-:W-:Y:S02]  /*59d70*/  ULDC UR4, c[0x0][0x22c] ;  /* 0x00008b0000047ab9 */ /* 0x000fe40000000800 */
[----:B------:R1:W-:Y:S01]  /*59d80*/  @P3 STG.E.U16 desc[UR56][R6.64], R71 ;  /* 0x0000004706003986 */ /* 0x0003e2000c101538 */
[----:B------:R-:W-:Y:S01]  /*59d90*/  ISETP.LT.AND P3, PT, R197, UR4, !P0 ;  /* 0x00000004c5007c0c */ /* 0x000fe2000c761270 */
[----:B------:R-:W-:Y:S01]  /*59da0*/  ULDC UR4, c[0x0][0x22c] ;  /* 0x00008b0000047ab9 */ /* 0x000fe20000000800 */
[----:B-----5:R-:W-:-:S04]  /*59db0*/  LEA R4, P6, R8, R3, 0x1 ;  /* 0x0000000308047211 */ /* 0x020fc800078c08ff */
[----:B------:R-:W-:Y:S01]  /*59dc0*/  LEA.HI.X.SX32 R5, R8, R0, 0x1, P6 ;  /* 0x0000000008057211 */ /* 0x000fe200030f0eff */
[----:B0-----:R-:W-:Y:S01]  /*59dd0*/  IMAD R8, R69, 0x2, R8 ;  /* 0x0000000245087824 */ /* 0x001fe200078e0208 */
[----:B------:R-:W-:Y:S01]  /*59de0*/  ISETP.LT.AND P6, PT, R195, UR4, !P0 ;  /* 0x00000004c3007c0c */ /* 0x000fe2000c7c1270 */
[----:B------:R-:W0:Y:S01]  /*59df0*/  LDC R69, c[0x0][0x248] ;  /* 0x00009200ff457b82 */ /* 0x000e220000000800 */
[----:B------:R-:W-:Y:S01]  /*59e00*/  ULDC UR4, c[0x0][0x22c] ;  /* 0x00008b0000047ab9 */ /* 0x000fe20000000800 */
[----:B------:R5:W-:Y:S01]  /*59e10*/  @P5 STG.E.U16 desc[UR56][R4.64], R16 ;  /* 0x0000001004005986 */ /* 0x000be2000c101538 */
[----:B-1----:R-:W-:Y:S01]  /*59e20*/  LEA R6, P5, R8, R3, 0x1 ;  /* 0x0000000308067211 */ /* 0x002fe200078a08ff */
[----:B------:R-:W-:-:S03]  /*59e30*/  IMAD R9, R85, 0x2, R8 ;  /* 0x0000000255097824 */ /* 0x000fc600078e0208 */
[----:B------:R-:W-:Y:S01]  /*59e40*/  LEA.HI.X.SX32 R7, R8, R0, 0x1, P5 ;  /* 0x0000000008077211 */ /* 0x000fe200028f0eff */
[----:B----4-:R-:W-:Y:S01]  /*59e50*/  IMAD R8, R68, 0x2, R9 ;  /* 0x0000000244087824 */ /* 0x010fe200078e0209 */
[----:B------:R-:W-:-:S03]  /*59e60*/  PRMT R68, R16, 0x7632, R68 ;  /* 0x0000763210447816 */ /* 0x000fc60000000044 */
[----:B------:R1:W-:Y:S01]  /*59e70*/  @P4 STG.E.U16 desc[UR56][R6.64], R17 ;  /* 0x0000001106004986 */ /* 0x0003e2000c101538 */
[CC--:B-----5:R-:W-:Y:S01]  /*59e80*/  LEA R4, P5, R9.reuse, R3.reuse, 0x1 ;  /* 0x0000000309047211 */ /* 0x0e0fe200078a08ff */
[----:B------:R-:W4:Y:S03]  /*59e90*/  LDC R16, c[0x0][0x248] ;  /* 0x00009200ff107b82 */ /* 0x000f260000000800 */
[----:B------:R-:W-:Y:S02]  /*59ea0*/  LEA.HI.X.SX32 R5, R9, R0, 0x1, P5 ;  /* 0x0000000009057211 */ /* 0x000fe400028f0eff */
[----:B------:R-:W-:Y:S01]  /*59eb0*/  ISETP.LT.AND P5, PT, R193, UR4, !P0 ;  /* 0x00000004c1007c0c */ /* 0x000fe2000c7a1270 */
[----:B------:R-:W-:Y:S02]  /*59ec0*/  ULDC UR4, c[0x0][0x22c] ;  /* 0x00008b0000047ab9 */ /* 0x000fe40000000800 */
[----:B------:R5:W-:Y:S01]  /*59ed0*/  @P2 STG.E.U16 desc[UR56][R4.64], R18 ;  /* 0x0000001204002986 */ /* 0x000be2000c101538 */
[----:B-1----:R-:W-:-:S02]  /*59ee0*/  LEA R6, P4, R8, R3, 0x1 ;  /* 0x0000000308067211 */ /* 0x002fc400078808ff */
[----:B------:R-:W-:Y:S01]  /*59ef0*/  ISETP.LT.AND P2, PT, R191, UR4, !P0 ;  /* 0x00000004bf007c0c */ /* 0x000fe2000c741270 */
[----:B------:R-:W-:Y:S01]  /*59f00*/  ULDC UR4, c[0x0][0x22c] ;  /* 0x00008b0000047ab9 */ /* 0x000fe20000000800 */
[----:B------:R-:W-:Y:S01]  /*59f10*/  LEA.HI.X.SX32 R7, R8, R0, 0x1, P4 ;  /* 0x0000000008077211 */ /* 0x000fe200020f0eff */
[----:B--2---:R-:W-:Y:S01]  /*59f20*/  IMAD R8, R11, 0x2, R8 ;  /* 0x000000020b087824 */ /* 0x004fe200078e0208 */
[----:B------:R-:W-:Y:S01]  /*59f30*/  ISETP.LT.AND P4, PT, R190, UR5, !P0 ;  /* 0x00000005be007c0c */ /* 0x000fe2000c781270 */
[----:B------:R-:W1:Y:S01]  /*59f40*/  LDC R11, c[0x0][0x248] ;  /* 0x00009200ff0b7b82 */ /* 0x000e620000000800 */
[----:B------:R-:W-:Y:S01]  /*59f50*/  ULDC UR5, c[0x0][0x22c] ;  /* 0x00008b0000057ab9 */ /* 0x000fe20000000800 */
[----:B------:R2:W-:Y:S01]  /*59f60*/  @P3 STG.E.U16 desc[UR56][R6.64], R19 ;  /* 0x0000001306003986 */ /* 0x0005e2000c101538 */
[----:B0-----:R-:W-:Y:S01]  /*59f70*/  IMAD R9, R69, 0x2, R8 ;  /* 0x0000000245097824 */ /* 0x001fe200078e0208 */
[----:B-----5:R-:W-:Y:S02]  /*59f80*/  PRMT R18, R17, 0x7632, R18 ;  /* 0x0000763211127816 */ /* 0x020fe40000000012 */
[----:B------:R-:W-:-:S02]  /*59f90*/  LEA R4, P3, R8, R3, 0x1 ;  /* 0x0000000308047211 */ /* 0x000fc400078608ff */
[----:B------:R-:W0:Y:S02]  /*59fa0*/  LDC R17, c[0x0][0x248] ;  /* 0x00009200ff117b82 */ /* 0x000e240000000800 */
[----:B------:R-:W-:Y:S01]  /*59fb0*/  LEA.HI.X.SX32 R5, R8, R0, 0x1, P3 ;  /* 0x0000000008057211 */ /* 0x000fe200018f0eff */
[----:B---3--:R-:W-:Y:S01]  /*59fc0*/  IMAD R8, R10, 0x2, R9 ;  /* 0x000000020a087824 */ /* 0x008fe200078e0209 */
[----:B--2---:R-:W-:-:S03]  /*59fd0*/  LEA R6, P3, R9, R3, 0x1 ;  /* 0x0000000309067211 */ /* 0x004fc600078608ff */
[----:B------:R2:W-:Y:S01]  /*59fe0*/  @P6 STG.E.U16 desc[UR56][R4.64], R68 ;  /* 0x0000004404006986 */ /* 0x0005e2000c101538 */
[----:B------:R-:W-:Y:S01]  /*59ff0*/  PRMT R19, R18, 0x7632, R19 ;  /* 0x0000763212137816 */ /* 0x000fe20000000013 */
[----:B------:R-:W3:Y:S01]  /*5a000*/  LDC R10, c[0x0][0x248] ;  /* 0x00009200ff0a7b82 */ /* 0x000ee20000000800 */
[----:B------:R-:W-:Y:S02]  /*5a010*/  LEA.HI.X.SX32 R7, R9, R0, 0x1, P3 ;  /* 0x0000000009077211 */ /* 0x000fe400018f0eff */
[----:B------:R-:W-:Y:S01]  /*5a020*/  ISETP.LT.AND P3, PT, R187, UR4, !P0 ;  /* 0x00000004bb007c0c */ /* 0x000fe2000c761270 */
[----:B------:R-:W-:Y:S02]  /*5a030*/  ULDC UR4, c[0x0][0x22c] ;  /* 0x00008b0000047ab9 */ /* 0x000fe40000000800 */
[----:B------:R5:W-:Y:S01]  /*5a040*/  @P5 STG.E.U16 desc[UR56][R6.64], R18 ;  /* 0x0000001206005986 */ /* 0x000be2000c101538 */
[----:B------:R-:W-:Y:S01]  /*5a050*/  ISETP.LT.AND P5, PT, R185, UR4, !P0 ;  /* 0x00000004b9007c0c */ /* 0x000fe2000c7a1270 */
[----:B------:R-:W3:Y:S01]  /*5a060*/  LDC R9, c[0x0][0x248] ;  /* 0x00009200ff097b82 */ /* 0x000ee20000000800 */
[----:B------:R-:W-:Y:S01]  /*5a070*/  ULDC UR4, c[0x0][0x22c] ;  /* 0x00008b0000047ab9 */ /* 0x000fe20000000800 */
[----:B--2---:R-:W-:-:S04]  /*5a080*/  LEA R4, P6, R8, R3, 0x1 ;  /* 0x0000000308047211 */ /* 0x004fc800078c08ff */
[----:B------:R-:W-:Y:S01]  /*5a090*/  LEA.HI.X.SX32 R5, R8, R0, 0x1, P6 ;  /* 0x0000000008057211 */ /* 0x000fe200030f0eff */
[----:B-1----:R-:W-:Y:S02]  /*5a0a0*/  IMAD R8, R11, 0x2, R8 ;  /* 0x000000020b087824 */ /* 0x002fe400078e0208 */
[----:B------:R-:W1:Y:S01]  /*5a0b0*/  LDC R11, c[0x0][0x248] ;  /* 0x00009200ff0b7b82 */ /* 0x000e620000000800 */
[----:B-----5:R-:W-:Y:S01]  /*5a0c0*/  PRMT R18, R19, 0x7632, R18 ;  /* 0x0000763213127816 */ /* 0x020fe20000000012 */
[----:B------:R2:W-:Y:S01]  /*5a0d0*/  @P2 STG.E.U16 desc[UR56][R4.64], R19 ;  /* 0x0000001304002986 */ /* 0x0005e2000c101538 */
[----:B0-----:R-:W-:Y:S01]  /*5a0e0*/  IMAD R7, R17, 0x2, R8 ;  /* 0x0000000211077824 */ /* 0x001fe200078e0208 */
[----:B------:R-:W-:Y:S01]  /*5a0f0*/  ISETP.LT.AND P2, PT, R183, UR4, !P0 ;  /* 0x00000004b7007c0c */ /* 0x000fe2000c741270 */
[----:B------:R-:W-:-:S03]  /*5a100*/  ULDC UR4, c[0x0][0x22c] ;  /* 0x00008b0000047ab9 */ /* 0x000fc60000000800 */
[----:B------:R-:W0:Y:S01]  /*5a110*/  LDC R17, c[0x0][0x248] ;  /* 0x00009200ff117b82 */ /* 0x000e220000000800 */
[----:B--2---:R-:W-:-:S07]  /*5a120*/  LEA R4, P6, R8, R3, 0x1 ;  /* 0x0000000308047211 */ /* 0x004fce00078c08ff */
[----:B------:R-:W2:Y:S01]  /*5a130*/  LDC R19, c[0x0][0x248] ;  /* 0x00009200ff137b82 */ /* 0x000ea20000000800 */
[----:B------:R-:W-:Y:S01]  /*5a140*/  LEA.HI.X.SX32 R5, R8, R0, 0x1, P6 ;  /* 0x0000000008057211 */ /* 0x000fe200030f0eff */
[----:B----4-:R-:W-:Y:S01]  /*5a150*/  IMAD R8, R16, 0x2, R7 ;  /* 0x0000000210087824 */ /* 0x010fe200078e0207 */
[----:B------:R-:W-:-:S03]  /*5a160*/  LEA R6, P6, R7, R3, 0x1 ;  /* 0x0000000307067211 */ /* 0x000fc600078c08ff */
[----:B------:R4:W-:Y:S01]  /*5a170*/  @P4 STG.E.U16 desc[UR56][R4.64], R18 ;  /* 0x0000001204004986 */ /* 0x0009e2000c101538 */
[-C--:B------:R-:W-:Y:S01]  /*5a180*/  LEA.HI.X.SX32 R7, R7, R0.reuse, 0x1, P6 ;  /* 0x0000000007077211 */ /* 0x080fe200030f0eff */
[----:B------:R-:W5:Y:S01]  /*5a190*/  LDC R16, c[0x0][0x248] ;  /* 0x00009200ff107b82 */ /* 0x000f620000000800 */
[----:B------:R-:W-:Y:S01]  /*5a1a0*/  ISETP.LT.AND P4, PT, R178, UR4, !P0 ;  /* 0x00000004b2007c0c */ /* 0x000fe2000c781270 */
[----:B------:R-:W-:Y:S02]  /*5a1b0*/  ULDC UR4, c[0x0][0x22c] ;  /* 0x00008b0000047ab9 */ /* 0x000fe40000000800 */
[----:B------:R1:W-:Y:S01]  /*5a1c0*/  @P3 STG.E.U16 desc[UR56][R6.64], R12 ;  /* 0x0000000c06003986 */ /* 0x0003e2000c101538 */
[----:B------:R-:W-:Y:S01]  /*5a1d0*/  ISETP.LT.AND P3, PT, R179, UR4, !P0 ;  /* 0x00000004b3007c0c */ /* 0x000fe2000c761270 */
[----:B------:R-:W-:Y:S01]  /*5a1e0*/  ULDC UR4, c[0x0][0x22c] ;  /* 0x00008b0000047ab9 */ /* 0x000fe20000000800 */
[C---:B----4-:R-:W-:Y:S01]  /*5a1f0*/  LEA R4, P6, R8.reuse, R3, 0x1 ;  /* 0x0000000308047211 */ /* 0x050fe200078c08ff */
[----:B------:R-:W4:Y:S03]  /*5a200*/  LDC R18, c[0x0][0x248] ;  /* 0x00009200ff127b82 */ /* 0x000f260000000800 */
[----:B------:R-:W-:Y:S01]  /*5a210*/  LEA.HI.X.SX32 R5, R8, R0, 0x1, P6 ;  /* 0x0000000008057211 */ /* 0x000fe200030f0eff */
[----:B---3--:R-:W-:Y:S01]  /*5a220*/  IMAD R8, R9, 0x2, R8 ;  /* 0x0000000209087824 */ /* 0x008fe200078e0208 */
[----:B-1----:R-:W-:-:S03]  /*5a230*/  PRMT R12, R12, 0x7632, R12 ;  /* 0x000076320c0c7816 */ /* 0x002fc6000000000c */
[----:B------:R-:W-:Y:S01]  /*5a240*/  IMAD R9, R11, 0x2, R8 ;  /* 0x000000020b097824 */ /* 0x000fe200078e0208 */
[C---:B------:R-:W-:Y:S01]  /*5a250*/  LEA R6, P6, R8.reuse, R3, 0x1 ;  /* 0x0000000308067211 */ /* 0x040fe200078c08ff */
[----:B------:R1:W-:Y:S01]  /*5a260*/  @P5 STG.E.U16 desc[UR56][R4.64], R13 ;  /* 0x0000000d04005986 */ /* 0x0003e2000c101538 */
[----:B------:R-:W3:Y:S01]  /*5a270*/  LDC R11, c[0x0][0x248] ;  /* 0x00009200ff0b7b82 */ /* 0x000ee20000000800 */
[----:B------:R-:W-:Y:S01]  /*5a280*/  ISETP.LT.AND P5, PT, R177, UR4, !P0 ;  /* 0x00000004b1007c0c */ /* 0x000fe2000c7a1270 */
[----:B------:R-:W-:Y:S01]  /*5a290*/  ULDC UR4, c[0x0][0x22c] ;  /* 0x00008b0000047ab9 */ /* 0x000fe20000000800 */
[----:B------:R-:W-:Y:S01]  /*5a2a0*/  LEA.HI.X.SX32 R7, R8, R0, 0x1, P6 ;  /* 0x0000000008077211 */ /* 0x000fe200030f0eff */
[----:B------:R-:W-:-:S04]  /*5a2b0*/  IMAD R8, R10, 0x2, R9 ;  /* 0x000000020a087824 */ /* 0x000fc800078e0209 */
[----:B------:R2:W-:Y:S01]  /*5a2c0*/  @P2 STG.E.U16 desc[UR56][R6.64], R14 ;  /* 0x0000000e06002986 */ /* 0x0005e2000c101538 */
[----:B------:R-:W3:Y:S01]  /*5a2d0*/  LDC R10, c[0x0][0x248] ;  /* 0x00009200ff0a7b82 */ /* 0x000ee20000000800 */
[----:B------:R-:W-:Y:S01]  /*5a2e0*/  ISETP.LT.AND P2, PT, R175, UR4, !P0 ;  /* 0x00000004af007c0c */ /* 0x000fe2000c741270 */
[----:B------:R-:W-:Y:S01]  /*5a2f0*/  ULDC UR4, c[0x0][0x22c] ;  /* 0x00008b0000047ab9 */ /* 0x000fe20000000800 */
[-C--:B-1----:R-:W-:Y:S02]  /*5a300*/  LEA R4, P6, R9, R3.reuse, 0x1 ;  /* 0x0000000309047211 */ /* 0x082fe400078c08ff */
[----:B------:R-:W-:Y:S02]  /*5a310*/  PRMT R13, R13, 0x7632, R13 ;  /* 0x000076320d0d7816 */ /* 0x000fe4000000000d */
[-C--:B------:R-:W-:Y:S01]  /*5a320*/  LEA.HI.X.SX32 R5, R9, R0.reuse, 0x1, P6 ;  /* 0x0000000009057211 */ /* 0x080fe200030f0eff */
[----:B0-----:R-:W-:Y:S02]  /*5a330*/  IMAD R9, R17, 0x2, R8 ;  /* 0x0000000211097824 */ /* 0x001fe400078e0208 */
[----:B------:R-:W0:Y:S01]  /*5a340*/  LDC R17, c[0x0][0x248] ;  /* 0x00009200ff117b82 */ /* 0x000e220000000800 */
[C---:B--2---:R-:W-:Y:S01]  /*5a350*/  LEA R6, P6, R8.reuse, R3, 0x1 ;  /* 0x0000000308067211 */ /* 0x044fe200078c08ff */
[----:B------:R1:W-:Y:S01]  /*5a360*/  @P4 STG.E.U16 desc[UR56][R4.64], R15 ;  /* 0x0000000f04004986 */ /* 0x0003e2000c101538 */
[----:B------:R-:W-:Y:S01]  /*5a370*/  ISETP.LT.AND P4, PT, R173, UR4, !P0 ;  /* 0x00000004ad007c0c */ /* 0x000fe2000c781270 */
[----:B------:R-:W-:Y:S01]  /*5a380*/  ULDC UR4, c[0x0][0x22c] ;  /* 0x00008b0000047ab9 */ /* 0x000fe20000000800 */
[----:B------:R-:W-:-:S02]  /*5a390*/  LEA.HI.X.SX32 R7, R8, R0, 0x1, P6 ;  /* 0x0000000008077211 */ /* 0x000fc400030f0eff */
[----:B------:R-:W-:-:S03]  /*5a3a0*/  PRMT R14, R14, 0x7632, R14 ;  /* 0x000076320e0e7816 */ /* 0x000fc6000000000e */
[----:B------:R2:W-:Y:S01]  /*5a3b0*/  @P3 STG.E.U16 desc[UR56][R6.64], R12 ;  /* 0x0000000c06003986 */ /* 0x0005e2000c101538 */
[----:B------:R-:W-:Y:S01]  /*5a3c0*/  ISETP.LT.AND P3, PT, R171, UR4, !P0 ;  /* 0x00000004ab007c0c */ /* 0x000fe2000c761270 */
[----:B------:R-:W-:Y:S01]  /*5a3d0*/  ULDC UR4, c[0x0][0x22c] ;  /* 0x00008b0000047ab9 */ /* 0x000fe20000000800 */
[-C--:B-1----:R-:W-:Y:S02]  /*5a3e0*/  LEA R4, P6, R9, R3.reuse, 0x1 ;  /* 0x0000000309047211 */ /* 0x082fe400078c08ff */
[----:B------:R-:W-:Y:S02]  /*5a3f0*/  PRMT R15, R15, 0x7632, R15 ;  /* 0x000076320f0f7816 */ /* 0x000fe4000000000f */
[-C--:B------:R-:W-:Y:S01]  /*5a400*/  LEA.HI.X.SX32 R5, R9, R0.reuse, 0x1, P6 ;  /* 0x0000000009057211 */ /* 0x080fe200030f0eff */
[----:B-----5:R-:W-:Y:S02]  /*5a410*/  IMAD R9, R16, 0x2, R9 ;  /* 0x0000000210097824 */ /* 0x020fe400078e0209 */
[----:B------:R-:W1:Y:S02]  /*5a420*/  LDC R16, c[0x0][0x248] ;  /* 0x00009200ff107b82 */ /* 0x000e640000000800 */
[----:B----4-:R-:W-:Y:S01]  /*5a430*/  IMAD R8, R18, 0x2, R9 ;  /* 0x0000000212087824 */ /* 0x010fe200078e0209 */
[----:B------:R4:W-:Y:S04]  /*5a440*/  @P5 STG.E.U16 desc[UR56][R4.64], R13 ;  /* 0x0000000d04005986 */ /* 0x0009e8000c101538 */
[CC--:B--2---:R-:W-:Y:S01]  /*5a450*/  LEA R6, P6, R8.reuse, R3.reuse, 0x1 ;  /* 0x0000000308067211 */ /* 0x0c4fe200078c08ff */
[----:B------:R-:W2:Y:S03]  /*5a460*/  LDC R12, c[0x0][0x248] ;  /* 0x00009200ff0c7b82 */ /* 0x000ea60000000800 */
[----:B------:R-:W-:Y:S01]  /*5a470*/  LEA.HI.X.SX32 R7, R8, R0, 0x1, P6 ;  /* 0x0000000008077211 */ /* 0x000fe200030f0eff */
[----:B---3--:R-:W-:Y:S01]  /*5a480*/  IMAD R8, R11, 0x2, R8 ;  /* 0x000000020b087824 */ /* 0x008fe200078e0208 */
[----:B----4-:R-:W-:-:S03]  /*5a490*/  LEA R4, P5, R9, R3, 0x1 ;  /* 0x0000000309047211 */ /* 0x010fc600078a08ff */
[----:B------:R-:W3:Y:S01]  /*5a4a0*/  LDC R11, c[0x0][0x248] ;  /* 0x00009200ff0b7b82 */ /* 0x000ee20000000800 */
[----:B------:R-:W-:Y:S01]  /*5a4b0*/  LEA.HI.X.SX32 R5, R9, R0, 0x1, P5 ;  /* 0x0000000009057211 */ /* 0x000fe200028f0eff */
[----:B0-----:R-:W-:Y:S01]  /*5a4c0*/  IMAD R9, R17, 0x2, R8 ;  /* 0x0000000211097824 */ /* 0x001fe200078e0208 */
[----:B------:R-:W-:Y:S01]  /*5a4d0*/  ISETP.LT.AND P5, PT, R172, UR4, !P0 ;  /* 0x00000004ac007c0c */ /* 0x000fe2000c7a1270 */
[----:B------:R-:W-:Y:S02]  /*5a4e0*/  ULDC UR4, c[0x0][0x22c] ;  /* 0x00008b0000047ab9 */ /* 0x000fe40000000800 */
[----:B------:R0:W-:Y:S02]  /*5a4f0*/  @P2 STG.E.U16 desc[UR56][R4.64], R14 ;  /* 0x0000000e04002986 */ /* 0x0001e4000c101538 */
[----:B------:R-:W4:Y:S02]  /*5a500*/  LDC R13, c[0x0][0x248] ;  /* 0x00009200ff0d7b82 */ /* 0x000f240000000800 */
[----:B------:R5:W-:Y:S01]  /*5a510*/  @P4 STG.E.U16 desc[UR56][R6.64], R15 ;  /* 0x0000000f06004986 */ /* 0x000be2000c101538 */
[----:B------:R-:W-:Y:S01]  /*5a520*/  ISETP.LT.AND P4, PT, R168, UR4, !P0 ;  /* 0x00000004a8007c0c */ /* 0x000fe2000c781270 */
[----:B------:R-:W-:-:S04]  /*5a530*/  ULDC UR4, c[0x0][0x22c] ;  /* 0x00008b0000047ab9 */ /* 0x000fc80000000800 */
[----:B------:R-:W1:Y:S01]  /*5a540*/  LDC R17, c[0x0][0x248] ;  /* 0x00009200ff117b82 */ /* 0x000e620000000800 */
[-C--:B0-----:R-:W-:Y:S02]  /*5a550*/  LEA R4, P2, R8, R3.reuse, 0x1 ;  /* 0x0000000308047211 */ /* 0x081fe400078408ff */
[----:B-----5:R-:W-:-:S05]  /*5a560*/  LEA R6, P6, R9, R3, 0x1 ;  /* 0x0000000309067211 */ /* 0x020fca00078c08ff */
[----:B------:R-:W0:Y:S01]  /*5a570*/  LDC R15, c[0x0][0x248] ;  /* 0x00009200ff0f7b82 */ /* 0x000e220000000800 */
[-C--:B------:R-:W-:Y:S02]  /*5a580*/  LEA.HI.X.SX32 R5, R8, R0.reuse, 0x1, P2 ;  /* 0x0000000008057211 */ /* 0x080fe400010f0eff */
[----:B------:R-:W-:Y:S01]  /*5a590*/  LEA.HI.X.SX32 R7, R9, R0, 0x1, P6 ;  /* 0x0000000009077211 */ /* 0x000fe200030f0eff */
[----:B------:R-:W-:Y:S01]  /*5a5a0*/  IMAD R9, R10, 0x2, R9 ;  /* 0x000000020a097824 */ /* 0x000fe200078e0209 */
[----:B------:R-:W-:Y:S01]  /*5a5b0*/  ISETP.LT.AND P2, PT, R166, UR5, !P0 ;  /* 0x00000005a6007c0c */ /* 0x000fe2000c741270 */
[----:B------:R5:W-:Y:S01]  /*5a5c0*/  @P3 STG.E.U16 desc[UR56][R4.64], R60 ;  /* 0x0000003c04003986 */ /* 0x000be2000c101538 */
[----:B------:R-:W-:Y:S01]  /*5a5d0*/  ULDC UR5, c[0x0][0x22c] ;  /* 0x00008b0000057ab9 */ /* 0x000fe20000000800 */
[----:B--2---:R-:W-:Y:S01]  /*5a5e0*/  IMAD R8, R12, 0x2, R9 ;  /* 0x000000020c087824 */ /* 0x004fe200078e0209 */
[----:B------:R-:W2:Y:S01]  /*5a5f0*/  LDC R10, c[0x0][0x248] ;  /* 0x00009200ff0a7b82 */ /* 0x000ea20000000800 */
[----:B------:R3:W-:Y:S01]  /*5a600*/  @P5 STG.E.U16 desc[UR56][R6.64], R61 ;  /* 0x0000003d06005986 */ /* 0x0007e2000c101538 */
[----:B------:R-:W-:Y:S01]  /*5a610*/  ISETP.LT.AND P5, PT, R163, UR4, !P0 ;  /* 0x00000004a3007c0c */ /* 0x000fe2000c7a1270 */
[----:B------:R-:W-:-:S05]  /*5a620*/  ULDC UR4, c[0x0][0x22c] ;  /* 0x00008b0000047ab9 */ /* 0x000fca0000000800 */
[----:B------:R-:W1:Y:S01]  /*5a630*/  LDC R12, c[0x0][0x248] ;  /* 0x00009200ff0c7b82 */ /* 0x000e620000000800 */
[CC--:B-----5:R-:W-:Y:S02]  /*5a640*/  LEA R4, P3, R9.reuse, R3.reuse, 0x1 ;  /* 0x0000000309047211 */ /* 0x0e0fe400078608ff */
[----:B------:R-:W-:Y:S02]  /*5a650*/  PRMT R60, R60, 0x7632, R60 ;  /* 0x000076323c3c7816 */ /* 0x000fe4000000003c */
[CC--:B---3--:R-:W-:Y:S02]  /*5a660*/  LEA R6, P6, R8.reuse, R3.reuse, 0x1 ;  /* 0x0000000308067211 */ /* 0x0c8fe400078c08ff */
[-C--:B------:R-:W-:Y:S01]  /*5a670*/  LEA.HI.X.SX32 R5, R9, R0.reuse, 0x1, P3 ;  /* 0x0000000009057211 */ /* 0x080fe200018f0eff */
[----:B------:R-:W3:Y:S01]  /*5a680*/  LDC R14, c[0x0][0x248] ;  /* 0x00009200ff0e7b82 */ /* 0x000ee20000000800 */
[----:B------:R-:W-:Y:S01]  /*5a690*/  LEA.HI.X.SX32 R7, R8, R0, 0x1, P6 ;  /* 0x0000000008077211 */ /* 0x000fe200030f0eff */
[----:B------:R-:W-:Y:S01]  /*5a6a0*/  IMAD R8, R11, 0x2, R8 ;  /* 0x000000020b087824 */ /* 0x000fe200078e0208 */
[----:B------:R-:W-:Y:S01]  /*5a6b0*/  ISETP.LT.AND P3, PT, R169, UR5, !P0 ;  /* 0x00000005a9007c0c */ /* 0x000fe2000c761270 */
[----:B------:R5:W-:Y:S01]  /*5a6c0*/  @P4 STG.E.U16 desc[UR56][R4.64], R62 ;  /* 0x0000003e04004986 */ /* 0x000be2000c101538 */
[----:B------:R-:W-:Y:S01]  /*5a6d0*/  PRMT R61, R61, 0x7632, R61 ;  /* 0x000076323d3d7816 */ /* 0x000fe2000000003d */
[----:B----4-:R-:W-:Y:S01]  /*5a6e0*/  IMAD R9, R13, 0x2, R8 ;  /* 0x000000020d097824 */ /* 0x010fe200078e0208 */
[----:B------:R-:W-:Y:S01]  /*5a6f0*/  ISETP.LT.AND P6, PT, R170, UR4, !P0 ;  /* 0x00000004aa007c0c */ /* 0x000fe2000c7c1270 */
[----:B------:R-:W4:Y:S01]  /*5a700*/  LDC R11, c[0x0][0x248] ;  /* 0x00009200ff0b7b82 */ /* 0x000f220000000800 */
[----:B------:R2:W-:Y:S01]  /*5a710*/  @P2 STG.E.U16 desc[UR56][R6.64], R63 ;  /* 0x0000003f06002986 */ /* 0x0005e2000c101538 */
[----:B------:R-:W-:Y:S01]  /*5a720*/  ULDC UR4, c[0x0][0x22c] ;  /* 0x00008b0000047ab9 */ /* 0x000fe20000000800 */
[----:B------:R-:W-:Y:S01]  /*5a730*/  ULDC UR5, c[0x0][0x22c] ;  /* 0x00008b0000057ab9 */ /* 0x000fe20000000800 */
[----:B-----5:R-:W-:-:S04]  /*5a740*/  LEA R4, P2, R8, R3, 0x1 ;  /* 0x0000000308047211 */ /* 0x020fc800078408ff */
[----:B------:R-:W5:Y:S01]  /*5a750*/  LDC R13, c[0x0][0x248] ;  /* 0x00009200ff0d7b82 */ /* 0x000f620000000800 */
[----:B------:R-:W-:Y:S02]  /*5a760*/  PRMT R62, R62, 0x7632, R62 ;  /* 0x000076323e3e7816 */ /* 0x000fe4000000003e */
[-C--:B------:R-:W-:Y:S01]  /*5a770*/  LEA.HI.X.SX32 R5, R8, R0.reuse, 0x1, P2 ;  /* 0x0000000008057211 */ /* 0x080fe200010f0eff */
[----:B--2---:R-:W-:Y:S01]  /*5a780*/  IMAD R8, R10, 0x2, R9 ;  /* 0x000000020a087824 */ /* 0x004fe200078e0209 */
[----:B------:R-:W-:Y:S02]  /*5a790*/  LEA R6, P4, R9, R3, 0x1 ;  /* 0x0000000309067211 */ /* 0x000fe400078808ff */
[----:B------:R-:W-:Y:S01]  /*5a7a0*/  ISETP.LT.AND P2, PT, R155, UR4, !P0 ;  /* 0x000000049b007c0c */ /* 0x000fe2000c741270 */
[----:B------:R2:W-:Y:S01]  /*5a7b0*/  @P5 STG.E.U16 desc[UR56][R4.64], R60 ;  /* 0x0000003c04005986 */ /* 0x0005e2000c101538 */
[----:B------:R-:W-:Y:S01]  /*5a7c0*/  LEA.HI.X.SX32 R7, R9, R0, 0x1, P4 ;  /* 0x0000000009077211 */ /* 0x000fe200020f0eff */
[----:B------:R-:W3:Y:S01]  /*5a7d0*/  LDC R10, c[0x0][0x248] ;  /* 0x00009200ff0a7b82 */ /* 0x000ee20000000800 */
[----:B------:R-:W-:Y:S01]  /*5a7e0*/  ULDC UR4, c[0x0][0x22c] ;  /* 0x00008b0000047ab9 */ /* 0x000fe20000000800 */
[----:B------:R-:W-:-:S02]  /*5a7f0*/  PRMT R63, R63, 0x7632, R63 ;  /* 0x000076323f3f7816 */ /* 0x000fc4000000003f */
[----:B------:R0:W-:Y:S01]  /*5a800*/  @P3 STG.E.U16 desc[UR56][R6.64], R61 ;  /* 0x0000003d06003986 */ /* 0x0001e2000c101538 */
[----:B----4-:R-:W-:Y:S01]  /*5a810*/  IMAD R9, R11, 0x2, R8 ;  /* 0x000000020b097824 */ /* 0x010fe200078e0208 */
[----:B------:R-:W-:Y:S01]  /*5a820*/  ISETP.LT.AND P5, PT, R167, UR4, !P0 ;  /* 0x00000004a7007c0c */ /* 0x000fe2000c7a1270 */
[----:B------:R-:W-:Y:S01]  /*5a830*/  ULDC UR4, c[0x0][0x22c] ;  /* 0x00008b0000047ab9 */ /* 0x000fe20000000800 */
[----:B------:R-:W4:Y:S01]  /*5a840*/  LDC R11, c[0x0][0x248] ;  /* 0x00009200ff0b7b82 */ /* 0x000f220000000800 */
[----:B------:R-:W-:Y:S01]  /*5a850*/  ISETP.LT.AND P4, PT, R161, UR4, !P0 ;  /* 0x00000004a1007c0c */ /* 0x000fe2000c781270 */
[----:B------:R-:W-:Y:S01]  /*5a860*/  ULDC UR4, c[0x0][0x22c] ;  /* 0x00008b0000047ab9 */ /* 0x000fe20000000800 */
[----:B--2---:R-:W-:-:S04]  /*5a870*/  LEA R4, P3, R8, R3, 0x1 ;  /* 0x0000000308047211 */ /* 0x004fc800078608ff */
[-C--:B------:R-:W-:Y:S01]  /*5a880*/  LEA.HI.X.SX32 R5, R8, R0.reuse, 0x1, P3 ;  /* 0x0000000008057211 */ /* 0x080fe200018f0eff */
[----:B-1----:R-:W-:Y:S01]  /*5a890*/  IMAD R8, R12, 0x2, R9 ;  /* 0x000000020c087824 */ /* 0x002fe200078e0209 */
[CC--:B0-----:R-:W-:Y:S01]  /*5a8a0*/  LEA R6, P3, R9.reuse, R3.reuse, 0x1 ;  /* 0x0000000309067211 */ /* 0x0c1fe200078608ff */
[----:B------:R-:W0:Y:S02]  /*5a8b0*/  LDC R12, c[0x0][0x248] ;  /* 0x00009200ff0c7b82 */ /* 0x000e240000000800 */
[----:B------:R1:W-:Y:S01]  /*5a8c0*/  @P6 STG.E.U16 desc[UR56][R4.64], R62 ;  /* 0x0000003e04006986 */ /* 0x0003e2000c101538 */
[----:B------:R-:W-:Y:S02]  /*5a8d0*/  LEA.HI.X.SX32 R7, R9, R0, 0x1, P3 ;  /* 0x0000000009077211 */ /* 0x000fe400018f0eff */
[----:B------:R-:W-:Y:S01]  /*5a8e0*/  ISETP.LT.AND P3, PT, R157, UR4, !P0 ;  /* 0x000000049d007c0c */ /* 0x000fe2000c761270 */
[----:B------:R-:W-:Y:S02]  /*5a8f0*/  ULDC UR4, c[0x0][0x22c] ;  /* 0x00008b0000047ab9 */ /* 0x000fe40000000800 */
[----:B------:R-:W-:Y:S01]  /*5a900*/  @P2 STG.E.U16 desc[UR56][R6.64], R63 ;  /* 0x0000003f06002986 */ /* 0x000fe2000c101538 */
[----:B------:R-:W-:Y:S01]  /*5a910*/  ISETP.LT.AND P2, PT, R162, UR4, !P0 ;  /* 0x00000004a2007c0c */ /* 0x000fe2000c741270 */
[----:B------:R-:W-:Y:S01]  /*5a920*/  ULDC UR4, c[0x0][0x22c] ;  /* 0x00008b0000047ab9 */ /* 0x000fe20000000800 */
[----:B-1----:R-:W-:-:S04]  /*5a930*/  LEA R4, P6, R8, R3, 0x1 ;  /* 0x0000000308047211 */ /* 0x002fc800078c08ff */
[----:B------:R-:W-:Y:S01]  /*5a940*/  LEA.HI.X.SX32 R5, R8, R0, 0x1, P6 ;  /* 0x0000000008057211 */ /* 0x000fe200030f0eff */
[----:B-----5:R-:W-:Y:S01]  /*5a950*/  IMAD R8, R13, 0x2, R8 ;  /* 0x000000020d087824 */ /* 0x020fe200078e0208 */
[----:B------:R-:W-:Y:S01]  /*5a960*/  ISETP.LT.AND P6, PT, R158, UR4, !P0 ;  /* 0x000000049e007c0c */ /* 0x000fe2000c7c1270 */
[----:B------:R-:W1:Y:S01]  /*5a970*/  LDC R13, c[0x0][0x248] ;  /* 0x00009200ff0d7b82 */ /* 0x000e620000000800 */
[----:B------:R-:W-:Y:S01]  /*5a980*/  ULDC UR4, c[0x0][0x22c] ;  /* 0x00008b0000047ab9 */ /* 0x000fe20000000800 */
[----:B------:R2:W-:Y:S01]  /*5a990*/  @P5 STG.E.U16 desc[UR56][R4.64], R76 ;  /* 0x0000004c04005986 */ /* 0x0005e2000c101538 */
[----:B------:R-:W-:-:S05]  /*5a9a0*/  IMAD R9, R15, 0x2, R8 ;  /* 0x000000020f097824 */ /* 0x000fca00078e0208 */
[----:B------:R-:W5:Y:S01]  /*5a9b0*/  LDC R15, c[0x0][0x248] ;  /* 0x00009200ff0f7b82 */ /* 0x000f620000000800 */
[-C--:B--2---:R-:W-:Y:S02]  /*5a9c0*/  LEA R4, P5, R8, R3.reuse, 0x1 ;  /* 0x0000000308047211 */ /* 0x084fe400078a08ff */
[----:B------:R-:W-:Y:S02]  /*5a9d0*/  PRMT R76, R76, 0x7632, R76 ;  /* 0x000076324c4c7816 */ /* 0x000fe4000000004c */
[----:B------:R-:W-:Y:S01]  /*5a9e0*/  LEA.HI.X.SX32 R5, R8, R0, 0x1, P5 ;  /* 0x0000000008057211 */ /* 0x000fe200028f0eff */
[----:B---3--:R-:W-:Y:S01]  /*5a9f0*/  IMAD R8, R10, 0x2, R9 ;  /* 0x000000020a087824 */ /* 0x008fe200078e0209 */
[----:B------:R-:W-:-:S03]  /*5aa00*/  LEA R6, P5, R9, R3, 0x1 ;  /* 0x0000000309067211 */ /* 0x000fc600078a08ff */
[----:B------:R2:W-:Y:S01]  /*5aa10*/  @P4 STG.E.U16 desc[UR56][R4.64], R77 ;  /* 0x0000004d04004986 */ /* 0x0005e2000c101538 */
[----:B------:R-:W-:Y:S01]  /*5aa20*/  LEA.HI.X.SX32 R7, R9, R0, 0x1, P5 ;  /* 0x0000000009077211 */ /* 0x000fe200028f0eff */
[----:B----4-:R-:W-:Y:S01]  /*5aa30*/  IMAD R9, R11, 0x2, R8 ;  /* 0x000000020b097824 */ /* 0x010fe200078e0208 */
[----:B------:R-:W-:Y:S01]  /*5aa40*/  ISETP.LT.AND P5, PT, R152, UR4, !P0 ;  /* 0x0000000498007c0c */ /* 0x000fe2000c7a1270 */
[----:B------:R-:W3:Y:S01]  /*5aa50*/  LDC R11, c[0x0][0x248] ;  /* 0x00009200ff0b7b82 */ /* 0x000ee20000000800 */
[----:B------:R-:W-:Y:S01]  /*5aa60*/  ULDC UR4, c[0x0][0x22c] ;  /* 0x00008b0000047ab9 */ /* 0x000fe20000000800 */
[----:B------:R0:W-:Y:S01]  /*5aa70*/  @P3 STG.E.U16 desc[UR56][R6.64], R78 ;  /* 0x0000004e06003986 */ /* 0x0001e2000c101538 */
[----:B------:R-:W-:Y:S01]  /*5aa80*/  ISETP.LT.AND P3, PT, R160, UR4, !P0 ;  /* 0x00000004a0007c0c */ /* 0x000fe2000c761270 */
[----:B------:R-:W-:Y:S01]  /*5aa90*/  ULDC UR4, c[0x0][0x22c] ;  /* 0x00008b0000047ab9 */ /* 0x000fe20000000800 */
[----:B--2---:R-:W-:Y:S02]  /*5aaa0*/  LEA R4, P4, R8, R3, 0x1 ;  /* 0x0000000308047211 */ /* 0x004fe400078808ff */
[----:B------:R-:W-:-:S02]  /*5aab0*/  PRMT R77, R77, 0x7632, R77 ;  /* 0x000076324d4d7816 */ /* 0x000fc4000000004d */
[-C--:B------:R-:W-:Y:S01]  /*5aac0*/  LEA.HI.X.SX32 R5, R8, R0.reuse, 0x1, P4 ;  /* 0x0000000008057211 */ /* 0x080fe200020f0eff */
[----:B0-----:R-:W-:Y:S01]  /*5aad0*/  IMAD R7, R12, 0x2, R9 ;  /* 0x000000020c077824 */ /* 0x001fe200078e0209 */
[----:B------:R-:W-:Y:S01]  /*5aae0*/  PRMT R78, R78, 0x7632, R78 ;  /* 0x000076324e4e7816 */ /* 0x000fe2000000004e */
[----:B------:R-:W0:Y:S02]  /*5aaf0*/  LDC R12, c[0x0][0x248] ;  /* 0x00009200ff0c7b82 */ /* 0x000e240000000800 */
[----:B------:R2:W-:Y:S01]  /*5ab00*/  @P2 STG.E.U16 desc[UR56][R4.64], R79 ;  /* 0x0000004f04002986 */ /* 0x0005e2000c101538 */
[----:B------:R-:W-:Y:S01]  /*5ab10*/  LEA R8, P2, R9, R3, 0x1 ;  /* 0x0000000309087211 */ /* 0x000fe200078408ff */
[----:B------:R-:W-:Y:S01]  /*5ab20*/  IMAD R10, R14, 0x2, R7 ;  /* 0x000000020e0a7824 */ /* 0x000fe200078e0207 */
[----:B------:R-:W-:Y:S01]  /*5ab30*/  ISETP.LT.AND P4, PT, R159, UR5, !P0 ;  /* 0x000000059f007c0c */ /* 0x000fe2000c781270 */
[----:B------:R-:W-:Y:S01]  /*5ab40*/  ULDC UR5, c[0x0][0x22c] ;  /* 0x00008b0000057ab9 */ /* 0x000fe20000000800 */
[----:B------:R-:W-:-:S02]  /*5ab50*/  LEA.HI.X.SX32 R9, R9, R0, 0x1, P2 ;  /* 0x0000000009097211 */ /* 0x000fc400010f0eff */
[CC--:B------:R-:W-:Y:S01]  /*5ab60*/  LEA R6, P2, R7.reuse, R3.reuse, 0x1 ;  /* 0x0000000307067211 */ /* 0x0c0fe200078408ff */
[----:B------:R-:W4:Y:S02]  /*5ab70*/  LDC R14, c[0x0][0x248] ;  /* 0x00009200ff0e7b82 */ /* 0x000f240000000800 */
[----:B------:R1:W-:Y:S01]  /*5ab80*/  @P6 STG.E.U16 desc[UR56][R8.64], R76 ;  /* 0x0000004c08006986 */ /* 0x0003e2000c101538 */
[-C--:B------:R-:W-:Y:S02]  /*5ab90*/  LEA.HI.X.SX32 R7, R7, R0.reuse, 0x1, P2 ;  /* 0x0000000007077211 */ /* 0x080fe400010f0eff */
[-C--:B--2---:R-:W-:Y:S02]  /*5aba0*/  LEA R4, P6, R10, R3.reuse, 0x1 ;  /* 0x000000030a047211 */ /* 0x084fe400078c08ff */
[----:B------:R-:W-:Y:S01]  /*5abb0*/  ISETP.LT.AND P2, PT, R156, UR4, !P0 ;  /* 0x000000049c007c0c */ /* 0x000fe2000c741270 */
[----:B------:R2:W-:Y:S01]  /*5abc0*/  @P5 STG.E.U16 desc[UR56][R6.64], R77 ;  /* 0x0000004d06005986 */ /* 0x0005e2000c101538 */
[----:B------:R-:W-:Y:S01]  /*5abd0*/  LEA.HI.X.SX32 R5, R10, R0, 0x1, P6 ;  /* 0x000000000a057211 */ /* 0x000fe200030f0eff */
[----:B---3--:R-:W-:Y:S01]  /*5abe0*/  IMAD R10, R11, 0x2, R10 ;  /* 0x000000020b0a7824 */ /* 0x008fe200078e020a */
[----:B------:R-:W-:Y:S01]  /*5abf0*/  ULDC UR4, c[0x0][0x22c] ;  /* 0x00008b0000047ab9 */ /* 0x000fe20000000800 */
[----:B------:R-:W3:Y:S01]  /*5ac00*/  LDC R11, c[0x0][0x248] ;  /* 0x00009200ff0b7b82 */ /* 0x000ee20000000800 */
[----:B------:R-:W-:Y:S01]  /*5ac10*/  PRMT R79, R79, 0x7632, R79 ;  /* 0x000076324f4f7816 */ /* 0x000fe2000000004f */
[----:B------:R5:W-:Y:S01]  /*5ac20*/  @P3 STG.E.U16 desc[UR56][R4.64], R78 ;  /* 0x0000004e04003986 */ /* 0x000be2000c101538 */
[----:B-1----:R-:W-:-:S02]  /*5ac30*/  LEA R8, P6, R10, R3, 0x1 ;  /* 0x000000030a087211 */ /* 0x002fc400078c08ff */
[----:B------:R-:W-:Y:S01]  /*5ac40*/  ISETP.LT.AND P5, PT, R146, UR4, !P0 ;  /* 0x0000000492007c0c */ /* 0x000fe2000c7a1270 */
[----:B------:R-:W-:Y:S01]  /*5ac50*/  ULDC UR4, c[0x0][0x22c] ;  /* 0x00008b0000047ab9 */ /* 0x000fe20000000800 */
[-C--:B------:R-:W-:Y:S01]  /*5ac60*/  LEA.HI.X.SX32 R9, R10, R0.reuse, 0x1, P6 ;  /* 0x000000000a097211 */ /* 0x080fe200030f0eff */
[----:B--2---:R-:W-:Y:S01]  /*5ac70*/  IMAD R7, R13, 0x2, R10 ;  /* 0x000000020d077824 */ /* 0x004fe200078e020a */
[----:B------:R-:W-:Y:S01]  /*5ac80*/  ISETP.LT.AND P3, PT, R153, UR4, !P0 ;  /* 0x0000000499007c0c */ /* 0x000fe2000c761270 */
[----:B------:R-:W1:Y:S01]  /*5ac90*/  LDC R13, c[0x0][0x248] ;  /* 0x00009200ff0d7b82 */ /* 0x000e620000000800 */
[----:B------:R-:W-:Y:S01]  /*5aca0*/  ULDC UR4, c[0x0][0x22c] ;  /* 0x00008b0000047ab9 */ /* 0x000fe20000000800 */
[----:B0-----:R-:W-:Y:S01]  /*5acb0*/  IMAD R10, R12, 0x2, R7 ;  /* 0x000000020c0a7824 */ /* 0x001fe200078e0207 */
[C---:B------:R-:W-:Y:S01]  /*5acc0*/  LEA R6, P6, R7.reuse, R3, 0x1 ;  /* 0x0000000307067211 */ /* 0x040fe200078c08ff */
[----:B------:R0:W-:Y:S01]  /*5acd0*/  @P4 STG.E.U16 desc[UR56][R8.64], R79 ;  /* 0x0000004f08004986 */ /* 0x0001e2000c101538 */
[----:B------:R-:W-:Y:S01]  /*5ace0*/  ISETP.LT.AND P4, PT, R150, UR4, !P0 ;  /* 0x0000000496007c0c */ /* 0x000fe2000c781270 */
[----:B------:R-:W-:Y:S01]  /*5acf0*/  ULDC UR4, c[0x0][0x22c] ;  /* 0x00008b0000047ab9 */ /* 0x000fe20000000800 */
[----:B------:R-:W-:-:S02]  /*5ad00*/  LEA.HI.X.SX32 R7, R7, R0, 0x1, P6 ;  /* 0x0000000007077211 */ /* 0x000fc400030f0eff */
[----:B-----5:R-:W-:-:S03]  /*5ad10*/  LEA R4, P6, R10, R3, 0x1 ;  /* 0x000000030a047211 */ /* 0x020fc600078c08ff */
[----:B------:R4:W-:Y:S01]  /*5ad20*/  @P2 STG.E.U16 desc[UR56][R6.64], R92 ;  /* 0x0000005c06002986 */ /* 0x0009e2000c101538 */
[-C--:B------:R-:W-:Y:S01]  /*5ad30*/  LEA.HI.X.SX32 R5, R10, R0.reuse, 0x1, P6 ;  /* 0x000000000a057211 */ /* 0x080fe200030f0eff */
[----:B---3--:R-:W-:Y:S01]  /*5ad40*/  IMAD R10, R11, 0x2, R10 ;  /* 0x000000020b0a7824 */ /* 0x008fe200078e020a */
[----:B------:R-:W-:Y:S01]  /*5ad50*/  ISETP.LT.AND P2, PT, R154, UR4, !P0 ;  /* 0x000000049a007c0c */ /* 0x000fe2000c741270 */
[----:B------:R-:W-:Y:S02]  /*5ad60*/  ULDC UR4, c[0x0][0x22c] ;  /* 0x00008b0000047ab9 */ /* 0x000fe40000000800 */
[----:B------:R-:W-:Y:S01]  /*5ad70*/  IMAD R11, R15, 0x2, R10 ;  /* 0x000000020f0b7824 */ /* 0x000fe200078e020a */
[CC--:B0-----:R-:W-:Y:S01]  /*5ad80*/  LEA R8, P6, R10.reuse, R3.reuse, 0x1 ;  /* 0x000000030a087211 */ /* 0x0c1fe200078c08ff */
[----:B------:R-:W0:Y:S01]  /*5ad90*/  LDC R15, c[0x0][0x248] ;  /* 0x00009200ff0f7b82 */ /* 0x000e220000000800 */
[----:B------:R2:W-:Y:S01]  /*5ada0*/  @P5 STG.E.U16 desc[UR56][R4.64], R93 ;  /* 0x0000005d04005986 */ /* 0x0005e2000c101538 */
[----:B------:R-:W-:Y:S01]  /*5adb0*/  ISETP.LT.AND P5, PT, R149, UR4, !P0 ;  /* 0x0000000495007c0c */ /* 0x000fe2000c7a1270 */
[----:B------:R-:W-:Y:S01]  /*5adc0*/  ULDC UR4, c[0x0][0x22c] ;  /* 0x00008b0000047ab9 */ /* 0x000fe20000000800 */
[----:B------:R-:W-:Y:S01]  /*5add0*/  LEA.HI.X.SX32 R9, R10, R0, 0x1, P6 ;  /* 0x000000000a097211 */ /* 0x000fe200030f0eff */
[----:B----4-:R-:W-:Y:S01]  /*5ade0*/  IMAD R6, R14, 0x2, R11 ;  /* 0x000000020e067824 */ /* 0x010fe200078e020b */
[----:B------:R-:W-:-:S02]  /*5adf0*/  LEA R10, P6, R11, R3, 0x1 ;  /* 0x000000030b0a7211 */ /* 0x000fc400078c08ff */
[----:B------:R-:W-:Y:S01]  /*5ae00*/  PRMT R92, R92, 0x7632, R92 ;  /* 0x000076325c5c7816 */ /* 0x000fe2000000005c */
[----:B-1----:R-:W-:Y:S01]  /*5ae10*/  IMAD R12, R13, 0x2, R6 ;  /* 0x000000020d0c7824 */ /* 0x002fe200078e0206 */
[-C--:B------:R-:W-:Y:S01]  /*5ae20*/  LEA.HI.X.SX32 R11, R11, R0.reuse, 0x1, P6 ;  /* 0x000000000b0b7211 */ /* 0x080fe200030f0eff */
[----:B------:R-:W1:Y:S01]  /*5ae30*/  LDC R13, c[0x0][0x248] ;  /* 0x00009200ff0d7b82 */ /* 0x000e620000000800 */
[----:B------:R3:W-:Y:S01]  /*5ae40*/  @P3 STG.E.U16 desc[UR56][R8.64], R94 ;  /* 0x0000005e08003986 */ /* 0x0007e2000c101538 */
[CC--:B--2---:R-:W-:Y:S02]  /*5ae50*/  LEA R4, P6, R6.reuse, R3.reuse, 0x1 ;  /* 0x0000000306047211 */ /* 0x0c4fe400078c08ff */
[----:B------:R-:W-:Y:S01]  /*5ae60*/  PRMT R93, R93, 0x7632, R93 ;  /* 0x000076325d5d7816 */ /* 0x000fe2000000005d */
[----:B------:R2:W-:Y:S01]  /*5ae70*/  @P4 STG.E.U16 desc[UR56][R10.64], R95 ;  /* 0x0000005f0a004986 */ /* 0x0005e2000c101538 */
[-C--:B------:R-:W-:Y:S02]  /*5ae80*/  LEA.HI.X.SX32 R5, R6, R0.reuse, 0x1, P6 ;  /* 0x0000000006057211 */ /* 0x080fe400030f0eff */
[C---:B------:R-:W-:Y:S01]  /*5ae90*/  LEA R6, P6, R12.reuse, R3, 0x1 ;  /* 0x000000030c067211 */ /* 0x040fe200078c08ff */
[----:B------:R-:W4:Y:S01]  /*5aea0*/  LDC R14, c[0x0][0x248] ;  /* 0x00009200ff0e7b82 */ /* 0x000f220000000800 */
[----:B------:R-:W-:Y:S01]  /*5aeb0*/  ISETP.LT.AND P3, PT, R151, UR4, !P0 ;  /* 0x0000000497007c0c */ /* 0x000fe2000c761270 */
[----:B------:R5:W-:Y:S01]  /*5aec0*/  @P2 STG.E.U16 desc[UR56][R4.64], R92 ;  /* 0x0000005c04002986 */ /* 0x000be2000c101538 */
[----:B------:R-:W-:Y:S01]  /*5aed0*/  LEA.HI.X.SX32 R7, R12, R0, 0x1, P6 ;  /* 0x000000000c077211 */ /* 0x000fe200030f0eff */
[----:B0-----:R-:W-:Y:S01]  /*5aee0*/  IMAD R12, R15, 0x2, R12 ;  /* 0x000000020f0c7824 */ /* 0x001fe200078e020c */
[----:B---3--:R-:W-:Y:S01]  /*5aef0*/  PRMT R94, R94, 0x7632, R94 ;  /* 0x000076325e5e7816 */ /* 0x008fe2000000005e */
[----:B------:R-:W-:-:S02]  /*5af00*/  ULDC UR4, c[0x0][0x22c] ;  /* 0x00008b0000047ab9 */ /* 0x000fc40000000800 */
[----:B--2---:R-:W-:Y:S01]  /*5af10*/  IMAD R10, R17, 0x2, R12 ;  /* 0x00000002110a7824 */ /* 0x004fe200078e020c */
[----:B------:R-:W0:Y:S01]  /*5af20*/  LDC R15, c[0x0][0x248] ;  /* 0x00009200ff0f7b82 */ /* 0x000e220000000800 */
[----:B------:R2:W-:Y:S01]  /*5af30*/  @P5 STG.E.U16 desc[UR56][R6.64], R93 ;  /* 0x0000005d06005986 */ /* 0x0005e2000c101538 */
[-C--:B------:R-:W-:Y:S02]  /*5af40*/  LEA R8, P5, R12, R3.reuse, 0x1 ;  /* 0x000000030c087211 */ /* 0x080fe400078a08ff */
[----:B------:R-:W-:Y:S01]  /*5af50*/  ISETP.LT.AND P4, PT, R147, UR4, !P0 ;  /* 0x0000000493007c0c */ /* 0x000fe2000c781270 */
[----:B------:R-:W-:Y:S01]  /*5af60*/  ULDC UR4, c[0x0][0x22c] ;  /* 0x00008b0000047ab9 */ /* 0x000fe20000000800 */
[----:B-----5:R-:W-:Y:S02]  /*5af70*/  LEA R4, P6, R10, R3, 0x1 ;  /* 0x000000030a047211 */ /* 0x020fe400078c08ff */
[----:B------:R-:W3:Y:S01]  /*5af80*/  LDC R17, c[0x0][0x248] ;  /* 0x00009200ff117b82 */ /* 0x000ee20000000800 */
[----:B------:R-:W-:-:S02]  /*5af90*/  LEA.HI.X.SX32 R9, R12, R0, 0x1, P5 ;  /* 0x000000000c097211 */ /* 0x000fc400028f0eff */
[-C--:B------:R-:W-:Y:S01]  /*5afa0*/  LEA.HI.X.SX32 R5, R10, R0.reuse, 0x1, P6 ;  /* 0x000000000a057211 */ /* 0x080fe200030f0eff */
[----:B-1----:R-:W-:Y:S01]  /*5afb0*/  IMAD R10, R13, 0x2, R10 ;  /* 0x000000020d0a7824 */ /* 0x002fe200078e020a */
[----:B------:R-:W-:Y:S01]  /*5afc0*/  ISETP.LT.AND P2, PT, R145, UR4, !P0 ;  /* 0x0000000491007c0c */ /* 0x000fe2000c741270 */
[----:B------:R-:W-:Y:S01]  /*5afd0*/  @P3 STG.E.U16 desc[UR56][R8.64], R94 ;  /* 0x0000005e08003986 */ /* 0x000fe2000c101538 */
[----:B------:R-:W-:Y:S01]  /*5afe0*/  PRMT R95, R95, 0x7632, R95 ;  /* 0x000076325f5f7816 */ /* 0x000fe2000000005f */
[----:B------:R-:W-:Y:S01]  /*5aff0*/  IMAD R12, R19, 0x2, R10 ;  /* 0x00000002130c7824 */ /* 0x000fe200078e020a */
[-C--:B--2---:R-:W-:Y:S01]  /*5b000*/  LEA R6, P3, R10, R3.reuse, 0x1 ;  /* 0x000000030a067211 */ /* 0x084fe200078608ff */
[----:B------:R-:W-:Y:S01]  /*5b010*/  ULDC UR4, c[0x0][0x22c] ;  /* 0x00008b0000047ab9 */ /* 0x000fe20000000800 */
[----:B------:R-:W1:Y:S01]  /*5b020*/  LDC R19, c[0x0][0x248] ;  /* 0x00009200ff137b82 */ /* 0x000e620000000800 */
[----:B------:R-:W-:Y:S01]  /*5b030*/  ISETP.LT.AND P5, PT, R148, UR4, !P0 ;  /* 0x0000000494007c0c */ /* 0x000fe2000c7a1270 */
[----:B------:R-:W-:Y:S01]  /*5b040*/  ULDC UR4, c[0x0][0x22c] ;  /* 0x00008b0000047ab9 */ /* 0x000fe20000000800 */
[----:B------:R-:W-:Y:S01]  /*5b050*/  LEA.HI.X.SX32 R7, R10, R0, 0x1, P3 ;  /* 0x000000000a077211 */ /* 0x000fe200018f0eff */
[----:B------:R2:W-:Y:S01]  /*5b060*/  @P4 STG.E.U16 desc[UR56][R4.64], R95 ;  /* 0x0000005f04004986 */ /* 0x0005e2000c101538 */
[----:B------:R-:W-:-:S02]  /*5b070*/  LEA R10, P6, R12, R3, 0x1 ;  /* 0x000000030c0a7211 */ /* 0x000fc400078c08ff */
[----:B------:R-:W-:Y:S01]  /*5b080*/  ISETP.LT.AND P4, PT, R142, UR4, !P0 ;  /* 0x000000048e007c0c */ /* 0x000fe2000c781270 */
[----:B------:R-:W-:Y:S01]  /*5b090*/  @P2 STG.E.U16 desc[UR56][R6.64], R64 ;  /* 0x0000004006002986 */ /* 0x000fe2000c101538 */
[----:B------:R-:W-:Y:S01]  /*5b0a0*/  LEA.HI.X.SX32 R11, R12, R0, 0x1, P6 ;  /* 0x000000000c0b7211 */ /* 0x000fe200030f0eff */
[----:B0-----:R-:W-:Y:S01]  /*5b0b0*/  IMAD R12, R15, 0x2, R12 ;  /* 0x000000020f0c7824 */ /* 0x001fe200078e020c */
[----:B------:R-:W-:Y:S01]  /*5b0c0*/  ISETP.LT.AND P3, PT, R140, UR5, !P0 ;  /* 0x000000058c007c0c */ /* 0x000fe2000c761270 */
[----:B------:R-:W0:Y:S01]  /*5b0d0*/  LDC R15, c[0x0][0x248] ;  /* 0x00009200ff0f7b82 */ /* 0x000e220000000800 */
[----:B------:R-:W-:Y:S01]  /*5b0e0*/  ULDC UR4, c[0x0][0x22c] ;  /* 0x00008b0000047ab9 */ /* 0x000fe20000000800 */
[----:B---3--:R-:W-:Y:S01]  /*5b0f0*/  IMAD R13, R17, 0x2, R12 ;  /* 0x00000002110d7824 */ /* 0x008fe200078e020c */
[----:B------:R3:W-:Y:S01]  /*5b100*/  @P5 STG.E.U16 desc[UR56][R10.64], R65 ;  /* 0x000000410a005986 */ /* 0x0007e2000c101538 */
[----:B--2---:R-:W-:Y:S01]  /*5b110*/  LEA R4, P2, R12, R3, 0x1 ;  /* 0x000000030c047211 */ /* 0x004fe200078408ff */
[----:B------:R-:W-:-:S02]  /*5b120*/  ULDC UR5, c[0x0][0x22c] ;  /* 0x00008b0000057ab9 */ /* 0x000fc40000000800 */
[CC--:B------:R-:W-:Y:S01]  /*5b130*/  LEA R8, P6, R13.reuse, R3.reuse, 0x1 ;  /* 0x000000030d087211 */ /* 0x0c0fe200078c08ff */
[----:B------:R-:W2:Y:S01]  /*5b140*/  LDC R17, c[0x0][0x248] ;  /* 0x00009200ff117b82 */ /* 0x000ea20000000800 */
[-C--:B------:R-:W-:Y:S02]  /*5b150*/  LEA.HI.X.SX32 R5, R12, R0.reuse, 0x1, P2 ;  /* 0x000000000c057211 */ /* 0x080fe400010f0eff */
[-C--:B------:R-:W-:Y:S01]  /*5b160*/  LEA.HI.X.SX32 R9, R13, R0.reuse, 0x1, P6 ;  /* 0x000000000d097211 */ /* 0x080fe200030f0eff */
[----:B----4-:R-:W-:Y:S01]  /*5b170*/  IMAD R13, R14, 0x2, R13 ;  /* 0x000000020e0d7824 */ /* 0x010fe200078e020d */
[----:B------:R-:W-:Y:S01]  /*5b180*/  ISETP.LT.AND P2, PT, R139, UR4, !P0 ;  /* 0x000000048b007c0c */ /* 0x000fe2000c741270 */
[----:B------:R4:W-:Y:S01]  /*5b190*/  @P4 STG.E.U16 desc[UR56][R4.64], R66 ;  /* 0x0000004204004986 */ /* 0x0009e2000c101538 */
[----:B------:R-:W-:Y:S01]  /*5b1a0*/  ISETP.LT.AND P5, PT, R143, UR5, !P0 ;  /* 0x000000058f007c0c */ /* 0x000fe2000c7a1270 */
[----:B------:R-:W5:Y:S01]  /*5b1b0*/  LDC R12, c[0x0][0x248] ;  /* 0x00009200ff0c7b82 */ /* 0x000f620000000800 */
[----:B---3--:R-:W-:Y:S01]  /*5b1c0*/  IMAD R10, R16, 0x2, R13 ;  /* 0x00000002100a7824 */ /* 0x008fe200078e020d */
[----:B------:R0:W-:Y:S01]  /*5b1d0*/  @P3 STG.E.U16 desc[UR56][R8.64], R67 ;  /* 0x0000004308003986 */ /* 0x0001e2000c101538 */
[C---:B------:R-:W-:Y:S01]  /*5b1e0*/  LEA R6, P3, R13.reuse, R3, 0x1 ;  /* 0x000000030d067211 */ /* 0x040fe200078608ff */
[----:B------:R-:W-:Y:S01]  /*5b1f0*/  ULDC UR4, c[0x0][0x22c] ;  /* 0x00008b0000047ab9 */ /* 0x000fe20000000800 */
[----:B------:R-:W-:Y:S01]  /*5b200*/  PRMT R64, R64, 0x7632, R64 ;  /* 0x0000763240407816 */ /* 0x000fe20000000040 */
[----:B------:R-:W-:Y:S01]  /*5b210*/  ULDC UR5, c[0x0][0x22c] ;  /* 0x00008b0000057ab9 */ /* 0x000fe20000000800 */
[----:B------:R-:W-:Y:S01]  /*5b220*/  LEA.HI.X.SX32 R7, R13, R0, 0x1, P3 ;  /* 0x000000000d077211 */ /* 0x000fe200018f0eff */
[----:B------:R-:W3:Y:S01]  /*5b230*/  LDC R14, c[0x0][0x248] ;  /* 0x00009200ff0e7b82 */ /* 0x000ee20000000800 */
[----:B------:R-:W-:-:S02]  /*5b240*/  PRMT R65, R65, 0x7632, R65 ;  /* 0x0000763241417816 */ /* 0x000fc40000000041 */
[-C--:B----4-:R-:W-:Y:S01]  /*5b250*/  LEA R4, P3, R10, R3.reuse, 0x1 ;  /* 0x000000030a047211 */ /* 0x090fe200078608ff */
[----:B------:R5:W-:Y:S01]  /*5b260*/  @P2 STG.E.U16 desc[UR56][R6.64], R64 ;  /* 0x0000004006002986 */ /* 0x000be2000c101538 */
[----:B------:R-:W-:Y:S01]  /*5b270*/  ISETP.LT.AND P6, PT, R144, UR4, !P0 ;  /* 0x0000000490007c0c */ /* 0x000fe2000c7c1270 */
[----:B0-----:R-:W-:Y:S01]  /*5b280*/  IMAD R9, R15, 0x2, R10 ;  /* 0x000000020f097824 */ /* 0x001fe200078e020a */
[----:B------:R-:W-:Y:S01]  /*5b290*/  LEA.HI.X.SX32 R5, R10, R0, 0x1, P3 ;  /* 0x000000000a057211 */ /* 0x000fe200018f0eff */
[----:B------:R-:W0:Y:S01]  /*5b2a0*/  LDC R11, c[0x0][0x248] ;  /* 0x00009200ff0b7b82 */ /* 0x000e220000000800 */
[----:B------:R-:W-:Y:S01]  /*5b2b0*/  PRMT R66, R66, 0x7632, R66 ;  /* 0x0000763242427816 */ /* 0x000fe20000000042 */
[----:B------:R-:W-:Y:S01]  /*5b2c0*/  ULDC UR4, c[0x0][0x22c] ;  /* 0x00008b0000047ab9 */ /* 0x000fe20000000800 */
[----:B------:R-:W-:Y:S01]  /*5b2d0*/  PRMT R67, R67, 0x7632, R67 ;  /* 0x0000763243437816 */ /* 0x000fe20000000043 */
[----:B------:R4:W-:Y:S01]  /*5b2e0*/  @P5 STG.E.U16 desc[UR56][R4.64], R65 ;  /* 0x0000004104005986 */ /* 0x0009e2000c101538 */
[----:B------:R-:W-:-:S02]  /*5b2f0*/  LEA R8, P5, R9, R3, 0x1 ;  /* 0x0000000309087211 */ /* 0x000fc400078a08ff */
[----:B------:R-:W-:Y:S01]  /*5b300*/  ISETP.LT.AND P4, PT, R131, UR4, !P0 ;  /* 0x0000000483007c0c */ /* 0x000fe2000c781270 */
[----:B------:R-:W1:Y:S01]  /*5b310*/  LDC R13, c[0x0][0x248] ;  /* 0x00009200ff0d7b82 */ /* 0x000e620000000800 */
[----:B-----5:R-:W-:Y:S01]  /*5b320*/  IMAD R7, R12, 0x2, R9 ;  /* 0x000000020c077824 */ /* 0x020fe200078e0209 */
[----:B------:R-:W-:Y:S01]  /*5b330*/  LEA.HI.X.SX32 R9, R9, R0, 0x1, P5 ;  /* 0x0000000009097211 */ /* 0x000fe200028f0eff */
[----:B------:R-:W-:Y:S02]  /*5b340*/  ULDC UR4, c[0x0][0x22c] ;  /* 0x00008b0000047ab9 */ /* 0x000fe40000000800 */
[----:B------:R-:W-:Y:S01]  /*5b350*/  ISETP.LT.AND P2, PT, R141, UR4, !P0 ;  /* 0x000000048d007c0c */ /* 0x000fe2000c741270 */
[----:B------:R-:W-:Y:S01]  /*5b360*/  ULDC UR4, c[0x0][0x22c] ;  /* 0x00008b0000047ab9 */ /* 0x000fe20000000800 */
[----:B------:R5:W-:Y:S01]  /*5b370*/  @P6 STG.E.U16 desc[UR56][R8.64], R66 ;  /* 0x0000004208006986 */ /* 0x000be2000c101538 */
[----:B------:R-:W2:Y:S01]  /*5b380*/  LDC R12, c[0x0][0x248] ;  /* 0x00009200ff0c7b82 */ /* 0x000ea20000000800 */
[----:B---3--:R-:W-:Y:S01]  /*5b390*/  IMAD R10, R14, 0x2, R7 ;  /* 0x000000020e0a7824 */ /* 0x008fe200078e0207 */
[----:B------:R-:W-:-:S02]  /*5b3a0*/  LEA R6, P5, R7, R3, 0x1 ;  /* 0x0000000307067211 */ /* 0x000fc400078a08ff */
[----:B------:R-:W-:Y:S01]  /*5b3b0*/  ISETP.LT.AND P3, PT, R137, UR4, !P0 ;  /* 0x0000000489007c0c */ /* 0x000fe2000c761270 */
[----:B------:R-:W-:Y:S01]  /*5b3c0*/  ULDC UR4, c[0x0][0x22c] ;  /* 0x00008b0000047ab9 */ /* 0x000fe20000000800 */
[CC--:B----4-:R-:W-:Y:S02]  /*5b3d0*/  LEA R4, P6, R10.reuse, R3.reuse, 0x1 ;  /* 0x000000030a047211 */ /* 0x0d0fe400078c08ff */
[----:B------:R-:W3:Y:S01]  /*5b3e0*/  LDC R15, c[0x0][0x248] ;  /* 0x00009200ff0f7b82 */ /* 0x000ee20000000800 */
[-C--:B------:R-:W-:Y:S02]  /*5b3f0*/  LEA.HI.X.SX32 R7, R7, R0.reuse, 0x1, P5 ;  /* 0x0000000007077211 */ /* 0x080fe400028f0eff */
[-C--:B------:R-:W-:Y:S01]  /*5b400*/  LEA.HI.X.SX32 R5, R10, R0.reuse, 0x1, P6 ;  /* 0x000000000a057211 */ /* 0x080fe200030f0eff */
[----:B0-----:R-:W-:Y:S01]  /*5b410*/  IMAD R10, R11, 0x2, R10 ;  /* 0x000000020b0a7824 */ /* 0x001fe200078e020a */
[----:B------:R-:W-:Y:S01]  /*5b420*/  ISETP.LT.AND P5, PT, R133, UR4, !P0 ;  /* 0x0000000485007c0c */ /* 0x000fe2000c7a1270 */
[----:B------:R-:W-:Y:S01]  /*5b430*/  ULDC UR4, c[0x0][0x22c] ;  /* 0x00008b0000047ab9 */ /* 0x000fe20000000800 */
[----:B------:R0:W-:Y:S01]  /*5b440*/  @P4 STG.E.U16 desc[UR56][R6.64], R67 ;  /* 0x0000004306004986 */ /* 0x0001e2000c101538 */
[----:B-1----:R-:W-:Y:S01]  /*5b450*/  IMAD R11, R13, 0x2, R10 ;  /* 0x000000020d0b7824 */ /* 0x002fe200078e020a */
[----:B-----5:R-:W-:Y:S01]  /*5b460*/  LEA R8, P6, R10, R3, 0x1 ;  /* 0x000000030a087211 */ /* 0x020fe200078c08ff */
[----:B------:R-:W1:Y:S01]  /*5b470*/  LDC R13, c[0x0][0x248] ;  /* 0x00009200ff0d7b82 */ /* 0x000e620000000800 */
[----:B------:R-:W-:Y:S01]  /*5b480*/  ISETP.LT.AND P4, PT, R138, UR4, !P0 ;  /* 0x000000048a007c0c */ /* 0x000fe2000c781270 */
[----:B------:R4:W-:Y:S01]  /*5b490*/  @P2 STG.E.U16 desc[UR56][R4.64], R72 ;  /* 0x0000004804002986 */ /* 0x0009e2000c101538 */
[----:B------:R-:W-:Y:S01]  /*5b4a0*/  LEA.HI.X.SX32 R9, R10, R0, 0x1, P6 ;  /* 0x000000000a097211 */ /* 0x000fe200030f0eff */
[----:B------:R-:W-:Y:S01]  /*5b4b0*/  ULDC UR4, c[0x0][0x22c] ;  /* 0x00008b0000047ab9 */ /* 0x000fe20000000800 */
[----:B--2---:R-:W-:Y:S01]  /*5b4c0*/  IMAD R10, R12, 0x2, R11 ;  /* 0x000000020c0a7824 */ /* 0x004fe200078e020b */
[----:B------:R-:W-:-:S02]  /*5b4d0*/  ISETP.LT.AND P2, PT, R134, UR4, !P0 ;  /* 0x0000000486007c0c */ /* 0x000fc4000c741270 */
[----:B------:R-:W2:Y:S01]  /*5b4e0*/  LDC R14, c[0x0][0x248] ;  /* 0x00009200ff0e7b82 */ /* 0x000ea20000000800 */
[CC--:B0-----:R-:W-:Y:S01]  /*5b4f0*/  LEA R6, P6, R11.reuse, R3.reuse, 0x1 ;  /* 0x000000030b067211 */ /* 0x0c1fe200078c08ff */
[----:B------:R0:W-:Y:S01]  /*5b500*/  @P3 STG.E.U16 desc[UR56][R8.64], R73 ;  /* 0x0000004908003986 */ /* 0x0001e2000c101538 */
[----:B------:R-:W-:Y:S02]  /*5b510*/  ULDC UR4, c[0x0][0x22c] ;  /* 0x00008b0000047ab9 */ /* 0x000fe40000000800 */
[-C--:B------:R-:W-:Y:S02]  /*5b520*/  LEA.HI.X.SX32 R7, R11, R0.reuse, 0x1, P6 ;  /* 0x000000000b077211 */ /* 0x080fe400030f0eff */
[----:B----4-:R-:W-:Y:S01]  /*5b530*/  LEA R4, P6, R10, R3, 0x1 ;  /* 0x000000030a047211 */ /* 0x010fe200078c08ff */
[----:B------:R-:W4:Y:S01]  /*5b540*/  LDC R11, c[0x0][0x248] ;  /* 0x00009200ff0b7b82 */ /* 0x000f220000000800 */
[----:B------:R-:W-:Y:S01]  /*5b550*/  ISETP.LT.AND P3, PT, R128, UR4, !P0 ;  /* 0x0000000480007c0c */ /* 0x000fe2000c761270 */
[----:B------:R1:W-:Y:S01]  /*5b560*/  @P5 STG.E.U16 desc[UR56][R6.64], R74 ;  /* 0x0000004a06005986 */ /* 0x0003e2000c101538 */
[----:B------:R-:W-:Y:S01]  /*5b570*/  LEA.HI.X.SX32 R5, R10, R0, 0x1, P6 ;  /* 0x000000000a057211 */ /* 0x000fe200030f0eff */
[----:B---3--:R-:W-:Y:S01]  /*5b580*/  IMAD R10, R15, 0x2, R10 ;  /* 0x000000020f0a7824 */ /* 0x008fe200078e020a */
[----:B------:R-:W-:Y:S01]  /*5b590*/  ULDC UR4, c[0x0][0x22c] ;  /* 0x00008b0000047ab9 */ /* 0x000fe20000000800 */
[----:B------:R-:W-:-:S02]  /*5b5a0*/  PRMT R72, R72, 0x7632, R72 ;  /* 0x0000763248487816 */ /* 0x000fc40000000048 */
[----:B------:R3:W-:Y:S01]  /*5b5b0*/  @P4 STG.E.U16 desc[UR56][R4.64], R75 ;  /* 0x0000004b04004986 */ /* 0x0007e2000c101538 */
[-C--:B0-----:R-:W-:Y:S01]  /*5b5c0*/  LEA R8, P4, R10, R3.reuse, 0x1 ;  /* 0x000000030a087211 */ /* 0x081fe200078808ff */
[----:B------:R-:W0:Y:S01]  /*5b5d0*/  LDC R12, c[0x0][0x248] ;  /* 0x00009200ff0c7b82 */ /* 0x000e220000000800 */
[----:B------:R-:W-:Y:S01]  /*5b5e0*/  ISETP.LT.AND P6, PT, R136, UR4, !P0 ;  /* 0x0000000488007c0c */ /* 0x000fe2000c7c1270 */
[----:B------:R-:W-:Y:S01]  /*5b5f0*/  ULDC UR4, c[0x0][0x22c] ;  /* 0x00008b0000047ab9 */ /* 0x000fe20000000800 */
[-C--:B------:R-:W-:Y:S01]  /*5b600*/  LEA.HI.X.SX32 R9, R10, R0.reuse, 0x1, P4 ;  /* 0x000000000a097211 */ /* 0x080fe200020f0eff */
[----:B-1----:R-:W-:Y:S01]  /*5b610*/  IMAD R7, R13, 0x2, R10 ;  /* 0x000000020d077824 */ /* 0x002fe200078e020a */
[----:B------:R-:W-:Y:S02]  /*5b620*/  PRMT R73, R73, 0x7632, R73 ;  /* 0x0000763249497816 */ /* 0x000fe40000000049 */
[----:B------:R-:W-:Y:S01]  /*5b630*/  PRMT R74, R74, 0x7632, R74 ;  /* 0x000076324a4a7816 */ /* 0x000fe2000000004a */
[----:B------:R-:W1:Y:S01]  /*5b640*/  LDC R13, c[0x0][0x248] ;  /* 0x00009200ff0d7b82 */ /* 0x000e620000000800 */
[----:B------:R-:W-:Y:S01]  /*5b650*/  LEA R6, P4, R7, R3, 0x1 ;  /* 0x0000000307067211 */ /* 0x000fe200078808ff */
[----:B--2---:R-:W-:Y:S01]  /*5b660*/  IMAD R10, R14, 0x2, R7 ;  /* 0x000000020e0a7824 */ /* 0x004fe200078e0207 */
[----:B------:R2:W-:Y:S01]  /*5b670*/  @P2 STG.E.U16 desc[UR56][R8.64], R72 ;  /* 0x0000004808002986 */ /* 0x0005e2000c101538 */
[----:B------:R-:W-:Y:S01]  /*5b680*/  ISETP.LT.AND P5, PT, R135, UR5, !P0 ;  /* 0x0000000587007c0c */ /* 0x000fe2000c7a1270 */
[----:B------:R-:W-:Y:S01]  /*5b690*/  ULDC UR5, c[0x0][0x22c] ;  /* 0x00008b0000057ab9 */ /* 0x000fe20000000800 */
[----:B------:R-:W-:-:S02]  /*5b6a0*/  LEA.HI.X.SX32 R7, R7, R0, 0x1, P4 ;  /* 0x0000000007077211 */ /* 0x000fc400020f0eff */
[-C--:B---3--:R-:W-:Y:S01]  /*5b6b0*/  LEA R4, P4, R10, R3.reuse, 0x1 ;  /* 0x000000030a047211 */ /* 0x088fe200078808ff */
[----:B------:R-:W3:Y:S01]  /*5b6c0*/  LDC R15, c[0x0][0x248] ;  /* 0x00009200ff0f7b82 */ /* 0x000ee20000000800 */
[----:B------:R-:W-:Y:S01]  /*5b6d0*/  ISETP.LT.AND P2, PT, R132, UR4, !P0 ;  /* 0x0000000484007c0c */ /* 0x000fe2000c741270 */
[----:B------:R1:W-:Y:S01]  /*5b6e0*/  @P3 STG.E.U16 desc[UR56][R6.64], R73 ;  /* 0x0000004906003986 */ /* 0x0003e2000c101538 */
[----:B------:R-:W-:Y:S01]  /*5b6f0*/  LEA.HI.X.SX32 R5, R10, R0, 0x1, P4 ;  /* 0x000000000a057211 */ /* 0x000fe200020f0eff */
[----:B----4-:R-:W-:Y:S01]  /*5b700*/  IMAD R10, R11, 0x2, R10 ;  /* 0x000000020b0a7824 */ /* 0x010fe200078e020a */
[----:B------:R-:W-:Y:S01]  /*5b710*/  ULDC UR4, c[0x0][0x22c] ;  /* 0x00008b0000047ab9 */ /* 0x000fe20000000800 */
[----:B------:R-:W-:Y:S02]  /*5b720*/  PRMT R75, R75, 0x7632, R75 ;  /* 0x000076324b4b7816 */ /* 0x000fe4000000004b */
[----:B------:R-:W4:Y:S01]  /*5b730*/  LDC R11, c[0x0][0x248] ;  /* 0x00009200ff0b7b82 */ /* 0x000f220000000800 */
[----:B------:R5:W-:Y:S01]  /*5b740*/  @P6 STG.E.U16 desc[UR56][R4.64], R74 ;  /* 0x0000004a04006986 */ /* 0x000be2000c101538 */
[----:B--2---:R-:W-:-:S02]  /*5b750*/  LEA R8, P6, R10, R3, 0x1 ;  /* 0x000000030a087211 */ /* 0x004fc400078c08ff */
[----:B------:R-:W-:Y:S01]  /*5b760*/  ISETP.LT.AND P3, PT, R122, UR4, !P0 ;  /* 0x000000047a007c0c */ /* 0x000fe2000c761270 */
[----:B------:R-:W-:Y:S01]  /*5b770*/  ULDC UR4, c[0x0][0x22c] ;  /* 0x00008b0000047ab9 */ /* 0x000fe20000000800 */
[-C--:B------:R-:W-:Y:S01]  /*5b780*/  LEA.HI.X.SX32 R9, R10, R0.reuse, 0x1, P6 ;  /* 0x000000000a097211 */ /* 0x080fe200030f0eff */
[----:B-1----:R-:W-:Y:S01]  /*5b790*/  IMAD R7, R13, 0x2, R10 ;  /* 0x000000020d077824 */ /* 0x002fe200078e020a */
[----:B------:R-:W1:Y:S01]  /*5b7a0*/  LDC R14, c[0x0][0x248] ;  /* 0x00009200ff0e7b82 */ /* 0x000e620000000800 */
[----:B------:R-:W-:Y:S01]  /*5b7b0*/  ISETP.LT.AND P4, PT, R129, UR4, !P0 ;  /* 0x0000000481007c0c */ /* 0x000fe2000c781270 */
[----:B------:R-:W-:Y:S01]  /*5b7c0*/  ULDC UR4, c[0x0][0x22c] ;  /* 0x00008b0000047ab9 */ /* 0x000fe20000000800 */
[----:B0-----:R-:W-:Y:S01]  /*5b7d0*/  IMAD R10, R12, 0x2, R7 ;  /* 0x000000020c0a7824 */ /* 0x001fe200078e0207 */
[CC--:B------:R-:W-:Y:S01]  /*5b7e0*/  LEA R6, P6, R7.reuse, R3.reuse, 0x1 ;  /* 0x0000000307067211 */ /* 0x0c0fe200078c08ff */
[----:B------:R0:W-:Y:S01]  /*5b7f0*/  @P5 STG.E.U16 desc[UR56][R8.64], R75 ;  /* 0x0000004b08005986 */ /* 0x0001e2000c101538 */
[----:B------:R-:W-:Y:S01]  /*5b800*/  ISETP.LT.AND P5, PT, R126, UR4, !P0 ;  /* 0x000000047e007c0c */ /* 0x000fe2000c7a1270 */
[----:B------:R-:W-:Y:S01]  /*5b810*/  ULDC UR4, c[0x0][0x22c] ;  /* 0x00008b0000047ab9 */ /* 0x000fe20000000800 */
[----:B------:R-:W-:Y:S01]  /*5b820*/  LEA.HI.X.SX32 R7, R7, R0, 0x1, P6 ;  /* 0x0000000007077211 */ /* 0x000fe200030f0eff */
[----:B------:R-:W2:Y:S01]  /*5b830*/  LDC R13, c[0x0][0x248] ;  /* 0x00009200ff0d7b82 */ /* 0x000ea20000000800 */
[----:B-----5:R-:W-:-:S03]  /*5b840*/  LEA R4, P6, R10, R3, 0x1 ;  /* 0x000000030a047211 */ /* 0x020fc600078c08ff */
[----:B------:R1:W-:Y:S01]  /*5b850*/  @P2 STG.E.U16 desc[UR56][R6.64], R80 ;  /* 0x0000005006002986 */ /* 0x0003e2000c101538 */
[-C--:B------:R-:W-:Y:S01]  /*5b860*/  LEA.HI.X.SX32 R5, R10, R0.reuse, 0x1, P6 ;  /* 0x000000000a057211 */ /* 0x080fe200030f0eff */
[----:B----4-:R-:W-:Y:S01]  /*5b870*/  IMAD R10, R11, 0x2, R10 ;  /* 0x000000020b0a7824 */ /* 0x010fe200078e020a */
[----:B------:R-:W-:Y:S01]  /*5b880*/  ISETP.LT.AND P2, PT, R130, UR4, !P0 ;  /* 0x0000000482007c0c */ /* 0x000fe2000c741270 */
[----:B------:R-:W-:Y:S02]  /*5b890*/  ULDC UR4, c[0x0][0x22c] ;  /* 0x00008b0000047ab9 */ /* 0x000fe40000000800 */
[----:B------:R4:W-:Y:S01]  /*5b8a0*/  @P3 STG.E.U16 desc[UR56][R4.64], R81 ;  /* 0x0000005104003986 */ /* 0x0009e2000c101538 */
[----:B---3--:R-:W-:Y:S01]  /*5b8b0*/  IMAD R11, R15, 0x2, R10 ;  /* 0x000000020f0b7824 */ /* 0x008fe200078e020a */
[CC--:B0-----:R-:W-:Y:S01]  /*5b8c0*/  LEA R8, P6, R10.reuse, R3.reuse, 0x1 ;  /* 0x000000030a087211 */ /* 0x0c1fe200078c08ff */
[----:B------:R-:W0:Y:S01]  /*5b8d0*/  LDC R15, c[0x0][0x248] ;  /* 0x00009200ff0f7b82 */ /* 0x000e220000000800 */
[----:B------:R-:W-:Y:S01]  /*5b8e0*/  ISETP.LT.AND P3, PT, R125, UR4, !P0 ;  /* 0x000000047d007c0c */ /* 0x000fe2000c761270 */
[----:B------:R-:W-:Y:S01]  /*5b8f0*/  ULDC UR4, c[0x0][0x22c] ;  /* 0x00008b0000047ab9 */ /* 0x000fe20000000800 */
[----:B------:R-:W-:Y:S01]  /*5b900*/  LEA.HI.X.SX32 R9, R10, R0, 0x1, P6 ;  /* 0x000000000a097211 */ /* 0x000fe200030f0eff */
[----:B-1----:R-:W-:Y:S01]  /*5b910*/  IMAD R6, R14, 0x2, R11 ;  /* 0x000000020e067824 */ /* 0x002fe200078e020b */
[----:B------:R-:W-:-:S02]  /*5b920*/  LEA R10, P6, R11, R3, 0x1 ;  /* 0x000000030b0a7211 */ /* 0x000fc400078c08ff */
[----:B------:R-:W-:Y:S01]  /*5b930*/  PRMT R80, R80, 0x7632, R80 ;  /* 0x0000763250507816 */ /* 0x000fe20000000050 */
[----:B------:R1:W-:Y:S01]  /*5b940*/  @P4 STG.E.U16 desc[UR56][R8.64], R82 ;  /* 0x0000005208004986 */ /* 0x0003e2000c101538 */
[-C--:B------:R-:W-:Y:S01]  /*5b950*/  LEA.HI.X.SX32 R11, R11, R0.reuse, 0x1, P6 ;  /* 0x000000000b0b7211 */ /* 0x080fe200030f0eff */
[----:B------:R-:W3:Y:S01]  /*5b960*/  LDC R14, c[0x0][0x248] ;  /* 0x00009200ff0e7b82 */ /* 0x000ee20000000800 */
[----:B--2---:R-:W-:Y:S01]  /*5b970*/  IMAD R12, R13, 0x2, R6 ;  /* 0x000000020d0c7824 */ /* 0x004fe200078e0206 */
[CC--:B----4-:R-:W-:Y:S02]  /*5b980*/  LEA R4, P6, R6.reuse, R3.reuse, 0x1 ;  /* 0x0000000306047211 */ /* 0x0d0fe400078c08ff */
[----:B------:R2:W-:Y:S01]  /*5b990*/  @P5 STG.E.U16 desc[UR56][R10.64], R83 ;  /* 0x000000530a005986 */ /* 0x0005e2000c101538 */
[----:B------:R-:W-:Y:S02]  /*5b9a0*/  PRMT R81, R81, 0x7632, R81 ;  /* 0x0000763251517816 */ /* 0x000fe40000000051 */
[----:B------:R-:W-:Y:S01]  /*5b9b0*/  LEA.HI.X.SX32 R5, R6, R0, 0x1, P6 ;  /* 0x0000000006057211 */ /* 0x000fe200030f0eff */
[----:B------:R-:W4:Y:S01]  /*5b9c0*/  LDC R13, c[0x0][0x248] ;  /* 0x00009200ff0d7b82 */ /* 0x000f220000000800 */
[----:B------:R-:W-:-:S02]  /*5b9d0*/  LEA R6, P6, R12, R3, 0x1 ;  /* 0x000000030c067211 */ /* 0x000fc400078c08ff */
[----:B------:R-:W-:Y:S01]  /*5b9e0*/  ISETP.LT.AND P4, PT, R127, UR4, !P0 ;  /* 0x000000047f007c0c */ /* 0x000fe2000c781270 */
[----:B------:R5:W-:Y:S01]  /*5b9f0*/  @P2 STG.E.U16 desc[UR56][R4.64], R80 ;  /* 0x0000005004002986 */ /* 0x000be2000c101538 */
[-C--:B------:R-:W-:Y:S01]  /*5ba00*/  LEA.HI.X.SX32 R7, R12, R0.reuse, 0x1, P6 ;  /* 0x000000000c077211 */ /* 0x080fe200030f0eff */
[----:B0-----:R-:W-:Y:S01]  /*5ba10*/  IMAD R12, R15, 0x2, R12 ;  /* 0x000000020f0c7824 */ /* 0x001fe200078e020c */
[----:B-1----:R-:W-:Y:S01]  /*5ba20*/  PRMT R82, R82, 0x7632, R82 ;  /* 0x0000763252527816 */ /* 0x002fe20000000052 */
[----:B------:R-:W0:Y:S01]  /*5ba30*/  LDC R15, c[0x0][0x248] ;  /* 0x00009200ff0f7b82 */ /* 0x000e220000000800 */
[----:B------:R-:W-:Y:S01]  /*5ba40*/  ULDC UR4, c[0x0][0x22c] ;  /* 0x00008b0000047ab9 */ /* 0x000fe20000000800 */
[----:B--2---:R-:W-:Y:S01]  /*5ba50*/  IMAD R10, R17, 0x2, R12 ;  /* 0x00000002110a7824 */ /* 0x004fe200078e020c */
[----:B------:R1:W-:Y:S01]  /*5ba60*/  @P3 STG.E.U16 desc[UR56][R6.64], R81 ;  /* 0x0000005106003986 */ /* 0x0003e2000c101538 */
[-C--:B------:R-:W-:Y:S02]  /*5ba70*/  LEA R8, P3, R12, R3.reuse, 0x1 ;  /* 0x000000030c087211 */ /* 0x080fe400078608ff */
[----:B------:R-:W-:Y:S01]  /*5ba80*/  ISETP.LT.AND P5, PT, R123, UR4, !P0 ;  /* 0x000000047b007c0c */ /* 0x000fe2000c7a1270 */
[----:B------:R-:W-:Y:S01]  /*5ba90*/  ULDC UR4, c[0x0][0x22c] ;  /* 0x00008b0000047ab9 */ /* 0x000fe20000000800 */
[----:B-----5:R-:W-:Y:S01]  /*5baa0*/  LEA R4, P6, R10, R3, 0x1 ;  /* 0x000000030a047211 */ /* 0x020fe200078c08ff */
[----:B------:R-:W2:Y:S01]  /*5bab0*/  LDC R17, c[0x0][0x248] ;  /* 0x00009200ff117b82 */ /* 0x000ea20000000800 */
[----:B------:R-:W-:-:S02]  /*5bac0*/  LEA.HI.X.SX32 R9, R12, R0, 0x1, P3 ;  /* 0x000000000c097211 */ /* 0x000fc400018f0eff */
[-C--:B------:R-:W-:Y:S02]  /*5bad0*/  LEA.HI.X.SX32 R5, R10, R0.reuse, 0x1, P6 ;  /* 0x000000000a057211 */ /* 0x080fe400030f0eff */
[----:B------:R-:W-:Y:S01]  /*5bae0*/  ISETP.LT.AND P2, PT, R121, UR4, !P0 ;  /* 0x0000000479007c0c */ /* 0x000fe2000c741270 */
[----:B------:R-:W-:Y:S01]  /*5baf0*/  @P4 STG.E.U16 desc[UR56][R8.64], R82 ;  /* 0x0000005208004986 */ /* 0x000fe2000c101538 */
[----:B----4-:R-:W-:Y:S01]  /*5bb00*/  IMAD R10, R13, 0x2, R10 ;  /* 0x000000020d0a7824 */ /* 0x010fe200078e020a */
[----:B------:R-:W4:Y:S01]  /*5bb10*/  LDC R16, c[0x0][0x248] ;  /* 0x00009200ff107b82 */ /* 0x000f220000000800 */
[----:B------:R-:W-:Y:S01]  /*5bb20*/  PRMT R83, R83, 0x7632, R83 ;  /* 0x0000763253537816 */ /* 0x000fe20000000053 */
[----:B------:R-:W-:Y:S01]  /*5bb30*/  ULDC UR4, c[0x0][0x22c] ;  /* 0x00008b0000047ab9 */ /* 0x000fe20000000800 */
[----:B------:R-:W-:Y:S01]  /*5bb40*/  IMAD R12, R19, 0x2, R10 ;  /* 0x00000002130c7824 */ /* 0x000fe200078e020a */
[-C--:B-1----:R-:W-:Y:S02]  /*5bb50*/  LEA R6, P4, R10, R3.reuse, 0x1 ;  /* 0x000000030a067211 */ /* 0x082fe400078808ff */
[----:B------:R1:W-:Y:S01]  /*5bb60*/  @P5 STG.E.U16 desc[UR56][R4.64], R83 ;  /* 0x0000005304005986 */ /* 0x0003e2000c101538 */
[----:B------:R-:W-:Y:S01]  /*5bb70*/  ISETP.LT.AND P3, PT, R124, UR4, !P0 ;  /* 0x000000047c007c0c */ /* 0x000fe2000c761270 */
[----:B------:R-:W-:Y:S01]  /*5bb80*/  ULDC UR4, c[0x0][0x22c] ;  /* 0x00008b0000047ab9 */ /* 0x000fe20000000800 */
[----:B------:R-:W-:Y:S01]  /*5bb90*/  LEA.HI.X.SX32 R7, R10, R0, 0x1, P4 ;  /* 0x000000000a077211 */ /* 0x000fe200020f0eff */
[----:B------:R-:W5:Y:S01]  /*5bba0*/  LDC R19, c[0x0][0x248] ;  /* 0x00009200ff137b82 */ /* 0x000f620000000800 */
        /* <DEDUP_REMOVED lines=8> */
[----:B--2---:R-:W-:Y:S01]  /*5bc30*/  IMAD R13, R17, 0x2, R12 ;  /* 0x00000002110d7824 */ /* 0x004fe200078e020c */
[----:B-1----:R-:W-:Y:S01]  /*5bc40*/  LEA R4, P2, R12, R3, 0x1 ;  /* 0x000000030c047211 */ /* 0x002fe200078408ff */
[----:B------:R4:W-:Y:S01]  /*5bc50*/  @P3 STG.E.U16 desc[UR56][R10.64], R89 ;  /* 0x000000590a003986 */ /* 0x0009e2000c101538 */
[----:B------:R-:W-:-:S02]  /*5bc60*/  ULDC UR5, c[0x0][0x22c] ;  /* 0x00008b0000057ab9 */ /* 0x000fc40000000800 */
[CC--:B------:R-:W-:Y:S01]  /*5bc70*/  LEA R8, P6, R13.reuse, R3.reuse, 0x1 ;  /* 0x000000030d087211 */ /* 0x0c0fe200078c08ff */
[----:B------:R-:W1:Y:S01]  /*5bc80*/  LDC R17, c[0x0][0x248] ;  /* 0x00009200ff117b82 */ /* 0x000e620000000800 */
[-C--:B------:R-:W-:Y:S02]  /*5bc90*/  LEA.HI.X.SX32 R5, R12, R0.reuse, 0x1, P2 ;  /* 0x000000000c057211 */ /* 0x080fe400010f0eff */
[-C--:B------:R-:W-:Y:S01]  /*5bca0*/  LEA.HI.X.SX32 R9, R13, R0.reuse, 0x1, P6 ;  /* 0x000000000d097211 */ /* 0x080fe200030f0eff */
[----:B---3--:R-:W-:Y:S01]  /*5bcb0*/  IMAD R13, R14, 0x2, R13 ;  /* 0x000000020e0d7824 */ /* 0x008fe200078e020d */
[----:B------:R-:W-:Y:S01]  /*5bcc0*/  ISETP.LT.AND P2, PT, R56, UR4, !P0 ;  /* 0x0000000438007c0c */ /* 0x000fe2000c741270 */
[----:B------:R2:W-:Y:S01]  /*5bcd0*/  @P5 STG.E.U16 desc[UR56][R4.64], R90 ;  /* 0x0000005a04005986 */ /* 0x0005e2000c101538 */
[----:B------:R-:W-:Y:S01]  /*5bce0*/  ISETP.LT.AND P3, PT, R84, UR5, !P0 ;  /* 0x0000000554007c0c */ /* 0x000fe2000c761270 */
[----:B------:R-:W3:Y:S01]  /*5bcf0*/  LDC R12, c[0x0][0x248] ;  /* 0x00009200ff0c7b82 */ /* 0x000ee20000000800 */
[----:B----4-:R-:W-:Y:S01]  /*5bd00*/  IMAD R10, R16, 0x2, R13 ;  /* 0x00000002100a7824 */ /* 0x010fe200078e020d */
[----:B------:R0:W-:Y:S01]  /*5bd10*/  @P4 STG.E.U16 desc[UR56][R8.64], R91 ;  /* 0x0000005b08004986 */ /* 0x0001e2000c101538 */
[C---:B------:R-:W-:Y:S01]  /*5bd20*/  LEA R6, P4, R13.reuse, R3, 0x1 ;  /* 0x000000030d067211 */ /* 0x040fe200078808ff */
[----:B------:R-:W-:Y:S01]  /*5bd30*/  ULDC UR4, c[0x0][0x22c] ;  /* 0x00008b0000047ab9 */ /* 0x000fe20000000800 */
[----:B------:R-:W-:Y:S01]  /*5bd40*/  PRMT R88, R88, 0x7632, R88 ;  /* 0x0000763258587816 */ /* 0x000fe20000000058 */
[----:B------:R-:W-:Y:S01]  /*5bd50*/  ULDC UR5, c[0x0][0x22c] ;  /* 0x00008b0000057ab9 */ /* 0x000fe20000000800 */
[----:B------:R-:W-:Y:S01]  /*5bd60*/  LEA.HI.X.SX32 R7, R13, R0, 0x1, P4 ;  /* 0x000000000d077211 */ /* 0x000fe200020f0eff */
[----:B------:R-:W4:Y:S01]  /*5bd70*/  LDC R14, c[0x0][0x248] ;  /* 0x00009200ff0e7b82 */ /* 0x000f220000000800 */
[----:B------:R-:W-:-:S02]  /*5bd80*/  PRMT R89, R89, 0x7632, R89 ;  /* 0x0000763259597816 */ /* 0x000fc40000000059 */
[-C--:B--2---:R-:W-:Y:S01]  /*5bd90*/  LEA R4, P6, R10, R3.reuse, 0x1 ;  /* 0x000000030a047211 */ /* 0x084fe200078c08ff */
        /* <DEDUP_REMOVED lines=11> */
[----:B------:R-:W5:Y:S01]  /*5be50*/  LDC R13, c[0x0][0x248] ;  /* 0x00009200ff0d7b82 */ /* 0x000f620000000800 */
[----:B---3--:R-:W-:Y:S01]  /*5be60*/  IMAD R7, R12, 0x2, R9 ;  /* 0x000000020c077824 */ /* 0x008fe200078e0209 */
[----:B------:R-:W-:Y:S01]  /*5be70*/  LEA.HI.X.SX32 R9, R9, R0, 0x1, P3 ;  /* 0x0000000009097211 */ /* 0x000fe200018f0eff */
[----:B------:R-:W-:Y:S02]  /*5be80*/  ULDC UR4, c[0x0][0x22c] ;  /* 0x00008b0000047ab9 */ /* 0x000fe40000000800 */
[----:B------:R-:W-:Y:S01]  /*5be90*/  ISETP.LT.AND P2, PT, R58, UR4, !P0 ;  /* 0x000000043a007c0c */ /* 0x000fe2000c741270 */
[----:B------:R-:W-:Y:S01]  /*5bea0*/  ULDC UR4, c[0x0][0x22c] ;  /* 0x00008b0000047ab9 */ /* 0x000fe20000000800 */
[----:B------:R3:W-:Y:S01]  /*5beb0*/  @P5 STG.E.U16 desc[UR56][R8.64], R90 ;  /* 0x0000005a08005986 */ /* 0x0007e2000c101538 */
[----:B------:R-:W1:Y:S01]  /*5bec0*/  LDC R12, c[0x0][0x248] ;  /* 0x00009200ff0c7b82 */ /* 0x000e620000000800 */
[----:B----4-:R-:W-:Y:S01]  /*5bed0*/  IMAD R10, R14, 0x2, R7 ;  /* 0x000000020e0a7824 */ /* 0x010fe200078e0207 */
[----:B------:R-:W-:Y:S01]  /*5bee0*/  ISETP.LT.AND P6, PT, R54, UR4, !P0 ;  /* 0x0000000436007c0c */ /* 0x000fe2000c7c1270 */
[----:B------:R-:W-:Y:S01]  /*5bef0*/  ULDC UR4, c[0x0][0x22c] ;  /* 0x00008b0000047ab9 */ /* 0x000fe20000000800 */
[----:B------:R-:W-:-:S02]  /*5bf00*/  LEA R6, P3, R7, R3, 0x1 ;  /* 0x0000000307067211 */ /* 0x000fc400078608ff */
[CC--:B--2---:R-:W-:Y:S02]  /*5bf10*/  LEA R4, P5, R10.reuse, R3.reuse, 0x1 ;  /* 0x000000030a047211 */ /* 0x0c4fe400078a08ff */
[----:B------:R-:W2:Y:S01]  /*5bf20*/  LDC R15, c[0x0][0x248] ;  /* 0x00009200ff0f7b82 */ /* 0x000ea20000000800 */
[-C--:B------:R-:W-:Y:S02]  /*5bf30*/  LEA.HI.X.SX32 R7, R7, R0.reuse, 0x1, P3 ;  /* 0x0000000007077211 */ /* 0x080fe400018f0eff */
[-C--:B------:R-:W-:Y:S01]  /*5bf40*/  LEA.HI.X.SX32 R5, R10, R0.reuse, 0x1, P5 ;  /* 0x000000000a057211 */ /* 0x080fe200028f0eff */
[----:B0-----:R-:W-:Y:S01]  /*5bf50*/  IMAD R10, R11, 0x2, R10 ;  /* 0x000000020b0a7824 */ /* 0x001fe200078e020a */
[----:B------:R-:W-:Y:S01]  /*5bf60*/  ISETP.LT.AND P3, PT, R50, UR4, !P0 ;  /* 0x0000000432007c0c */ /* 0x000fe2000c761270 */
[----:B------:R-:W-:Y:S01]  /*5bf70*/  ULDC UR4, c[0x0][0x22c] ;  /* 0x00008b0000047ab9 */ /* 0x000fe20000000800 */
[----:B------:R0:W-:Y:S01]  /*5bf80*/  @P4 STG.E.U16 desc[UR56][R6.64], R91 ;  /* 0x0000005b06004986 */ /* 0x0001e2000c101538 */
[----:B-----5:R-:W-:Y:S01]  /*5bf90*/  IMAD R11, R13, 0x2, R10 ;  /* 0x000000020d0b7824 */ /* 0x020fe200078e020a */
[C---:B---3--:R-:W-:Y:S01]  /*5bfa0*/  LEA R8, P5, R10.reuse, R3, 0x1 ;  /* 0x000000030a087211 */ /* 0x048fe200078a08ff */
[----:B------:R-:W3:Y:S01]  /*5bfb0*/  LDC R13, c[0x0][0x248] ;  /* 0x00009200ff0d7b82 */ /* 0x000ee20000000800 */
[----:B------:R-:W-:Y:S01]  /*5bfc0*/  ISETP.LT.AND P4, PT, R55, UR4, !P0 ;  /* 0x0000000437007c0c */ /* 0x000fe2000c781270 */
[----:B------:R4:W-:Y:S01]  /*5bfd0*/  @P2 STG.E.U16 desc[UR56][R4.64], R96 ;  /* 0x0000006004002986 */ /* 0x0009e2000c101538 */
[----:B------:R-:W-:Y:S01]  /*5bfe0*/  LEA.HI.X.SX32 R9, R10, R0, 0x1, P5 ;  /* 0x000000000a097211 */ /* 0x000fe200028f0eff */
[----:B------:R-:W-:Y:S01]  /*5bff0*/  ULDC UR4, c[0x0][0x22c] ;  /* 0x00008b0000047ab9 */ /* 0x000fe20000000800 */
[----:B-1----:R-:W-:Y:S01]  /*5c000*/  IMAD R10, R12, 0x2, R11 ;  /* 0x000000020c0a7824 */ /* 0x002fe200078e020b */
[----:B------:R-:W-:-:S02]  /*5c010*/  ISETP.LT.AND P2, PT, R51, UR4, !P0 ;  /* 0x0000000433007c0c */ /* 0x000fc4000c741270 */
[----:B------:R-:W1:Y:S01]  /*5c020*/  LDC R14, c[0x0][0x248] ;  /* 0x00009200ff0e7b82 */ /* 0x000e620000000800 */
[CC--:B0-----:R-:W-:Y:S01]  /*5c030*/  LEA R6, P5, R11.reuse, R3.reuse, 0x1 ;  /* 0x000000030b067211 */ /* 0x0c1fe200078a08ff */
[----:B------:R0:W-:Y:S01]  /*5c040*/  @P6 STG.E.U16 desc[UR56][R8.64], R97 ;  /* 0x0000006108006986 */ /* 0x0001e2000c101538 */
[----:B------:R-:W-:Y:S02]  /*5c050*/  ULDC UR4, c[0x0][0x22c] ;  /* 0x00008b0000047ab9 */ /* 0x000fe40000000800 */
[-C--:B------:R-:W-:Y:S02]  /*5c060*/  LEA.HI.X.SX32 R7, R11, R0.reuse, 0x1, P5 ;  /* 0x000000000b077211 */ /* 0x080fe400028f0eff */
[C---:B----4-:R-:W-:Y:S01]  /*5c070*/  LEA R4, P6, R10.reuse, R3, 0x1 ;  /* 0x000000030a047211 */ /* 0x050fe200078c08ff */
[----:B------:R-:W4:Y:S01]  /*5c080*/  LDC R11, c[0x0][0x248] ;  /* 0x00009200ff0b7b82 */ /* 0x000f220000000800 */
[----:B------:R-:W-:Y:S01]  /*5c090*/  ISETP.LT.AND P5, PT, R45, UR4, !P0 ;  /* 0x000000042d007c0c */ /* 0x000fe2000c7a1270 */
[----:B------:R3:W-:Y:S01]  /*5c0a0*/  @P3 STG.E.U16 desc[UR56][R6.64], R98 ;  /* 0x0000006206003986 */ /* 0x0007e2000c101538 */
[----:B------:R-:W-:Y:S01]  /*5c0b0*/  LEA.HI.X.SX32 R5, R10, R0, 0x1, P6 ;  /* 0x000000000a057211 */ /* 0x000fe200030f0eff */
[----:B--2---:R-:W-:Y:S01]  /*5c0c0*/  IMAD R10, R15, 0x2, R10 ;  /* 0x000000020f0a7824 */ /* 0x004fe200078e020a */
[----:B------:R-:W-:Y:S01]  /*5c0d0*/  ULDC UR4, c[0x0][0x22c] ;  /* 0x00008b0000047ab9 */ /* 0x000fe20000000800 */
[----:B------:R-:W-:-:S02]  /*5c0e0*/  PRMT R96, R96, 0x7632, R96 ;  /* 0x0000763260607816 */ /* 0x000fc40000000060 */
[----:B------:R2:W-:Y:S01]  /*5c0f0*/  @P4 STG.E.U16 desc[UR56][R4.64], R99 ;  /* 0x0000006304004986 */ /* 0x0005e2000c101538 */
[CC--:B0-----:R-:W-:Y:S01]  /*5c100*/  LEA R8, P4, R10.reuse, R3.reuse, 0x1 ;  /* 0x000000030a087211 */ /* 0x0c1fe200078808ff */
[----:B------:R-:W0:Y:S01]  /*5c110*/  LDC R12, c[0x0][0x248] ;  /* 0x00009200ff0c7b82 */ /* 0x000e220000000800 */
[----:B------:R-:W-:Y:S01]  /*5c120*/  ISETP.LT.AND P6, PT, R53, UR4, !P0 ;  /* 0x0000000435007c0c */ /* 0x000fe2000c7c1270 */
[----:B------:R-:W-:Y:S01]  /*5c130*/  ULDC UR4, c[0x0][0x22c] ;  /* 0x00008b0000047ab9 */ /* 0x000fe20000000800 */
[-C--:B------:R-:W-:Y:S01]  /*5c140*/  LEA.HI.X.SX32 R9, R10, R0.reuse, 0x1, P4 ;  /* 0x000000000a097211 */ /* 0x080fe200020f0eff */
[----:B---3--:R-:W-:Y:S01]  /*5c150*/  IMAD R7, R13, 0x2, R10 ;  /* 0x000000020d077824 */ /* 0x008fe200078e020a */
[----:B------:R-:W-:Y:S02]  /*5c160*/  PRMT R97, R97, 0x7632, R97 ;  /* 0x0000763261617816 */ /* 0x000fe40000000061 */
[----:B------:R-:W-:Y:S01]  /*5c170*/  PRMT R98, R98, 0x7632, R98 ;  /* 0x0000763262627816 */ /* 0x000fe20000000062 */
[----:B------:R-:W3:Y:S01]  /*5c180*/  LDC R13, c[0x0][0x248] ;  /* 0x00009200ff0d7b82 */ /* 0x000ee20000000800 */
[C---:B------:R-:W-:Y:S01]  /*5c190*/  LEA R6, P4, R7.reuse, R3, 0x1 ;  /* 0x0000000307067211 */ /* 0x040fe200078808ff */
[----:B-1----:R-:W-:Y:S01]  /*5c1a0*/  IMAD R10, R14, 0x2, R7 ;  /* 0x000000020e0a7824 */ /* 0x002fe200078e0207 */
[----:B------:R1:W-:Y:S01]  /*5c1b0*/  @P2 STG.E.U16 desc[UR56][R8.64], R96 ;  /* 0x0000006008002986 */ /* 0x0003e2000c101538 */
[----:B------:R-:W-:Y:S01]  /*5c1c0*/  ISETP.LT.AND P3, PT, R52, UR5, !P0 ;  /* 0x0000000534007c0c */ /* 0x000fe2000c761270 */
[----:B------:R-:W-:Y:S01]  /*5c1d0*/  ULDC UR5, c[0x0][0x22c] ;  /* 0x00008b0000057ab9 */ /* 0x000fe20000000800 */
[----:B------:R-:W-:-:S02]  /*5c1e0*/  LEA.HI.X.SX32 R7, R7, R0, 0x1, P4 ;  /* 0x0000000007077211 */ /* 0x000fc400020f0eff */
[CC--:B--2---:R-:W-:Y:S01]  /*5c1f0*/  LEA R4, P4, R10.reuse, R3.reuse, 0x1 ;  /* 0x000000030a047211 */ /* 0x0c4fe200078808ff */
[----:B------:R-:W2:Y:S01]  /*5c200*/  LDC R15, c[0x0][0x248] ;  /* 0x00009200ff0f7b82 */ /* 0x000ea20000000800 */
        /* <DEDUP_REMOVED lines=8> */
[----:B-1----:R-:W-:-:S02]  /*5c290*/  LEA R8, P6, R10, R3, 0x1 ;  /* 0x000000030a087211 */ /* 0x002fc400078c08ff */
[----:B------:R-:W-:Y:S01]  /*5c2a0*/  ISETP.LT.AND P4, PT, R39, UR4, !P0 ;  /* 0x0000000427007c0c */ /* 0x000fe2000c781270 */
[----:B------:R-:W-:Y:S01]  /*5c2b0*/  ULDC UR4, c[0x0][0x22c] ;  /* 0x00008b0000047ab9 */ /* 0x000fe20000000800 */
[-C--:B------:R-:W-:Y:S01]  /*5c2c0*/  LEA.HI.X.SX32 R9, R10, R0.reuse, 0x1, P6 ;  /* 0x000000000a097211 */ /* 0x080fe200030f0eff */
[----:B---3--:R-:W-:Y:S01]  /*5c2d0*/  IMAD R7, R13, 0x2, R10 ;  /* 0x000000020d077824 */ /* 0x008fe200078e020a */
[----:B------:R-:W1:Y:S01]  /*5c2e0*/  LDC R14, c[0x0][0x248] ;  /* 0x00009200ff0e7b82 */ /* 0x000e620000000800 */
[----:B------:R-:W-:Y:S01]  /*5c2f0*/  ISETP.LT.AND P5, PT, R46, UR4, !P0 ;  /* 0x000000042e007c0c */ /* 0x000fe2000c7a1270 */
[----:B------:R-:W-:Y:S01]  /*5c300*/  ULDC UR4, c[0x0][0x22c] ;  /* 0x00008b0000047ab9 */ /* 0x000fe20000000800 */
[----:B0-----:R-:W-:Y:S01]  /*5c310*/  IMAD R10, R12, 0x2, R7 ;  /* 0x000000020c0a7824 */ /* 0x001fe200078e0207 */
[-C--:B------:R-:W-:Y:S01]  /*5c320*/  LEA R6, P6, R7, R3.reuse, 0x1 ;  /* 0x0000000307067211 */ /* 0x080fe200078c08ff */
[----:B------:R0:W-:Y:S01]  /*5c330*/  @P3 STG.E.U16 desc[UR56][R8.64], R99 ;  /* 0x0000006308003986 */ /* 0x0001e2000c101538 */
[----:B------:R-:W-:Y:S01]  /*5c340*/  ISETP.LT.AND P3, PT, R43, UR4, !P0 ;  /* 0x000000042b007c0c */ /* 0x000fe2000c761270 */
[----:B------:R-:W-:Y:S01]  /*5c350*/  ULDC UR4, c[0x0][0x22c] ;  /* 0x00008b0000047ab9 */ /* 0x000fe20000000800 */
[----:B------:R-:W-:Y:S01]  /*5c360*/  LEA.HI.X.SX32 R7, R7, R0, 0x1, P6 ;  /* 0x0000000007077211 */ /* 0x000fe200030f0eff */
[----:B------:R-:W3:Y:S01]  /*5c370*/  LDC R13, c[0x0][0x248] ;  /* 0x00009200ff0d7b82 */ /* 0x000ee20000000800 */
[----:B-----5:R-:W-:-:S03]  /*5c380*/  LEA R4, P6, R10, R3, 0x1 ;  /* 0x000000030a047211 */ /* 0x020fc600078c08ff */
[----:B------:R1:W-:Y:S01]  /*5c390*/  @P2 STG.E.U16 desc[UR56][R6.64], R100 ;  /* 0x0000006406002986 */ /* 0x0003e2000c101538 */
[-C--:B------:R-:W-:Y:S01]  /*5c3a0*/  LEA.HI.X.SX32 R5, R10, R0.reuse, 0x1, P6 ;  /* 0x000000000a057211 */ /* 0x080fe200030f0eff */
[----:B----4-:R-:W-:Y:S01]  /*5c3b0*/  IMAD R10, R11, 0x2, R10 ;  /* 0x000000020b0a7824 */ /* 0x010fe200078e020a */
[----:B------:R-:W-:Y:S01]  /*5c3c0*/  ISETP.LT.AND P2, PT, R47, UR4, !P0 ;  /* 0x000000042f007c0c */ /* 0x000fe2000c741270 */
[----:B------:R-:W-:Y:S02]  /*5c3d0*/  ULDC UR4, c[0x0][0x22c] ;  /* 0x00008b0000047ab9 */ /* 0x000fe40000000800 */
[----:B------:R4:W-:Y:S01]  /*5c3e0*/  @P4 STG.E.U16 desc[UR56][R4.64], R101 ;  /* 0x0000006504004986 */ /* 0x0009e2000c101538 */
[----:B--2---:R-:W-:Y:S01]  /*5c3f0*/  IMAD R11, R15, 0x2, R10 ;  /* 0x000000020f0b7824 */ /* 0x004fe200078e020a */
[-C--:B0-----:R-:W-:Y:S01]  /*5c400*/  LEA R8, P6, R10, R3.reuse, 0x1 ;  /* 0x000000030a087211 */ /* 0x081fe200078c08ff */
        /* <DEDUP_REMOVED lines=9> */
[----:B------:R-:W2:Y:S01]  /*5c4a0*/  LDC R14, c[0x0][0x248] ;  /* 0x00009200ff0e7b82 */ /* 0x000ea20000000800 */
[----:B---3--:R-:W-:Y:S01]  /*5c4b0*/  IMAD R12, R13, 0x2, R6 ;  /* 0x000000020d0c7824 */ /* 0x008fe200078e0206 */
[-C--:B----4-:R-:W-:Y:S02]  /*5c4c0*/  LEA R4, P6, R6, R3.reuse, 0x1 ;  /* 0x0000000306047211 */ /* 0x090fe400078c08ff */
[----:B------:R-:W-:Y:S01]  /*5c4d0*/  ISETP.LT.AND P5, PT, R44, UR4, !P0 ;  /* 0x000000042c007c0c */ /* 0x000fe2000c7a1270 */
[----:B------:R3:W-:Y:S01]  /*5c4e0*/  @P3 STG.E.U16 desc[UR56][R10.64], R103 ;  /* 0x000000670a003986 */ /* 0x0007e2000c101538 */
[----:B------:R-:W-:Y:S01]  /*5c4f0*/  LEA.HI.X.SX32 R5, R6, R0, 0x1, P6 ;  /* 0x0000000006057211 */ /* 0x000fe200030f0eff */
[----:B------:R-:W-:Y:S01]  /*5c500*/  ULDC UR4, c[0x0][0x22c] ;  /* 0x00008b0000047ab9 */ /* 0x000fe20000000800 */
[----:B------:R-:W4:Y:S01]  /*5c510*/  LDC R13, c[0x0][0x248] ;  /* 0x00009200ff0d7b82 */ /* 0x000f220000000800 */
[----:B------:R-:W-:-:S02]  /*5c520*/  LEA R6, P6, R12, R3, 0x1 ;  /* 0x000000030c067211 */ /* 0x000fc400078c08ff */
[----:B------:R-:W-:Y:S01]  /*5c530*/  PRMT R101, R101, 0x7632, R101 ;  /* 0x0000763265657816 */ /* 0x000fe20000000065 */
[----:B------:R5:W-:Y:S01]  /*5c540*/  @P2 STG.E.U16 desc[UR56][R4.64], R100 ;  /* 0x0000006404002986 */ /* 0x000be2000c101538 */
[----:B------:R-:W-:Y:S01]  /*5c550*/  LEA.HI.X.SX32 R7, R12, R0, 0x1, P6 ;  /* 0x000000000c077211 */ /* 0x000fe200030f0eff */
[----:B0-----:R-:W-:Y:S01]  /*5c560*/  IMAD R12, R15, 0x2, R12 ;  /* 0x000000020f0c7824 */ /* 0x001fe200078e020c */
[----:B------:R-:W-:Y:S01]  /*5c570*/  ISETP.LT.AND P3, PT, R40, UR4, !P0 ;  /* 0x0000000428007c0c */ /* 0x000fe2000c761270 */
[----:B------:R-:W0:Y:S01]  /*5c580*/  LDC R15, c[0x0][0x248] ;  /* 0x00009200ff0f7b82 */ /* 0x000e220000000800 */
[----:B-1----:R-:W-:Y:S01]  /*5c590*/  PRMT R102, R102, 0x7632, R102 ;  /* 0x0000763266667816 */ /* 0x002fe20000000066 */
[----:B---3--:R-:W-:Y:S01]  /*5c5a0*/  IMAD R10, R17, 0x2, R12 ;  /* 0x00000002110a7824 */ /* 0x008fe200078e020c */
[----:B------:R1:W-:Y:S01]  /*5c5b0*/  @P4 STG.E.U16 desc[UR56][R6.64], R101 ;  /* 0x0000006506004986 */ /* 0x0003e2000c101538 */
[----:B------:R-:W-:Y:S01]  /*5c5c0*/  LEA R8, P4, R12, R3, 0x1 ;  /* 0x000000030c087211 */ /* 0x000fe200078808ff */
[----:B------:R-:W-:Y:S01]  /*5c5d0*/  ULDC UR4, c[0x0][0x22c] ;  /* 0x00008b0000047ab9 */ /* 0x000fe20000000800 */
[----:B------:R-:W-:-:S02]  /*5c5e0*/  PRMT R103, R103, 0x7632, R103 ;  /* 0x0000763267677816 */ /* 0x000fc40000000067 */
[-C--:B-----5:R-:W-:Y:S01]  /*5c5f0*/  LEA R4, P6, R10, R3.reuse, 0x1 ;  /* 0x000000030a047211 */ /* 0x0a0fe200078c08ff */
[----:B------:R-:W3:Y:S01]  /*5c600*/  LDC R17, c[0x0][0x248] ;  /* 0x00009200ff117b82 */ /* 0x000ee20000000800 */
[-C--:B------:R-:W-:Y:S02]  /*5c610*/  LEA.HI.X.SX32 R9, R12, R0.reuse, 0x1, P4 ;  /* 0x000000000c097211 */ /* 0x080fe400020f0eff */
[----:B------:R-:W-:Y:S02]  /*5c620*/  LEA.HI.X.SX32 R5, R10, R0, 0x1, P6 ;  /* 0x000000000a057211 */ /* 0x000fe400030f0eff */
[----:B------:R-:W-:Y:S01]  /*5c630*/  ISETP.LT.AND P2, PT, R38, UR4, !P0 ;  /* 0x0000000426007c0c */ /* 0x000fe2000c741270 */
[----:B------:R-:W-:Y:S01]  /*5c640*/  @P5 STG.E.U16 desc[UR56][R8.64], R102 ;  /* 0x0000006608005986 */ /* 0x000fe2000c101538 */
[----:B----4-:R-:W-:Y:S01]  /*5c650*/  IMAD R10, R13, 0x2, R10 ;  /* 0x000000020d0a7824 */ /* 0x010fe200078e020a */
[----:B------:R-:W4:Y:S01]  /*5c660*/  LDC R16, c[0x0][0x248] ;  /* 0x00009200ff107b82 */ /* 0x000f220000000800 */
[----:B------:R-:W-:Y:S01]  /*5c670*/  ULDC UR4, c[0x0][0x22c] ;  /* 0x00008b0000047ab9 */ /* 0x000fe20000000800 */
[----:B------:R5:W-:Y:S01]  /*5c680*/  @P3 STG.E.U16 desc[UR56][R4.64], R103 ;  /* 0x0000006704003986 */ /* 0x000be2000c101538 */
[----:B------:R-:W-:Y:S01]  /*5c690*/  IMAD R12, R19, 0x2, R10 ;  /* 0x00000002130c7824 */ /* 0x000fe200078e020a */
[----:B-1----:R-:W-:-:S02]  /*5c6a0*/  LEA R6, P3, R10, R3, 0x1 ;  /* 0x000000030a067211 */ /* 0x002fc400078608ff */
[----:B------:R-:W-:Y:S01]  /*5c6b0*/  ISETP.LT.AND P4, PT, R41, UR4, !P0 ;  /* 0x0000000429007c0c */ /* 0x000fe2000c781270 */
[----:B------:R-:W-:Y:S01]  /*5c6c0*/  ULDC UR4, c[0x0][0x22c] ;  /* 0x00008b0000047ab9 */ /* 0x000fe20000000800 */
[-C--:B------:R-:W-:Y:S01]  /*5c6d0*/  LEA.HI.X.SX32 R7, R10, R0.reuse, 0x1, P3 ;  /* 0x000000000a077211 */ /* 0x080fe200018f0eff */
[----:B------:R-:W1:Y:S01]  /*5c6e0*/  LDC R19, c[0x0][0x248] ;  /* 0x00009200ff137b82 */ /* 0x000e620000000800 */
[CC--:B------:R-:W-:Y:S02]  /*5c6f0*/  LEA R10, P6, R12.reuse, R3.reuse, 0x1 ;  /* 0x000000030c0a7211 */ /* 0x0c0fe400078c08ff */
        /* <DEDUP_REMOVED lines=8> */
[----:B-----5:R-:W-:Y:S01]  /*5c780*/  LEA R4, P2, R12, R3, 0x1 ;  /* 0x000000030c047211 */ /* 0x020fe200078408ff */
[----:B------:R4:W-:Y:S01]  /*5c790*/  @P4 STG.E.U16 desc[UR56][R10.64], R105 ;  /* 0x000000690a004986 */ /* 0x0009e2000c101538 */
[----:B------:R-:W-:-:S02]  /*5c7a0*/  ULDC UR5, c[0x0][0x22c] ;  /* 0x00008b0000057ab9 */ /* 0x000fc40000000800 */
[CC--:B------:R-:W-:Y:S01]  /*5c7b0*/  LEA R8, P6, R13.reuse, R3.reuse, 0x1 ;  /* 0x000000030d087211 */ /* 0x0c0fe200078c08ff */
[----:B------:R-:W3:Y:S01]  /*5c7c0*/  LDC R17, c[0x0][0x248] ;  /* 0x00009200ff117b82 */ /* 0x000ee20000000800 */
[-C--:B------:R-:W-:Y:S02]  /*5c7d0*/  LEA.HI.X.SX32 R5, R12, R0.reuse, 0x1, P2 ;  /* 0x000000000c057211 */ /* 0x080fe400010f0eff */
[-C--:B------:R-:W-:Y:S01]  /*5c7e0*/  LEA.HI.X.SX32 R9, R13, R0.reuse, 0x1, P6 ;  /* 0x000000000d097211 */ /* 0x080fe200030f0eff */
[----:B--2---:R-:W-:Y:S01]  /*5c7f0*/  IMAD R13, R14, 0x2, R13 ;  /* 0x000000020e0d7824 */ /* 0x004fe200078e020d */
[----:B------:R-:W-:Y:S01]  /*5c800*/  ISETP.LT.AND P2, PT, R32, UR4, !P0 ;  /* 0x0000000420007c0c */ /* 0x000fe2000c741270 */
[----:B------:R2:W-:Y:S01]  /*5c810*/  @P5 STG.E.U16 desc[UR56][R4.64], R106 ;  /* 0x0000006a04005986 */ /* 0x0005e2000c101538 */
[----:B------:R-:W-:Y:S01]  /*5c820*/  ISETP.LT.AND P4, PT, R36, UR5, !P0 ;  /* 0x0000000524007c0c */ /* 0x000fe2000c781270 */
[----:B------:R-:W5:Y:S01]  /*5c830*/  LDC R12, c[0x0][0x248] ;  /* 0x00009200ff0c7b82 */ /* 0x000f620000000800 */
        /* <DEDUP_REMOVED lines=9> */
[CC--:B--2---:R-:W-:Y:S01]  /*5c8d0*/  LEA R4, P6, R10.reuse, R3.reuse, 0x1 ;  /* 0x000000030a047211 */ /* 0x0c4fe200078c08ff */
        /* <DEDUP_REMOVED lines=18> */
[----:B------:R-:W3:Y:S01]  /*5ca00*/  LDC R12, c[0x0][0x248] ;  /* 0x00009200ff0c7b82 */ /* 0x000ee20000000800 */
        /* <DEDUP_REMOVED lines=12> */
[----:B-1----:R-:W-:Y:S01]  /*5cad0*/  IMAD R11, R13, 0x2, R10 ;  /* 0x000000020d0b7824 */ /* 0x002fe200078e020a */
[C---:B-----5:R-:W-:Y:S01]  /*5cae0*/  LEA R8, P5, R10.reuse, R3, 0x1 ;  /* 0x000000030a087211 */ /* 0x060fe200078a08ff */
[----:B------:R-:W1:Y:S01]  /*5caf0*/  LDC R13, c[0x0][0x248] ;  /* 0x00009200ff0d7b82 */ /* 0x000e620000000800 */
[----:B------:R-:W-:Y:S01]  /*5cb00*/  ISETP.LT.AND P3, PT, R31, UR4, !P0 ;  /* 0x000000041f007c0c */ /* 0x000fe2000c761270 */
[----:B------:R4:W-:Y:S01]  /*5cb10*/  @P2 STG.E.U16 desc[UR56][R4.64], R108 ;  /* 0x0000006c04002986 */ /* 0x0009e2000c101538 */
[----:B------:R-:W-:Y:S01]  /*5cb20*/  LEA.HI.X.SX32 R9, R10, R0, 0x1, P5 ;  /* 0x000000000a097211 */ /* 0x000fe200028f0eff */
[----:B------:R-:W-:Y:S01]  /*5cb30*/  ULDC UR4, c[0x0][0x22c] ;  /* 0x00008b0000047ab9 */ /* 0x000fe20000000800 */
[----:B---3--:R-:W-:Y:S01]  /*5cb40*/  IMAD R10, R12, 0x2, R11 ;  /* 0x000000020c0a7824 */ /* 0x008fe200078e020b */
[----:B------:R-:W-:-:S02]  /*5cb50*/  ISETP.LT.AND P2, PT, R27, UR4, !P0 ;  /* 0x000000041b007c0c */ /* 0x000fc4000c741270 */
[----:B------:R-:W3:Y:S01]  /*5cb60*/  LDC R14, c[0x0][0x248] ;  /* 0x00009200ff0e7b82 */ /* 0x000ee20000000800 */
        /* <DEDUP_REMOVED lines=22> */
[C---:B------:R-:W-:Y:S01]  /*5ccd0*/  LEA R6, P3, R7.reuse, R3, 0x1 ;  /* 0x0000000307067211 */ /* 0x040fe200078608ff */
[----:B---3--:R-:W-:Y:S01]  /*5cce0*/  IMAD R10, R14, 0x2, R7 ;  /* 0x000000020e0a7824 */ /* 0x008fe200078e0207 */
        /* <DEDUP_REMOVED lines=14> */
[----:B---3--:R-:W-:-:S02]  /*5cdd0*/  LEA R8, P6, R10, R3, 0x1 ;  /* 0x000000030a087211 */ /* 0x008fc400078c08ff */
        /* <DEDUP_REMOVED lines=67> */
[-C--:B------:R-:W-:Y:S02]  /*5d210*/  LEA.HI.X.SX32 R7, R10, R0.reuse, 0x1, P4 ;  /* 0x000000000a077211 */ /* 0x080fe400020f0eff */
[-C--:B------:R-:W-:Y:S02]  /*5d220*/  LEA R10, P6, R12, R3.reuse, 0x1 ;  /* 0x000000030c0a7211 */ /* 0x080fe400078c08ff */
[----:B------:R-:W-:Y:S01]  /*5d230*/  ISETP.LT.AND P5, PT, R186, UR4, !P0 ;  /* 0x00000004ba007c0c */ /* 0x000fe2000c7a1270 */
[----:B------:R1:W-:Y:S01]  /*5d240*/  @P2 STG.E.U16 desc[UR56][R6.64], R116 ;  /* 0x0000007406002986 */ /* 0x0003e2000c101538 */
[-C--:B------:R-:W-:Y:S01]  /*5d250*/  LEA.HI.X.SX32 R11, R12, R0.reuse, 0x1, P6 ;  /* 0x000000000c0b7211 */ /* 0x080fe200030f0eff */
[----:B0-----:R-:W-:Y:S01]  /*5d260*/  IMAD R12, R15, 0x2, R12 ;  /* 0x000000020f0c7824 */ /* 0x001fe200078e020c */
[----:B------:R-:W-:Y:S01]  /*5d270*/  ISETP.LT.AND P4, PT, R188, UR5, !P0 ;  /* 0x00000005bc007c0c */ /* 0x000fe2000c781270 */
[----:B------:R-:W0:Y:S01]  /*5d280*/  LDC R15, c[0x0][0x248] ;  /* 0x00009200ff0f7b82 */ /* 0x000e220000000800 */
[----:B------:R-:W-:Y:S01]  /*5d290*/  ULDC UR4, c[0x0][0x22c] ;  /* 0x00008b0000047ab9 */ /* 0x000fe20000000800 */
[----:B---3--:R-:W-:Y:S01]  /*5d2a0*/  IMAD R13, R17, 0x2, R12 ;  /* 0x00000002110d7824 */ /* 0x008fe200078e020c */
[CC--:B-----5:R-:W-:Y:S01]  /*5d2b0*/  LEA R4, P2, R12.reuse, R3.reuse, 0x1 ;  /* 0x000000030c047211 */ /* 0x0e0fe200078408ff */
[----:B------:R3:W-:Y:S01]  /*5d2c0*/  @P3 STG.E.U16 desc[UR56][R10.64], R117 ;  /* 0x000000750a003986 */ /* 0x0007e2000c101538 */
[----:B------:R-:W-:Y:S01]  /*5d2d0*/  ISETP.LT.AND P3, PT, R189, UR4, !P0 ;  /* 0x00000004bd007c0c */ /* 0x000fe2000c761270 */
[----:B------:R-:W-:Y:S01]  /*5d2e0*/  ULDC UR5, c[0x0][0x22c] ;  /* 0x00008b0000057ab9 */ /* 0x000fe20000000800 */
[-C--:B------:R-:W-:Y:S01]  /*5d2f0*/  LEA.HI.X.SX32 R5, R12, R0.reuse, 0x1, P2 ;  /* 0x000000000c057211 */ /* 0x080fe200010f0eff */
[----:B------:R-:W5:Y:S01]  /*5d300*/  LDS.128 R16, [R213] ;  /* 0x00000000d5107984 */ /* 0x000f620000000c00 */
[CC--:B------:R-:W-:Y:S01]  /*5d310*/  LEA R8, P6, R13.reuse, R3.reuse, 0x1 ;  /* 0x000000030d087211 */ /* 0x0c0fe200078c08ff */
[----:B------:R-:W5:Y:S01]  /*5d320*/  LDC R12, c[0x0][0x248] ;  /* 0x00009200ff0c7b82 */ /* 0x000f620000000800 */
[----:B------:R-:W-:Y:S01]  /*5d330*/  ISETP.LT.AND P2, PT, R192, UR5, !P0 ;  /* 0x00000005c0007c0c */ /* 0x000fe2000c741270 */
[----:B------:R0:W-:Y:S01]  /*5d340*/  @P5 STG.E.U16 desc[UR56][R4.64], R118 ;  /* 0x0000007604005986 */ /* 0x0001e2000c101538 */
[----:B------:R-:W-:Y:S01]  /*5d350*/  LEA.HI.X.SX32 R9, R13, R0, 0x1, P6 ;  /* 0x000000000d097211 */ /* 0x000fe200030f0eff */
[----:B--2---:R-:W-:Y:S01]  /*5d360*/  IMAD R13, R14, 0x2, R13 ;  /* 0x000000020e0d7824 */ /* 0x004fe200078e020d */
[----:B-1----:R-:W-:Y:S01]  /*5d370*/  PRMT R116, R116, 0x7632, R116 ;  /* 0x0000763274747816 */ /* 0x002fe20000000074 */
[----:B------:R-:W-:Y:S01]  /*5d380*/  ULDC UR4, c[0x0][0x22c] ;  /* 0x00008b0000047ab9 */ /* 0x000fe20000000800 */
[----:B---3--:R-:W-:Y:S01]  /*5d390*/  PRMT R117, R117, 0x7632, R117 ;  /* 0x0000763275757816 */ /* 0x008fe20000000075 */
[----:B------:R-:W1:Y:S01]  /*5d3a0*/  LDC R14, c[0x0][0x248] ;  /* 0x00009200ff0e7b82 */ /* 0x000e620000000800 */
[----:B------:R2:W-:Y:S01]  /*5d3b0*/  @P4 STG.E.U16 desc[UR56][R8.64], R119 ;  /* 0x0000007708004986 */ /* 0x0005e2000c101538 */
[----:B----4-:R-:W-:Y:S01]  /*5d3c0*/  IMAD R10, R20, 0x2, R13 ;  /* 0x00000002140a7824 */ /* 0x010fe200078e020d */
[----:B------:R-:W-:-:S02]  /*5d3d0*/  LEA R6, P4, R13, R3, 0x1 ;  /* 0x000000030d067211 */ /* 0x000fc400078808ff */
[----:B------:R-:W-:Y:S01]  /*5d3e0*/  ISETP.LT.AND P5, PT, R194, UR4, !P0 ;  /* 0x00000004c2007c0c */ /* 0x000fe2000c7a1270 */
[----:B0-----:R-:W-:Y:S01]  /*5d3f0*/  IMAD R11, R15, 0x2, R10 ;  /* 0x000000020f0b7824 */ /* 0x001fe200078e020a */
[-C--:B------:R-:W-:Y:S01]  /*5d400*/  LEA.HI.X.SX32 R7, R13, R0.reuse, 0x1, P4 ;  /* 0x000000000d077211 */ /* 0x080fe200020f0eff */
[----:B------:R-:W0:Y:S01]  /*5d410*/  LDC R15, c[0x0][0x248] ;  /* 0x00009200ff0f7b82 */ /* 0x000e220000000800 */
[-C--:B------:R-:W-:Y:S01]  /*5d420*/  LEA R4, P6, R10, R3.reuse, 0x1 ;  /* 0x000000030a047211 */ /* 0x080fe200078c08ff */
[----:B------:R-:W-:Y:S01]  /*5d430*/  ULDC UR4, c[0x0][0x22c] ;  /* 0x00008b0000047ab9 */ /* 0x000fe20000000800 */
[----:B------:R-:W-:Y:S01]  /*5d440*/  PRMT R118, R118, 0x7632, R118 ;  /* 0x0000763276767816 */ /* 0x000fe20000000076 */
[----:B------:R3:W-:Y:S01]  /*5d450*/  @P3 STG.E.U16 desc[UR56][R6.64], R116 ;  /* 0x0000007406003986 */ /* 0x0007e2000c101538 */
[-C--:B------:R-:W-:Y:S02]  /*5d460*/  LEA.HI.X.SX32 R5, R10, R0.reuse, 0x1, P6 ;  /* 0x000000000a057211 */ /* 0x080fe400030f0eff */
[C---:B--2---:R-:W-:Y:S01]  /*5d470*/  LEA R8, P6, R11.reuse, R3, 0x1 ;  /* 0x000000030b087211 */ /* 0x044fe200078c08ff */
[----:B------:R-:W2:Y:S01]  /*5d480*/  LDC R13, c[0x0][0x248] ;  /* 0x00009200ff0d7b82 */ /* 0x000ea20000000800 */
[----:B------:R-:W-:Y:S01]  /*5d490*/  ISETP.LT.AND P4, PT, R198, UR4, !P0 ;  /* 0x00000004c6007c0c */ /* 0x000fe2000c781270 */
[----:B------:R4:W-:Y:S01]  /*5d4a0*/  @P2 STG.E.U16 desc[UR56][R4.64], R117 ;  /* 0x0000007504002986 */ /* 0x0009e2000c101538 */
[----:B------:R-:W-:Y:S01]  /*5d4b0*/  LEA.HI.X.SX32 R9, R11, R0, 0x1, P6 ;  /* 0x000000000b097211 */ /* 0x000fe200030f0eff */
[----:B-----5:R-:W-:Y:S01]  /*5d4c0*/  IMAD R11, R12, 0x2, R11 ;  /* 0x000000020c0b7824 */ /* 0x020fe200078e020b */
[----:B------:R-:W-:Y:S01]  /*5d4d0*/  ULDC UR4, c[0x0][0x22c] ;  /* 0x00008b0000047ab9 */ /* 0x000fe20000000800 */
[----:B------:R-:W-:-:S02]  /*5d4e0*/  PRMT R119, R119, 0x7632, R119 ;  /* 0x0000763277777816 */ /* 0x000fc40000000077 */
[----:B------:R-:W5:Y:S01]  /*5d4f0*/  LDC R12, c[0x0][0x248] ;  /* 0x00009200ff0c7b82 */ /* 0x000f620000000800 */
[-C--:B---3--:R-:W-:Y:S01]  /*5d500*/  LEA R6, P6, R11, R3.reuse, 0x1 ;  /* 0x000000030b067211 */ /* 0x088fe200078c08ff */
[----:B-1----:R-:W-:Y:S01]  /*5d510*/  IMAD R10, R14, 0x2, R11 ;  /* 0x000000020e0a7824 */ /* 0x002fe200078e020b */
[----:B------:R-:W-:Y:S01]  /*5d520*/  ISETP.LT.AND P3, PT, R199, UR4, !P0 ;  /* 0x00000004c7007c0c */ /* 0x000fe2000c761270 */
[----:B------:R-:W-:Y:S01]  /*5d530*/  ULDC UR4, c[0x0][0x22c] ;  /* 0x00008b0000047ab9 */ /* 0x000fe20000000800 */
[-C--:B------:R-:W-:Y:S01]  /*5d540*/  LEA.HI.X.SX32 R7, R11, R0.reuse, 0x1, P6 ;  /* 0x000000000b077211 */ /* 0x080fe200030f0eff */
[----:B------:R1:W-:Y:S01]  /*5d550*/  @P5 STG.E.U16 desc[UR56][R8.64], R118 ;  /* 0x0000007608005986 */ /* 0x0003e2000c101538 */
[----:B----4-:R-:W-:Y:S01]  /*5d560*/  LEA R4, P6, R10, R3, 0x1 ;  /* 0x000000030a047211 */ /* 0x010fe200078c08ff */
[----:B------:R-:W3:Y:S01]  /*5d570*/  LDC R14, c[0x0][0x248] ;  /* 0x00009200ff0e7b82 */ /* 0x000ee20000000800 */
[----:B------:R-:W-:Y:S01]  /*5d580*/  ISETP.LT.AND P2, PT, R200, UR4, !P0 ;  /* 0x00000004c8007c0c */ /* 0x000fe2000c741270 */
[----:B------:R-:W-:Y:S01]  /*5d590*/  ULDC UR4, c[0x0][0x22c] ;  /* 0x00008b0000047ab9 */ /* 0x000fe20000000800 */
[----:B------:R-:W-:Y:S01]  /*5d5a0*/  LEA.HI.X.SX32 R5, R10, R0, 0x1, P6 ;  /* 0x000000000a057211 */ /* 0x000fe200030f0eff */
[----:B------:R4:W-:Y:S01]  /*5d5b0*/  @P4 STG.E.U16 desc[UR56][R6.64], R119 ;  /* 0x0000007706004986 */ /* 0x0009e2000c101538 */
[----:B------:R-:W-:Y:S01]  /*5d5c0*/  ISETP.LT.AND P5, PT, R207, UR4, !P0 ;  /* 0x00000004cf007c0c */ /* 0x000fe2000c7a1270 */
[----:B------:R-:W-:-:S02]  /*5d5d0*/  ULDC UR4, c[0x0][0x22c] ;  /* 0x00008b0000047ab9 */ /* 0x000fc40000000800 */
[----:B------:R-:W3:Y:S01]  /*5d5e0*/  LDC R20, c[0x0][0x248] ;  /* 0x00009200ff147b82 */ /* 0x000ee20000000800 */
[----:B--2---:R-:W-:Y:S01]  /*5d5f0*/  IMAD R10, R13, 0x2, R10 ;  /* 0x000000020d0a7824 */ /* 0x004fe200078e020a */
[----:B------:R5:W-:Y:S01]  /*5d600*/  @P3 STG.E.U16 desc[UR56][R4.64], R16 ;  /* 0x0000001004003986 */ /* 0x000be2000c101538 */
[----:B------:R-:W-:Y:S01]  /*5d610*/  ISETP.LT.AND P4, PT, R208, UR4, !P0 ;  /* 0x00000004d0007c0c */ /* 0x000fe2000c781270 */
[----:B------:R-:W-:Y:S01]  /*5d620*/  ULDC UR4, c[0x0][0x22c] ;  /* 0x00008b0000047ab9 */ /* 0x000fe20000000800 */
[----:B0-----:R-:W-:Y:S01]  /*5d630*/  IMAD R11, R15, 0x2, R10 ;  /* 0x000000020f0b7824 */ /* 0x001fe200078e020a */
[C---:B-1----:R-:W-:Y:S02]  /*5d640*/  LEA R8, P6, R10.reuse, R3, 0x1 ;  /* 0x000000030a087211 */ /* 0x042fe400078c08ff */
[----:B------:R-:W0:Y:S01]  /*5d650*/  LDC R13, c[0x0][0x248] ;  /* 0x00009200ff0d7b82 */ /* 0x000e220000000800 */
[----:B------:R-:W-:Y:S01]  /*5d660*/  ISETP.LT.AND P3, PT, R211, UR4, !P0 ;  /* 0x00000004d3007c0c */ /* 0x000fe2000c761270 */
[----:B------:R-:W-:Y:S01]  /*5d670*/  ULDC UR4, c[0x0][0x22c] ;  /* 0x00008b0000047ab9 */ /* 0x000fe20000000800 */
[----:B------:R-:W-:-:S02]  /*5d680*/  LEA.HI.X.SX32 R9, R10, R0, 0x1, P6 ;  /* 0x000000000a097211 */ /* 0x000fc400030f0eff */
[CC--:B----4-:R-:W-:Y:S01]  /*5d690*/  LEA R6, P6, R11.reuse, R3.reuse, 0x1 ;  /* 0x000000030b067211 */ /* 0x0d0fe200078c08ff */
[----:B-----5:R-:W-:Y:S01]  /*5d6a0*/  IMAD R5, R12, 0x2, R11 ;  /* 0x000000020c057824 */ /* 0x020fe200078e020b */
[----:B------:R-:W-:Y:S01]  /*5d6b0*/  PRMT R16, R16, 0x7632, R16 ;  /* 0x0000763210107816 */ /* 0x000fe20000000010 */
[----:B------:R-:W1:Y:S01]  /*5d6c0*/  LDC R15, c[0x0][0x248] ;  /* 0x00009200ff0f7b82 */ /* 0x000e620000000800 */
[----:B------:R-:W-:Y:S01]  /*5d6d0*/  LEA.HI.X.SX32 R7, R11, R0, 0x1, P6 ;  /* 0x000000000b077211 */ /* 0x000fe200030f0eff */
[----:B---3--:R-:W-:Y:S01]  /*5d6e0*/  IMAD R11, R14, 0x2, R5 ;  /* 0x000000020e0b7824 */ /* 0x008fe200078e0205 */
[----:B------:R2:W-:Y:S01]  /*5d6f0*/  @P2 STG.E.U16 desc[UR56][R8.64], R17 ;  /* 0x0000001108002986 */ /* 0x0005e2000c101538 */
[----:B------:R-:W-:Y:S01]  /*5d700*/  ISETP.LT.AND P2, PT, R212, UR4, !P0 ;  /* 0x00000004d4007c0c */ /* 0x000fe2000c741270 */
[----:B------:R-:W-:Y:S01]  /*5d710*/  ULDC UR4, c[0x0][0x22c] ;  /* 0x00008b0000047ab9 */ /* 0x000fe20000000800 */
[-C--:B------:R-:W-:Y:S01]  /*5d720*/  LEA R4, P6, R5, R3.reuse, 0x1 ;  /* 0x0000000305047211 */ /* 0x080fe200078c08ff */
[----:B------:R3:W-:Y:S01]  /*5d730*/  @P5 STG.E.U16 desc[UR56][R6.64], R18 ;  /* 0x0000001206005986 */ /* 0x0007e2000c101538 */
[----:B------:R-:W-:-:S02]  /*5d740*/  LEA R10, P5, R11, R3, 0x1 ;  /* 0x000000030b0a7211 */ /* 0x000fc400078a08ff */
[----:B------:R-:W-:Y:S01]  /*5d750*/  ISETP.LT.AND P0, PT, R2, UR4, !P0 ;  /* 0x0000000402007c0c */ /* 0x000fe2000c701270 */
[----:B------:R-:W-:Y:S01]  /*5d760*/  IMAD R2, R20, 0x2, R11 ;  /* 0x0000000214027824 */ /* 0x000fe200078e020b */
[-C--:B------:R-:W-:Y:S02]  /*5d770*/  LEA.HI.X.SX32 R5, R5, R0.reuse, 0x1, P6 ;  /* 0x0000000005057211 */ /* 0x080fe400030f0eff */
[-C--:B------:R-:W-:Y:S01]  /*5d780*/  LEA.HI.X.SX32 R11, R11, R0.reuse, 0x1, P5 ;  /* 0x000000000b0b7211 */ /* 0x080fe200028f0eff */
[----:B0-----:R-:W-:Y:S02]  /*5d790*/  IMAD R12, R13, 0x2, R2 ;  /* 0x000000020d0c7824 */ /* 0x001fe400078e0202 */
[----:B------:R0:W-:Y:S01]  /*5d7a0*/  @P4 STG.E.U16 desc[UR56][R4.64], R19 ;  /* 0x0000001304004986 */ /* 0x0001e2000c101538 */
[-C--:B--2---:R-:W-:Y:S02]  /*5d7b0*/  LEA R8, P4, R2, R3.reuse, 0x1 ;  /* 0x0000000302087211 */ /* 0x084fe400078808ff */
[----:B------:R-:W-:Y:S01]  /*5d7c0*/  PRMT R17, R17, 0x7632, R17 ;  /* 0x0000763211117816 */ /* 0x000fe20000000011 */
[----:B------:R0:W-:Y:S01]  /*5d7d0*/  @P3 STG.E.U16 desc[UR56][R10.64], R16 ;  /* 0x000000100a003986 */ /* 0x0001e2000c101538 */
[----:B---3--:R-:W-:Y:S01]  /*5d7e0*/  LEA R6, P3, R12, R3, 0x1 ;  /* 0x000000030c067211 */ /* 0x008fe200078608ff */
[----:B-1----:R-:W-:Y:S01]  /*5d7f0*/  IMAD R13, R15, 0x2, R12 ;  /* 0x000000020f0d7824 */ /* 0x002fe200078e020c */
[----:B------:R-:W-:-:S02]  /*5d800*/  LEA.HI.X.SX32 R9, R2, R0, 0x1, P4 ;  /* 0x0000000002097211 */ /* 0x000fc400020f0eff */
[----:B------:R-:W-:Y:S02]  /*5d810*/  LEA.HI.X.SX32 R7, R12, R0, 0x1, P3 ;  /* 0x000000000c077211 */ /* 0x000fe400018f0eff */
[----:B------:R-:W-:Y:S01]  /*5d820*/  PRMT R18, R18, 0x7632, R18 ;  /* 0x0000763212127816 */ /* 0x000fe20000000012 */
[----:B------:R0:W-:Y:S01]  /*5d830*/  @P2 STG.E.U16 desc[UR56][R8.64], R17 ;  /* 0x0000001108002986 */ /* 0x0001e2000c101538 */
[----:B------:R-:W-:-:S03]  /*5d840*/  LEA R2, P3, R13, R3, 0x1 ;  /* 0x000000030d027211 */ /* 0x000fc600078608ff */
[----:B------:R0:W-:Y:S01]  /*5d850*/  @P0 STG.E.U16 desc[UR56][R6.64], R18 ;  /* 0x0000001206000986 */ /* 0x0001e2000c101538 */
[----:B------:R-:W-:Y:S01]  /*5d860*/  LEA.HI.X.SX32 R3, R13, R0, 0x1, P3 ;  /* 0x000000000d037211 */ /* 0x000fe200018f0eff */
[----:B------:R-:W-:Y:S08]  /*5d870*/  @!P1 EXIT ;  /* 0x000000000000994d */ /* 0x000ff00003800000 */
[----:B0-----:R-:W-:-:S05]  /*5d880*/  PRMT R19, R19, 0x7632, R19 ;  /* 0x0000763213137816 */ /* 0x001fca0000000013 */
[----:B------:R-:W-:Y:S01]  /*5d890*/  STG.E.U16 desc[UR56][R2.64], R19 ;  /* 0x0000001302007986 */ /* 0x000fe2000c101538 */
[----:B------:R-:W-:Y:S05]  /*5d8a0*/  EXIT ;  /* 0x000000000000794d */ /* 0x000fea0003800000 */
.L_x_2:
[----:B------:R-:W-:-:S00]  /*5d8b0*/  BRA `(.L_x_2) ;  /* 0xfffffffc00fc7947 */ /* 0x000fc0000383ffff */
[----:B------:R-:W-:-:S00]  /*5d8c0*/  NOP ;  /* 0x0000000000007918 */ /* 0x000fc00000000000 */
        /* <DEDUP_REMOVED lines=11> */
.L_x_3:


//--------------------- .nv.shared.matmul_kernel  --------------------------
	.section	.nv.shared.matmul_kernel,"aw",@nobits
	.sectionflags	@""
	.align	16
	.zero		1024


//--------------------- .nv.shared.reserved.0     --------------------------
	.section	.nv.shared.reserved.0,"aw",@nobits
	.weak		__nv_reservedSMEM_offset_0_alias
	.size		__nv_reservedSMEM_offset_0_alias, 0, 0
	.other		__nv_reservedSMEM_offset_0_alias,@"STO_CUDA_RESERVED_SHARED STV_DEFAULT"
__nv_reservedSMEM_offset_0_alias:
	.zero		0


//--------------------- .nv.constant0.matmul_kernel --------------------------
	.section	.nv.constant0.matmul_kernel,"a",@progbits
	.sectionflags	@""
	.align	4
.nv.constant0.matmul_kernel:
	.zero		608


//--------------------- SYMBOLS --------------------------

	.type		.nv.reservedSmem.offset0,@object
	.size		.nv.reservedSmem.offset0,0x4
